def matmul_kernel(
    a_ptr,
    b_ptr,
    c_ptr,
    M,
    N,
    K,
    stride_am,
    stride_ak,
    stride_bk,
    stride_bn,
    stride_cm,
    stride_cn,
    BLOCK_M: tl.constexpr,
    BLOCK_N: tl.constexpr,
    BLOCK_K: tl.constexpr,
    GROUP_M: tl.constexpr,
):
    pid = tl.program_id(axis=0)
    num_pid_m = tl.cdiv(M, BLOCK_M)
    num_pid_n = tl.cdiv(N, BLOCK_N)
    num_pid_in_group = GROUP_M * num_pid_n
    group_id = pid // num_pid_in_group
    first_pid_m = group_id * GROUP_M
    group_size_m = min(num_pid_m - first_pid_m, GROUP_M)
    pid_m = first_pid_m + ((pid % num_pid_in_group) % group_size_m)
    pid_n = (pid % num_pid_in_group) // group_size_m

    offs_am = (pid_m * BLOCK_M + tl.arange(0, BLOCK_M)) % M
    offs_bn = (pid_n * BLOCK_N + tl.arange(0, BLOCK_N)) % N
    offs_k = tl.arange(0, BLOCK_K)
    a_ptrs = a_ptr + offs_am[:, None] * stride_am + offs_k[None, :] * stride_ak
    b_ptrs = b_ptr + offs_k[:, None] * stride_bk + offs_bn[None, :] * stride_bn

    acc = tl.zeros((BLOCK_M, BLOCK_N), dtype=tl.float32)
    for kk in range(0, tl.cdiv(K, BLOCK_K)):
        a = tl.load(a_ptrs, mask=offs_k[None, :] < K - kk * BLOCK_K, other=0.0)
        b = tl.load(b_ptrs, mask=offs_k[:, None] < K - kk * BLOCK_K, other=0.0)
        acc = tl.dot(a, b, acc)
        a_ptrs += BLOCK_K * stride_ak
        b_ptrs += BLOCK_K * stride_bk

    c = acc.to(c_ptr.dtype.element_ty)
    offs_cm = pid_m * BLOCK_M + tl.arange(0, BLOCK_M)
    offs_cn = pid_n * BLOCK_N + tl.arange(0, BLOCK_N)
    c_ptrs = c_ptr + offs_cm[:, None] * stride_cm + offs_cn[None, :] * stride_cn
    mask = (offs_cm[:, None] < M) & (offs_cn[None, :] < N)
    tl.store(c_ptrs, c, mask=mask)

# config = {"BLOCK_K": 128, "BLOCK_M": 512, "BLOCK_N": 256, "GROUP_M": 8, "arch": "sm_100", "dtype": "fp8e5m2", "num_ctas": 4, "num_stages": 3, "num_warps": 4}
# arch = sm_100


// ===== COMPILED SASS (sm_100a) =====

	.target	sm_100a

	.elftype	@"ET_EXEC"


//--------------------- .note.nv.tkinfo           --------------------------
	.section	.note.nv.tkinfo,"",@"SHT_NOTE"
	.sectionflags	@"SHF_NOTE_NV_TKINFO"
	.tkinfo
        /*0018*/ 	.word	0x00000081
        /*0030*/ 	.string	""
        /*0030*/ 	.string	"ptxas-blackwell"
        /*0030*/ 	.string	"Cuda compilation tools, release 12.9, V12.9.86"
        /*0030*/ 	.string	"Build cuda_12.9.r12.9/compiler.36037853_0"
        /*0030*/ 	.string	"-v  -suppress-debug-info  -lineinfo  -arch sm_100a "



//--------------------- .note.nv.cuver            --------------------------
	.section	.note.nv.cuver,"",@"SHT_NOTE"
	.sectionflags	@"SHF_NOTE_NV_CUVER"
        /*0018*/ 	.short	0x0001
        /*001a*/ 	.short	0x0064
        /*001c*/ 	.short	0x0001
        /*001e*/ 	.short	0x0000
        /*0020*/ 	.short	0x0001
        /*0022*/ 	.short	0x0000


//--------------------- .nv.info                  --------------------------
	.section	.nv.info,"",@"SHT_CUDA_INFO"
	.align	4


	//----- nvinfo : EIATTR_REGCOUNT
	.align		4
        /*0000*/ 	.byte	0x04, 0x2f
        /*0002*/ 	.short	(.L_4 - .L_3)
	.align		4
.L_3:
        /*0004*/ 	.word	index@(matmul_kernel)
        /*0008*/ 	.word	0x00000060


	//----- nvinfo : EIATTR_FRAME_SIZE
	.align		4
.L_4:
        /*000c*/ 	.byte	0x04, 0x11
        /*000e*/ 	.short	(.L_6 - .L_5)
	.align		4
.L_5:
        /*0010*/ 	.word	index@($__internal_2_$__cuda_sm10x_tcgen05_guardrail_trap_unallocated_columns_being_dealloced)
        /*0014*/ 	.word	0x000017f0


	//----- nvinfo : EIATTR_FRAME_SIZE
	.align		4
.L_6:
        /*0018*/ 	.byte	0x04, 0x11
        /*001a*/ 	.short	(.L_8 - .L_7)
	.align		4
.L_7:
        /*001c*/ 	.word	index@($__internal_1_$__cuda_sm10x_tcgen05_guardrail_trap_phase_invalid_during_alloc)
        /*0020*/ 	.word	0x000017f0


	//----- nvinfo : EIATTR_FRAME_SIZE
	.align		4
.L_8:
        /*0024*/ 	.byte	0x04, 0x11
        /*0026*/ 	.short	(.L_10 - .L_9)
	.align		4
.L_9:
        /*0028*/ 	.word	index@($__internal_0_$__cuda_sm10x_tcgen05_guardrail_trap_col_being_dealloced_not_returned_by_alloc)
        /*002c*/ 	.word	0x000017f0


	//----- nvinfo : EIATTR_FRAME_SIZE
	.align		4
.L_10:
        /*0030*/ 	.byte	0x04, 0x11
        /*0032*/ 	.short	(.L_12 - .L_11)
	.align		4
.L_11:
        /*0034*/ 	.word	index@(matmul_kernel)
        /*0038*/ 	.word	0x000017f0


	//----- nvinfo : EIATTR_MIN_STACK_SIZE
	.align		4
.L_12:
        /*003c*/ 	.byte	0x04, 0x12
        /*003e*/ 	.short	(.L_14 - .L_13)
	.align		4
.L_13:
        /*0040*/ 	.word	index@(matmul_kernel)
        /*0044*/ 	.word	0x000017f0
.L_14:


//--------------------- .nv.info.matmul_kernel    --------------------------
	.section	.nv.info.matmul_kernel,"",@"SHT_CUDA_INFO"
	.sectionflags	@""
	.align	4


	//----- nvinfo : EIATTR_CUDA_API_VERSION
	.align		4
        /*0000*/ 	.byte	0x04, 0x37
        /*0002*/ 	.short	(.L_16 - .L_15)
.L_15:
        /*0004*/ 	.word	0x00000081


	//----- nvinfo : EIATTR_KPARAM_INFO
	.align		4
.L_16:
        /*0008*/ 	.byte	0x04, 0x17
        /*000a*/ 	.short	(.L_18 - .L_17)
.L_17:
        /*000c*/ 	.word	0x00000000
        /*0010*/ 	.short	0x000d
        /*0012*/ 	.short	0x0048
        /*0014*/ 	.byte	0x00, 0xf4, 0x21, 0x00


	//----- nvinfo : EIATTR_KPARAM_INFO
	.align		4
.L_18:
        /*0018*/ 	.byte	0x04, 0x17
        /*001a*/ 	.short	(.L_20 - .L_19)
.L_19:
        /*001c*/ 	.word	0x00000000
        /*0020*/ 	.short	0x000c
        /*0022*/ 	.short	0x0040
        /*0024*/ 	.byte	0x00, 0xf4, 0x21, 0x00


	//----- nvinfo : EIATTR_KPARAM_INFO
	.align		4
.L_20:
        /*0028*/ 	.byte	0x04, 0x17
        /*002a*/ 	.short	(.L_22 - .L_21)
.L_21:
        /*002c*/ 	.word	0x00000000
        /*0030*/ 	.short	0x000b
        /*0032*/ 	.short	0x0038
        /*0034*/ 	.byte	0x00, 0xf0, 0x11, 0x00


	//----- nvinfo : EIATTR_KPARAM_INFO
	.align		4
.L_22:
        /*0038*/ 	.byte	0x04, 0x17
        /*003a*/ 	.short	(.L_24 - .L_23)
.L_23:
        /*003c*/ 	.word	0x00000000
        /*0040*/ 	.short	0x000a
        /*0042*/ 	.short	0x0034
        /*0044*/ 	.byte	0x00, 0xf0, 0x11, 0x00


	//----- nvinfo : EIATTR_KPARAM_INFO
	.align		4
.L_24:
        /*0048*/ 	.byte	0x04, 0x17
        /*004a*/ 	.short	(.L_26 - .L_25)
.L_25:
        /*004c*/ 	.word	0x00000000
        /*0050*/ 	.short	0x0009
        /*0052*/ 	.short	0x0030
        /*0054*/ 	.byte	0x00, 0xf0, 0x11, 0x00


	//----- nvinfo : EIATTR_KPARAM_INFO
	.align		4
.L_26:
        /*0058*/ 	.byte	0x04, 0x17
        /*005a*/ 	.short	(.L_28 - .L_27)
.L_27:
        /*005c*/ 	.word	0x00000000
        /*0060*/ 	.short	0x0008
        /*0062*/ 	.short	0x002c
        /*0064*/ 	.byte	0x00, 0xf0, 0x11, 0x00


	//----- nvinfo : EIATTR_KPARAM_INFO
	.align		4
.L_28:
        /*0068*/ 	.byte	0x04, 0x17
        /*006a*/ 	.short	(.L_30 - .L_29)
.L_29:
        /*006c*/ 	.word	0x00000000
        /*0070*/ 	.short	0x0007
        /*0072*/ 	.short	0x0028
        /*0074*/ 	.byte	0x00, 0xf0, 0x11, 0x00


	//----- nvinfo : EIATTR_KPARAM_INFO
	.align		4
.L_30:
        /*0078*/ 	.byte	0x04, 0x17
        /*007a*/ 	.short	(.L_32 - .L_31)
.L_31:
        /*007c*/ 	.word	0x00000000
        /*0080*/ 	.short	0x0006
        /*0082*/ 	.short	0x0024
        /*0084*/ 	.byte	0x00, 0xf0, 0x11, 0x00


	//----- nvinfo : EIATTR_KPARAM_INFO
	.align		4
.L_32:
        /*0088*/ 	.byte	0x04, 0x17
        /*008a*/ 	.short	(.L_34 - .L_33)
.L_33:
        /*008c*/ 	.word	0x00000000
        /*0090*/ 	.short	0x0005
        /*0092*/ 	.short	0x0020
        /*0094*/ 	.byte	0x00, 0xf0, 0x11, 0x00


	//----- nvinfo : EIATTR_KPARAM_INFO
	.align		4
.L_34:
        /*0098*/ 	.byte	0x04, 0x17
        /*009a*/ 	.short	(.L_36 - .L_35)
.L_35:
        /*009c*/ 	.word	0x00000000
        /*00a0*/ 	.short	0x0004
        /*00a2*/ 	.short	0x001c
        /*00a4*/ 	.byte	0x00, 0xf0, 0x11, 0x00


	//----- nvinfo : EIATTR_KPARAM_INFO
	.align		4
.L_36:
        /*00a8*/ 	.byte	0x04, 0x17
        /*00aa*/ 	.short	(.L_38 - .L_37)
.L_37:
        /*00ac*/ 	.word	0x00000000
        /*00b0*/ 	.short	0x0003
        /*00b2*/ 	.short	0x0018
        /*00b4*/ 	.byte	0x00, 0xf0, 0x11, 0x00


	//----- nvinfo : EIATTR_KPARAM_INFO
	.align		4
.L_38:
        /*00b8*/ 	.byte	0x04, 0x17
        /*00ba*/ 	.short	(.L_40 - .L_39)
.L_39:
        /*00bc*/ 	.word	0x00000000
        /*00c0*/ 	.short	0x0002
        /*00c2*/ 	.short	0x0010
        /*00c4*/ 	.byte	0x00, 0xf4, 0x21, 0x00


	//----- nvinfo : EIATTR_KPARAM_INFO
	.align		4
.L_40:
        /*00c8*/ 	.byte	0x04, 0x17
        /*00ca*/ 	.short	(.L_42 - .L_41)
.L_41:
        /*00cc*/ 	.word	0x00000000
        /*00d0*/ 	.short	0x0001
        /*00d2*/ 	.short	0x0008
        /*00d4*/ 	.byte	0x00, 0xf4, 0x21, 0x00


	//----- nvinfo : EIATTR_KPARAM_INFO
	.align		4
.L_42:
        /*00d8*/ 	.byte	0x04, 0x17
        /*00da*/ 	.short	(.L_44 - .L_43)
.L_43:
        /*00dc*/ 	.word	0x00000000
        /*00e0*/ 	.short	0x0000
        /*00e2*/ 	.short	0x0000
        /*00e4*/ 	.byte	0x00, 0xf4, 0x21, 0x00


	//----- nvinfo : EIATTR_EXPLICIT_CLUSTER
	.align		4
.L_44:
        /*00e8*/ 	.byte	0x01, 0x3e
	.zero		2


	//----- nvinfo : EIATTR_CTA_PER_CLUSTER
	.align		4
        /*00ec*/ 	.byte	0x04, 0x3d
        /*00ee*/ 	.short	(.L_46 - .L_45)
.L_45:
        /*00f0*/ 	.word	0x00000004
        /*00f4*/ 	.word	0x00000001
        /*00f8*/ 	.word	0x00000001


	//----- nvinfo : EIATTR_AT_ENTRY_FRAGMENTS
	.align		4
.L_46:
        /*00fc*/ 	.byte	0x04, 0x4f
        /*00fe*/ 	.short	(.L_48 - .L_47)


	//   ....[0]....
.L_47:
        /*0100*/ 	.word	0x00000004


	//----- nvinfo : EIATTR_RESERVED_SMEM_USED
	.align		4
.L_48:
        /*0104*/ 	.byte	0x01, 0x41
	.zero		2


	//----- nvinfo : EIATTR_SPARSE_MMA_MASK
	.align		4
        /*0108*/ 	.byte	0x03, 0x50
        /*010a*/ 	.short	0x0000


	//----- nvinfo : EIATTR_TCGEN05_1CTA_USED
	.align		4
        /*010c*/ 	.byte	0x01, 0x51
	.zero		2


	//----- nvinfo : EIATTR_MAXREG_COUNT
	.align		4
        /*0110*/ 	.byte	0x03, 0x1b
        /*0112*/ 	.short	0x00ff


	//----- nvinfo : EIATTR_NUM_BARRIERS
	.align		4
        /*0114*/ 	.byte	0x02, 0x4c
        /*0116*/ 	.byte	0x01
	.zero		1


	//----- nvinfo : EIATTR_ANNOTATIONS
	.align		4
        /*0118*/ 	.byte	0x04, 0x55
        /*011a*/ 	.short	(.L_50 - .L_49)


	//   ....[0]....
.L_49:
        /*011c*/ 	.word	0x00000001
        /*0120*/ 	.byte	0xe0, 0x03, 0x00, 0x00, 0x01, 0x00, 0x00, 0x00, 0x40, 0x0a, 0x00, 0x00, 0x01, 0x00, 0x00, 0x00
        /* <DEDUP_REMOVED lines=2972> */
        /*baf0*/ 	.byte	0x10, 0x78, 0x04, 0x00, 0x01, 0x00, 0x00, 0x00, 0x20, 0x78, 0x04, 0x00


	//----- nvinfo : EIATTR_INT_WARP_WIDE_INSTR_OFFSETS
	.align		4
.L_50:
        /*bafc*/ 	.byte	0x04, 0x31
        /*bafe*/ 	.short	(.L_52 - .L_51)


	//   ....[0]....
.L_51:
        /*bb00*/ 	.word	0x00007ee0


	//   ....[1]....
        /*bb04*/ 	.word	0x00007f10


	//   ....[2]....
        /*bb08*/ 	.word	0x000162c0


	//   ....[3]....
        /*bb0c*/ 	.word	0x00047d40


	//   ....[4]....
        /*bb10*/ 	.word	0x00047d90


	//----- nvinfo : EIATTR_COOP_GROUP_MASK_REGIDS
	.align		4
.L_52:
        /*bb14*/ 	.byte	0x04, 0x29
        /*bb16*/ 	.short	(.L_54 - .L_53)


	//   ....[0]....
.L_53:
        /*bb18*/ 	.word	0xffffffff


	//   ....[1]....
        /*bb1c*/ 	.word	0xffffffff


	//   ....[2]....
        /*bb20*/ 	.word	0xffffffff


	//   ....[3]....
        /*bb24*/ 	.word	0xffffffff


	//----- nvinfo : EIATTR_COOP_GROUP_INSTR_OFFSETS
	.align		4
.L_54:
        /*bb28*/ 	.byte	0x04, 0x28
        /*bb2a*/ 	.short	(.L_56 - .L_55)


	//   ....[0]....
.L_55:
        /*bb2c*/ 	.word	0x00000070


	//   ....[1]....
        /*bb30*/ 	.word	0x00000330


	//   ....[2]....
        /*bb34*/ 	.word	0x00047bd0


	//   ....[3]....
        /*bb38*/ 	.word	0x00047e40


	//----- nvinfo : EIATTR_VRC_CTA_INIT_COUNT
	.align		4
.L_56:
        /*bb3c*/ 	.byte	0x02, 0x4a
        /*bb3e*/ 	.byte	0x80
	.zero		1


	//----- nvinfo : EIATTR_MBARRIER_INSTR_OFFSETS
	.align		4
        /*bb40*/ 	.byte	0x04, 0x39
        /*bb42*/ 	.short	(.L_58 - .L_57)


	//   ....[0]....
.L_57:
        /*bb44*/ 	.word	0x0000b420
        /*bb48*/ 	.word	0x000000ff
        /*bb4c*/ 	.word	0x00000000
        /*bb50*/ 	.short	0x0100
        /*bb52*/ 	.byte	0x06
	.zero		1


	//   ....[1]....
        /*bb54*/ 	.word	0x00016300
        /*bb58*/ 	.word	0x000000ff
        /*bb5c*/ 	.word	0x00018008
        /*bb60*/ 	.short	0x0100
        /*bb62*/ 	.byte	0x09
	.zero		1


	//   ....[2]....
        /*bb64*/ 	.word	0x00028570
        /*bb68*/ 	.word	0x000000ff
        /*bb6c*/ 	.word	0x00000000
        /*bb70*/ 	.short	0x010a
        /*bb72*/ 	.byte	0x06
	.zero		1


	//   ....[3]....
        /*bb74*/ 	.word	0x0003db60
        /*bb78*/ 	.word	0x000000ff
        /*bb7c*/ 	.word	0x00000000
        /*bb80*/ 	.short	0x010a
        /*bb82*/ 	.byte	0x06
	.zero		1


	//   ....[4]....
        /*bb84*/ 	.word	0x0003dcf0
        /*bb88*/ 	.word	0x000000ff
        /*bb8c*/ 	.word	0x00018000
        /*bb90*/ 	.short	0x0108
        /*bb92*/ 	.byte	0x09
	.zero		1


	//   ....[5]....
        /*bb94*/ 	.word	0x0003dda0
        /*bb98*/ 	.word	0x000000ff
        /*bb9c*/ 	.word	0x00018008
        /*bba0*/ 	.short	0x0108
        /*bba2*/ 	.byte	0x09
	.zero		1


	//   ....[6]....
        /*bba4*/ 	.word	0x00047e60
        /*bba8*/ 	.word	0x000000ff
        /*bbac*/ 	.word	0x00000000
        /*bbb0*/ 	.short	0x010a
        /*bbb2*/ 	.byte	0x06
	.zero		1


	//   ....[7]....
        /*bbb4*/ 	.word	0x00047e90
        /*bbb8*/ 	.word	0x000000ff
        /*bbbc*/ 	.word	0x00000000
        /*bbc0*/ 	.short	0x010a
        /*bbc2*/ 	.byte	0x06
	.zero		1


	//----- nvinfo : EIATTR_NUM_MBARRIERS
	.align		4
.L_58:
        /*bbc4*/ 	.byte	0x03, 0x38
        /*bbc6*/ 	.short	0x0002


	//----- nvinfo : EIATTR_EXIT_INSTR_OFFSETS
	.align		4
        /*bbc8*/ 	.byte	0x04, 0x1c
        /*bbca*/ 	.short	(.L_60 - .L_59)


	//   ....[0]....
.L_59:
        /*bbcc*/ 	.word	0x00047e50


	//----- nvinfo : EIATTR_REQNTID
	.align		4
.L_60:
        /*bbd0*/ 	.byte	0x04, 0x10
        /*bbd2*/ 	.short	(.L_62 - .L_61)
.L_61:
        /*bbd4*/ 	.word	0x00000080
        /*bbd8*/ 	.word	0x00000001
        /*bbdc*/ 	.word	0x00000001


	//----- nvinfo : EIATTR_CRS_STACK_SIZE
	.align		4
.L_62:
        /*bbe0*/ 	.byte	0x04, 0x1e
        /*bbe2*/ 	.short	(.L_64 - .L_63)
.L_63:
        /*bbe4*/ 	.word	0x00000000


	//----- nvinfo : EIATTR_CBANK_PARAM_SIZE
	.align		4
.L_64:
        /*bbe8*/ 	.byte	0x03, 0x19
        /*bbea*/ 	.short	0x0050


	//----- nvinfo : EIATTR_PARAM_CBANK
	.align		4
        /*bbec*/ 	.byte	0x04, 0x0a
        /*bbee*/ 	.short	(.L_66 - .L_65)
	.align		4
.L_65:
        /*bbf0*/ 	.word	index@(.nv.constant0.matmul_kernel)
        /*bbf4*/ 	.short	0x0380
        /*bbf6*/ 	.short	0x0050


	//----- nvinfo : EIATTR_SW_WAR
	.align		4
.L_66:
        /*bbf8*/ 	.byte	0x04, 0x36
        /*bbfa*/ 	.short	(.L_68 - .L_67)
.L_67:
        /*bbfc*/ 	.word	0x00000008
.L_68:


//--------------------- .nv.compat                --------------------------
	.section	.nv.compat,"",@"SHT_CUDA_COMPAT_INFO"
	.align	4
        /*0000*/ 	.byte	0x02, 0x02, 0x02, 0x00, 0x02, 0x05, 0x05, 0x00, 0x02, 0x03, 0x00, 0x00, 0x02, 0x06, 0x01, 0x00


//--------------------- .nv.callgraph             --------------------------
	.section	.nv.callgraph,"",@"SHT_CUDA_CALLGRAPH"
	.align	4
	.sectionentsize	8
	.align		4
        /*0000*/ 	.word	0x00000000
	.align		4
        /*0004*/ 	.word	0xffffffff
	.align		4
        /*0008*/ 	.word	0x00000000
	.align		4
        /*000c*/ 	.word	0xfffffffe
	.align		4
        /*0010*/ 	.word	0x00000000
	.align		4
        /*0014*/ 	.word	0xfffffffd
	.align		4
        /*0018*/ 	.word	0x00000000
	.align		4
        /*001c*/ 	.word	0xfffffffc


//--------------------- .text.matmul_kernel       --------------------------
	.section	.text.matmul_kernel,"ax",@progbits
	.align	128
        .global         matmul_kernel
        .type           matmul_kernel,@function
        .size           matmul_kernel,(.L_x_20 - matmul_kernel)
        .other          matmul_kernel,@"STO_CUDA_ENTRY STV_DEFAULT"
matmul_kernel:
.text.matmul_kernel:
[----:B------:R-:W0:Y:S01]  /*0000*/  LDC R1, c[0x0][0x37c] ;  /* 0x0000df00ff017b82 */ /* 0x000e220000000800 */
[----:B------:R-:W1:Y:S01]  /*0010*/  S2R R15, SR_TID.X ;  /* 0x00000000000f7919 */ /* 0x000e620000002100 */
[----:B0-----:R-:W-:Y:S01]  /*0020*/  VIADD R1, R1, 0xffffe810 ;  /* 0xffffe81001017836 */ /* 0x001fe20000000000 */
[----:B-1----:R-:W-:-:S13]  /*0030*/  ISETP.GE.U32.AND P0, PT, R15, 0x20, PT ;  /* 0x000000200f00780c */ /* 0x002fda0003f06070 */
[----:B------:R-:W-:Y:S02]  /*0040*/  VOTEU.ANY UP0, P0 ;  /* 0x0000000000ff7886 */ /* 0x000fe40000000100 */
[----:B------:R-:W-:Y:S05]  /*0050*/  BRA.U UP0, `(.L_x_0) ;  /* 0x0000000100b87547 */ /* 0x000fea000b800000 */
[----:B------:R-:W0:Y:S01]  /*0060*/  S2UR UR6, SR_CgaCtaId ;  /* 0x00000000000679c3 */ /* 0x000e220000008800 */
[----:B------:R-:W-:Y:S01]  /*0070*/  NOP ;  /* 0x0000000000007918 */ /* 0x000fe20000000000 */
[----:B------:R-:W-:Y:S02]  /*0080*/  UMOV UR4, 0x40 ;  /* 0x0000004000047882 */ /* 0x000fe40000000000 */
[----:B0-----:R-:W-:-:S09]  /*0090*/  ULEA UR4, UR6, UR4, 0x18 ;  /* 0x0000000406047291 */ /* 0x001fd2000f8ec0ff */
[----:B------:R-:W0:Y:S01]  /*00a0*/  LDS.U8 R0, [UR4] ;  /* 0x00000004ff007984 */ /* 0x000e220008000000 */
[----:B------:R-:W-:Y:S02]  /*00b0*/  UMOV UR4, 0x400 ;  /* 0x0000040000047882 */ /* 0x000fe40000000000 */
[----:B------:R-:W-:Y:S01]  /*00c0*/  ULEA UR4, UR6, UR4, 0x18 ;  /* 0x0000000406047291 */ /* 0x000fe2000f8ec0ff */
[----:B0-----:R-:W-:-:S13]  /*00d0*/  ISETP.NE.AND P0, PT, R0, RZ, PT ;  /* 0x000000ff0000720c */ /* 0x001fda0003f05270 */
[----:B------:R-:W-:Y:S05]  /*00e0*/  @P0 BRA `(.L_x_1) ;  /* 0x00000000007c0947 */ /* 0x000fea0003800000 */
[----:B------:R-:W-:-:S13]  /*00f0*/  ELECT P0, URZ, PT ;  /* 0x0000000000ff782f */ /* 0x000fda0003800000 */
[----:B------:R-:W-:Y:S05]  /*0100*/  @!P0 BRA `(.L_x_2) ;  /* 0x0000000000848947 */ /* 0x000fea0003800000 */
[----:B------:R-:W-:Y:S01]  /*0110*/  UMOV UR5, 0x8 ;  /* 0x0000000800057882 */ /* 0x000fe20000000000 */
[----:B------:R-:W-:Y:S02]  /*0120*/  IMAD.MOV.U32 R4, RZ, RZ, 0x1 ;  /* 0x00000001ff047424 */ /* 0x000fe400078e00ff */
[----:B------:R-:W-:Y:S02]  /*0130*/  IMAD.MOV.U32 R5, RZ, RZ, 0xff ;  /* 0x000000ffff057424 */ /* 0x000fe400078e00ff */
[----:B------:R-:W-:Y:S04]  /*0140*/  DEPBAR.LE SB0, 0x36 ;  /* 0x00008d800000791a */ /* 0x000fe80000000000 */
[----:B------:R-:W0:Y:S02]  /*0150*/  UTCATOMSWS.FIND_AND_SET.ALIGN UP1, UR5, UR5 ;  /* 0x00000005000575e3 */ /* 0x000e240008020800 */
[----:B0-----:R-:W-:-:S04]  /*0160*/  PLOP3.LUT P0, PT, PT, PT, UP1, 0x80, 0x8 ;  /* 0x000000000008781c */ /* 0x001fc80003f0f018 */
[----:B------:R-:W-:-:S04]  /*0170*/  SEL R0, RZ, 0xffffffff, !P0 ;  /* 0xffffffffff007807 */ /* 0x000fc80004000000 */
[----:B------:R-:W-:Y:S01]  /*0180*/  ISETP.NE.AND P0, PT, R0, RZ, PT ;  /* 0x000000ff0000720c */ /* 0x000fe20003f05270 */
[----:B------:R-:W-:-:S12]  /*0190*/  IMAD.U32 R0, RZ, RZ, UR5 ;  /* 0x00000005ff007e24 */ /* 0x000fd8000f8e00ff */
[----:B------:R-:W-:Y:S05]  /*01a0*/  @P0 BRA `(.L_x_3) ;  /* 0x0000000000240947 */ /* 0x000fea0003800000 */
.L_x_4:
[----:B------:R-:W-:Y:S05]  /*01b0*/  NANOSLEEP 0x64 ;  /* 0x000000640000795d */ /* 0x000fea0003800000 */
[----:B------:R-:W-:-:S05]  /*01c0*/  UMOV UR5, 0x8 ;  /* 0x0000000800057882 */ /* 0x000fca0000000000 */
[----:B------:R-:W-:Y:S04]  /*01d0*/  DEPBAR.LE SB0, 0x36 ;  /* 0x00008d800000791a */ /* 0x000fe80000000000 */
[----:B------:R-:W0:Y:S02]  /*01e0*/  UTCATOMSWS.FIND_AND_SET.ALIGN UP1, UR5, UR5 ;  /* 0x00000005000575e3 */ /* 0x000e240008020800 */
[----:B0-----:R-:W-:-:S04]  /*01f0*/  PLOP3.LUT P0, PT, PT, PT, UP1, 0x80, 0x8 ;  /* 0x000000000008781c */ /* 0x001fc80003f0f018 */
[----:B------:R-:W-:-:S04]  /*0200*/  SEL R0, RZ, 0xffffffff, !P0 ;  /* 0xffffffffff007807 */ /* 0x000fc80004000000 */
[----:B------:R-:W-:Y:S01]  /*0210*/  ISETP.NE.AND P0, PT, R0, RZ, PT ;  /* 0x000000ff0000720c */ /* 0x000fe20003f05270 */
[----:B------:R-:W-:-:S12]  /*0220*/  IMAD.U32 R0, RZ, RZ, UR5 ;  /* 0x00000005ff007e24 */ /* 0x000fd8000f8e00ff */
[----:B------:R-:W-:Y:S05]  /*0230*/  @!P0 BRA `(.L_x_4) ;  /* 0xfffffffc00dc8947 */ /* 0x000fea000383ffff */
.L_x_3:
[C---:B------:R-:W-:Y:S01]  /*0240*/  VIADD R3, R0.reuse, 0x10 ;  /* 0x0000001000037836 */ /* 0x040fe20000000000 */
[----:B------:R-:W-:Y:S01]  /*0250*/  UMOV UR5, 0x50 ;  /* 0x0000005000057882 */ /* 0x000fe20000000000 */
[----:B------:R-:W-:Y:S01]  /*0260*/  SHF.L.U32 R2, R5, R0, RZ ;  /* 0x0000000005027219 */ /* 0x000fe200000006ff */
[----:B------:R-:W-:Y:S01]  /*0270*/  ULEA UR5, UR6, UR5, 0x18 ;  /* 0x0000000506057291 */ /* 0x000fe2000f8ec0ff */
[----:B------:R-:W-:Y:S01]  /*0280*/  IMAD.SHL.U32 R0, R0, 0x20, RZ ;  /* 0x0000002000007824 */ /* 0x000fe200078e00ff */
[----:B------:R-:W-:-:S04]  /*0290*/  SHF.L.U32 R3, R4, R3, RZ ;  /* 0x0000000304037219 */ /* 0x000fc800000006ff */
[----:B------:R-:W-:-:S05]  /*02a0*/  LOP3.LUT R2, R3, R2, RZ, 0xfc, !PT ;  /* 0x0000000203027212 */ /* 0x000fca00078efcff */
[----:B------:R0:W-:Y:S04]  /*02b0*/  ATOMS.OR RZ, [UR5], R2 ;  /* 0x00000002ffff798c */ /* 0x0001e8000b000005 */
[----:B------:R0:W-:Y:S01]  /*02c0*/  STS [UR4], R0 ;  /* 0x00000000ff007988 */ /* 0x0001e20008000804 */
[----:B------:R-:W-:Y:S05]  /*02d0*/  BRA `(.L_x_2) ;  /* 0x0000000000107947 */ /* 0x000fea0003800000 */
.L_x_1:
[----:B------:R-:W-:Y:S01]  /*02e0*/  IMAD.MOV.U32 R0, RZ, RZ, -0x1 ;  /* 0xffffffffff007424 */ /* 0x000fe200078e00ff */
[----:B------:R-:W-:-:S04]  /*02f0*/  MOV R2, 0x320 ;  /* 0x0000032000027802 */ /* 0x000fc80000000f00 */
[----:B------:R0:W-:Y:S03]  /*0300*/  STS [UR4], R0 ;  /* 0x00000000ff007988 */ /* 0x0001e60008000804 */
[----:B0-----:R-:W-:Y:S05]  /*0310*/  CALL.REL.NOINC `($__internal_1_$__cuda_sm10x_tcgen05_guardrail_trap_phase_invalid_during_alloc) ;  /* 0x0000047800f47944 */ /* 0x001fea0003c00000 */
.L_x_2:
[----:B------:R-:W-:Y:S05]  /*0320*/  WARPSYNC.ALL ;  /* 0x0000000000007948 */ /* 0x000fea0003800000 */
[----:B------:R-:W-:Y:S01]  /*0330*/  NOP ;  /* 0x0000000000007918 */ /* 0x000fe20000000000 */
.L_x_0:
[----:B------:R-:W1:Y:S08]  /*0340*/  LDC.64 R18, c[0x0][0x398] ;  /* 0x0000e600ff127b82 */ /* 0x000e700000000a00 */
[----:B------:R-:W2:Y:S02]  /*0350*/  S2UR UR5, SR_CgaSize ;  /* 0x00000000000579c3 */ /* 0x000ea40000008a00 */
[----:B--2---:R-:W-:-:S12]  /*0360*/  UIMAD UR5, UR5, -0xa0, URZ ;  /* 0xffffff60050578a4 */ /* 0x004fd8000f8e02ff */
[----:B------:R-:W2:Y:S01]  /*0370*/  LDCU UR5, c[0x0][UR5+0x2b0] ;  /* 0x00005600050577ac */ /* 0x000ea20008000800 */
[----:B------:R-:W-:Y:S01]  /*0380*/  UMOV UR9, 0x400 ;  /* 0x0000040000097882 */ /* 0x000fe20000000000 */
[----:B------:R-:W3:Y:S01]  /*0390*/  LDCU UR6, c[0x0][0x3a4] ;  /* 0x00007480ff0677ac */ /* 0x000ee20008000800 */
[----:B------:R-:W4:Y:S01]  /*03a0*/  S2UR UR4, SR_CTAID.X ;  /* 0x00000000000479c3 */ /* 0x000f220000002500 */
[----:B------:R-:W0:Y:S02]  /*03b0*/  LDCU.128 UR12, c[0x0][0x380] ;  /* 0x00007000ff0c77ac */ /* 0x000e240008000c00 */
[----:B01----:R-:W-:Y:S01]  /*03c0*/  VIADD R0, R19, 0xff ;  /* 0x000000ff13007836 */ /* 0x003fe20000000000 */
[----:B------:R-:W-:Y:S01]  /*03d0*/  IABS R8, R19 ;  /* 0x0000001300087213 */ /* 0x000fe20000000000 */
[----:B------:R0:W-:Y:S01]  /*03e0*/  STL [R1+0x12d8], R19 ;  /* 0x0012d81301007387 */ /* 0x0001e20000100800 */
[----:B------:R-:W-:Y:S02]  /*03f0*/  IABS R13, R18 ;  /* 0x00000012000d7213 */ /* 0x000fe40000000000 */
[----:B------:R-:W-:-:S02]  /*0400*/  SHF.R.S32.HI R3, RZ, 0x1f, R0 ;  /* 0x0000001fff037819 */ /* 0x000fc40000011400 */
[----:B----4-:R-:W-:Y:S02]  /*0410*/  I2FP.F32.U32 R5, UR4 ;  /* 0x0000000400057c45 */ /* 0x010fe40008201000 */
[----:B------:R-:W-:Y:S02]  /*0420*/  LEA.HI R3, R3, R0, RZ, 0x8 ;  /* 0x0000000003037211 */ /* 0x000fe400078f40ff */
[----:B0-----:R-:W-:Y:S01]  /*0430*/  LOP3.LUT R19, R15, 0x7f, RZ, 0xc0, !PT ;  /* 0x0000007f0f137812 */ /* 0x001fe200078ec0ff */
[----:B--2---:R-:W-:Y:S01]  /*0440*/  FMUL R5, R5, UR5 ;  /* 0x0000000505057c20 */ /* 0x004fe20008400000 */
[----:B------:R-:W-:Y:S01]  /*0450*/  SHF.R.S32.HI R3, RZ, 0x8, R3 ;  /* 0x00000008ff037819 */ /* 0x000fe20000011403 */
[----:B------:R-:W0:Y:S04]  /*0460*/  S2UR UR5, SR_CgaCtaId ;  /* 0x00000000000579c3 */ /* 0x000e280000008800 */
[----:B------:R-:W-:Y:S01]  /*0470*/  IMAD.SHL.U32 R4, R3, 0x8, RZ ;  /* 0x0000000803047824 */ /* 0x000fe200078e00ff */
[----:B------:R-:W-:Y:S04]  /*0480*/  F2I.U32.TRUNC.NTZ R5, R5 ;  /* 0x0000000500057305 */ /* 0x000fe8000020f000 */
[----:B------:R-:W-:-:S04]  /*0490*/  IABS R7, R4 ;  /* 0x0000000400077213 */ /* 0x000fc80000000000 */
[----:B------:R-:W1:Y:S01]  /*04a0*/  I2F.RP R0, R7 ;  /* 0x0000000700007306 */ /* 0x000e620000209400 */
[----:B0-----:R-:W-:Y:S02]  /*04b0*/  ULEA UR9, UR5, UR9, 0x18 ;  /* 0x0000000905097291 */ /* 0x001fe4000f8ec0ff */
[----:B------:R-:W-:-:S05]  /*04c0*/  USHF.L.U32 UR4, UR5, 0x7, URZ ;  /* 0x0000000705047899 */ /* 0x000fca00080006ff */
[----:B-1----:R-:W0:Y:S01]  /*04d0*/  MUFU.RCP R0, R0 ;  /* 0x0000000000007308 */ /* 0x002e220000001000 */
[----:B------:R-:W-:Y:S01]  /*04e0*/  ULOP3.LUT UR4, UR4, 0x180, URZ, 0xc0, !UPT ;  /* 0x0000018004047892 */ /* 0x000fe2000f8ec0ff */
[----:B0-----:R-:W-:Y:S01]  /*04f0*/  VIADD R2, R0, 0xffffffe ;  /* 0x0ffffffe00027836 */ /* 0x001fe20000000000 */
[----:B------:R-:W-:-:S05]  /*0500*/  IABS R0, R5 ;  /* 0x0000000500007213 */ /* 0x000fca0000000000 */
[----:B------:R0:W1:Y:S02]  /*0510*/  F2I.FTZ.U32.TRUNC.NTZ R3, R2 ;  /* 0x0000000200037305 */ /* 0x000064000021f000 */
[----:B0-----:R-:W-:Y:S02]  /*0520*/  IMAD.MOV.U32 R2, RZ, RZ, RZ ;  /* 0x000000ffff027224 */ /* 0x001fe400078e00ff */
[----:B-1----:R-:W-:-:S04]  /*0530*/  IMAD.MOV R6, RZ, RZ, -R3 ;  /* 0x000000ffff067224 */ /* 0x002fc800078e0a03 */
[----:B------:R-:W-:Y:S01]  /*0540*/  IMAD R9, R6, R7, RZ ;  /* 0x0000000706097224 */ /* 0x000fe200078e02ff */
[----:B------:R-:W-:-:S03]  /*0550*/  IABS R6, R4 ;  /* 0x0000000400067213 */ /* 0x000fc60000000000 */
[----:B------:R-:W-:-:S04]  /*0560*/  IMAD.HI.U32 R3, R3, R9, R2 ;  /* 0x0000000903037227 */ /* 0x000fc800078e0002 */
[----:B------:R-:W-:Y:S02]  /*0570*/  IMAD.MOV R2, RZ, RZ, -R6 ;  /* 0x000000ffff027224 */ /* 0x000fe400078e0a06 */
[----:B------:R-:W-:-:S04]  /*0580*/  IMAD.HI.U32 R3, R3, R0, RZ ;  /* 0x0000000003037227 */ /* 0x000fc800078e00ff */
[----:B------:R-:W-:Y:S01]  /*0590*/  IMAD R0, R3, R2, R0 ;  /* 0x0000000203007224 */ /* 0x000fe200078e0200 */
[----:B------:R-:W-:Y:S04]  /*05a0*/  BAR.SYNC.DEFER_BLOCKING 0x0 ;  /* 0x0000000000007b1d */ /* 0x000fe80000010000 */
[----:B------:R-:W-:-:S13]  /*05b0*/  ISETP.GT.U32.AND P1, PT, R7, R0, PT ;  /* 0x000000000700720c */ /* 0x000fda0003f24070 */
[----:B------:R-:W-:Y:S02]  /*05c0*/  @!P1 IMAD.IADD R0, R0, 0x1, -R7 ;  /* 0x0000000100009824 */ /* 0x000fe400078e0a07 */
[----:B------:R-:W-:Y:S01]  /*05d0*/  @!P1 VIADD R3, R3, 0x1 ;  /* 0x0000000103039836 */ /* 0x000fe20000000000 */
[----:B------:R-:W-:Y:S02]  /*05e0*/  ISETP.NE.AND P1, PT, R4, RZ, PT ;  /* 0x000000ff0400720c */ /* 0x000fe40003f25270 */
[----:B------:R-:W-:Y:S02]  /*05f0*/  ISETP.GE.U32.AND P0, PT, R0, R7, PT ;  /* 0x000000070000720c */ /* 0x000fe40003f06070 */
[----:B------:R-:W-:-:S04]  /*0600*/  LOP3.LUT R0, R5, R4, RZ, 0x3c, !PT ;  /* 0x0000000405007212 */ /* 0x000fc800078e3cff */
[----:B------:R-:W-:Y:S01]  /*0610*/  ISETP.GE.AND P2, PT, R0, RZ, PT ;  /* 0x000000ff0000720c */ /* 0x000fe20003f46270 */
[----:B------:R-:W-:-:S06]  /*0620*/  VIADD R0, R18, 0x1ff ;  /* 0x000001ff12007836 */ /* 0x000fcc0000000000 */
[----:B------:R-:W-:-:S04]  /*0630*/  @P0 VIADD R3, R3, 0x1 ;  /* 0x0000000103030836 */ /* 0x000fc80000000000 */
[----:B------:R-:W-:Y:S01]  /*0640*/  IMAD.MOV.U32 R2, RZ, RZ, R3 ;  /* 0x000000ffff027224 */ /* 0x000fe200078e0003 */
[----:B------:R-:W-:-:S03]  /*0650*/  SHF.R.S32.HI R3, RZ, 0x1f, R0 ;  /* 0x0000001fff037819 */ /* 0x000fc60000011400 */
[----:B------:R-:W-:Y:S01]  /*0660*/  @!P2 IMAD.MOV R2, RZ, RZ, -R2 ;  /* 0x000000ffff02a224 */ /* 0x000fe200078e0a02 */
[----:B------:R-:W-:Y:S02]  /*0670*/  @!P1 LOP3.LUT R2, RZ, R4, RZ, 0x33, !PT ;  /* 0x00000004ff029212 */ /* 0x000fe400078e33ff */
[----:B------:R-:W-:-:S03]  /*0680*/  LEA.HI R3, R3, R0, RZ, 0x9 ;  /* 0x0000000003037211 */ /* 0x000fc600078f48ff */
[----:B------:R-:W-:Y:S02]  /*0690*/  IMAD.SHL.U32 R10, R2, 0x8, RZ ;  /* 0x00000008020a7824 */ /* 0x000fe400078e00ff */
[----:B------:R-:W-:-:S03]  /*06a0*/  IMAD.MOV R2, RZ, RZ, -R2 ;  /* 0x000000ffff027224 */ /* 0x000fc600078e0a02 */
[----:B------:R-:W-:Y:S01]  /*06b0*/  LEA.HI.SX32 R3, R3, -R10, 0x17 ;  /* 0x8000000a03037211 */ /* 0x000fe200078fbaff */
[----:B------:R-:W-:Y:S02]  /*06c0*/  IMAD R11, R4, R2, R5 ;  /* 0x00000002040b7224 */ /* 0x000fe400078e0205 */
[----:B------:R-:W-:Y:S01]  /*06d0*/  IMAD.MOV.U32 R2, RZ, RZ, RZ ;  /* 0x000000ffff027224 */ /* 0x000fe200078e00ff */
[----:B------:R-:W-:Y:S01]  /*06e0*/  VIMNMX R12, PT, PT, R3, 0x8, PT ;  /* 0x00000008030c7848 */ /* 0x000fe20003fe0100 */
[----:B------:R-:W0:Y:S03]  /*06f0*/  I2F.RP R5, R8 ;  /* 0x0000000800057306 */ /* 0x000e260000209400 */
[-C--:B------:R-:W-:Y:S02]  /*0700*/  IABS R7, R12.reuse ;  /* 0x0000000c00077213 */ /* 0x080fe40000000000 */
[----:B------:R-:W-:-:S03]  /*0710*/  IABS R4, R12 ;  /* 0x0000000c00047213 */ /* 0x000fc60000000000 */
[----:B------:R-:W1:Y:S08]  /*0720*/  I2F.RP R0, R7 ;  /* 0x0000000700007306 */ /* 0x000e700000209400 */
[----:B0-----:R-:W-:Y:S08]  /*0730*/  MUFU.RCP R5, R5 ;  /* 0x0000000500057308 */ /* 0x001ff00000001000 */
[----:B-1----:R-:W0:Y:S02]  /*0740*/  MUFU.RCP R0, R0 ;  /* 0x0000000000007308 */ /* 0x002e240000001000 */
[----:B0-----:R-:W-:Y:S01]  /*0750*/  VIADD R3, R0, 0xffffffe ;  /* 0x0ffffffe00037836 */ /* 0x001fe20000000000 */
[----:B------:R-:W-:-:S05]  /*0760*/  IABS R0, R11 ;  /* 0x0000000b00007213 */ /* 0x000fca0000000000 */
[----:B------:R-:W0:Y:S02]  /*0770*/  F2I.FTZ.U32.TRUNC.NTZ R3, R3 ;  /* 0x0000000300037305 */ /* 0x000e24000021f000 */
[----:B0-----:R-:W-:-:S04]  /*0780*/  IMAD.MOV R6, RZ, RZ, -R3 ;  /* 0x000000ffff067224 */ /* 0x001fc800078e0a03 */
[----:B------:R-:W-:Y:S02]  /*0790*/  IMAD R9, R6, R7, RZ ;  /* 0x0000000706097224 */ /* 0x000fe400078e02ff */
[----:B------:R-:W-:Y:S02]  /*07a0*/  IMAD.MOV R6, RZ, RZ, -R4 ;  /* 0x000000ffff067224 */ /* 0x000fe400078e0a04 */
[----:B------:R-:W-:-:S04]  /*07b0*/  IMAD.HI.U32 R3, R3, R9, R2 ;  /* 0x0000000903037227 */ /* 0x000fc800078e0002 */
[----:B------:R-:W-:Y:S02]  /*07c0*/  IMAD.MOV.U32 R2, RZ, RZ, R13 ;  /* 0x000000ffff027224 */ /* 0x000fe400078e000d */
[----:B------:R-:W-:Y:S01]  /*07d0*/  IMAD.HI.U32 R3, R3, R0, RZ ;  /* 0x0000000003037227 */ /* 0x000fe200078e00ff */
[----:B------:R-:W0:Y:S01]  /*07e0*/  LDS R13, [UR9] ;  /* 0x00000009ff0d7984 */ /* 0x000e220008000800 */
[----:B------:R-:W1:Y:S02]  /*07f0*/  I2F.RP R4, R2 ;  /* 0x0000000200047306 */ /* 0x000e640000209400 */
[----:B------:R-:W-:Y:S02]  /*0800*/  IMAD R0, R3, R6, R0 ;  /* 0x0000000603007224 */ /* 0x000fe400078e0200 */
[----:B------:R-:W-:Y:S01]  /*0810*/  VIADD R6, R5, 0xffffffe ;  /* 0x0ffffffe05067836 */ /* 0x000fe20000000000 */
[----:B------:R-:W-:Y:S02]  /*0820*/  BAR.SYNC.DEFER_BLOCKING 0x0 ;  /* 0x0000000000007b1d */ /* 0x000fe40000010000 */
[----:B------:R-:W-:-:S04]  /*0830*/  ISETP.GT.U32.AND P1, PT, R7, R0, PT ;  /* 0x000000000700720c */ /* 0x000fc80003f24070 */
[----:B-1----:R-:W1:Y:S09]  /*0840*/  MUFU.RCP R4, R4 ;  /* 0x0000000400047308 */ /* 0x002e720000001000 */
[----:B------:R-:W-:Y:S02]  /*0850*/  @!P1 IMAD.IADD R0, R0, 0x1, -R7 ;  /* 0x0000000100009824 */ /* 0x000fe400078e0a07 */
[----:B------:R-:W-:Y:S01]  /*0860*/  @!P1 VIADD R3, R3, 0x1 ;  /* 0x0000000103039836 */ /* 0x000fe20000000000 */
[----:B------:R-:W-:-:S02]  /*0870*/  ISETP.NE.AND P1, PT, R12, RZ, PT ;  /* 0x000000ff0c00720c */ /* 0x000fc40003f25270 */
[----:B------:R-:W-:Y:S02]  /*0880*/  ISETP.GE.U32.AND P0, PT, R0, R7, PT ;  /* 0x000000070000720c */ /* 0x000fe40003f06070 */
[----:B------:R-:W-:Y:S01]  /*0890*/  LOP3.LUT R0, R11, R12, RZ, 0x3c, !PT ;  /* 0x0000000c0b007212 */ /* 0x000fe200078e3cff */
[----:B------:R2:W4:Y:S03]  /*08a0*/  F2I.FTZ.U32.TRUNC.NTZ R7, R6 ;  /* 0x0000000600077305 */ /* 0x000526000021f000 */
[----:B------:R-:W-:Y:S01]  /*08b0*/  ISETP.GE.AND P2, PT, R0, RZ, PT ;  /* 0x000000ff0000720c */ /* 0x000fe20003f46270 */
[----:B-1----:R-:W-:Y:S01]  /*08c0*/  VIADD R5, R4, 0xffffffe ;  /* 0x0ffffffe04057836 */ /* 0x002fe20000000000 */
[----:B------:R-:W-:Y:S01]  /*08d0*/  SHF.R.U32.HI R4, RZ, 0x5, R15 ;  /* 0x00000005ff047819 */ /* 0x000fe2000001160f */
[----:B--2---:R-:W-:-:S04]  /*08e0*/  IMAD.MOV.U32 R6, RZ, RZ, RZ ;  /* 0x000000ffff067224 */ /* 0x004fc800078e00ff */
[----:B------:R-:W1:Y:S01]  /*08f0*/  F2I.FTZ.U32.TRUNC.NTZ R5, R5 ;  /* 0x0000000500057305 */ /* 0x000e62000021f000 */
[----:B------:R-:W-:Y:S01]  /*0900*/  @P0 VIADD R3, R3, 0x1 ;  /* 0x0000000103030836 */ /* 0x000fe20000000000 */
[----:B------:R-:W-:Y:S01]  /*0910*/  R2UR UR7, R4 ;  /* 0x00000000040772ca */ /* 0x000fe200000e0000 */
[----:B------:R-:W-:Y:S01]  /*0920*/  IMAD.MOV.U32 R4, RZ, RZ, RZ ;  /* 0x000000ffff047224 */ /* 0x000fe200078e00ff */
[----:B0-----:R-:W-:Y:S01]  /*0930*/  R2UR UR8, R13 ;  /* 0x000000000d0872ca */ /* 0x001fe200000e0000 */
[----:B----4-:R-:W-:Y:S02]  /*0940*/  IMAD.MOV R9, RZ, RZ, -R7 ;  /* 0x000000ffff097224 */ /* 0x010fe400078e0a07 */
[----:B------:R-:W-:Y:S01]  /*0950*/  @!P2 IMAD.MOV R3, RZ, RZ, -R3 ;  /* 0x000000ffff03a224 */ /* 0x000fe200078e0a03 */
[----:B------:R-:W-:Y:S01]  /*0960*/  @!P1 LOP3.LUT R3, RZ, R12, RZ, 0x33, !PT ;  /* 0x0000000cff039212 */ /* 0x000fe200078e33ff */
[----:B------:R-:W-:-:S04]  /*0970*/  IMAD R9, R9, R8, RZ ;  /* 0x0000000809097224 */ /* 0x000fc800078e02ff */
[----:B------:R-:W-:Y:S02]  /*0980*/  IMAD.SHL.U32 R0, R3, 0x100, RZ ;  /* 0x0000010003007824 */ /* 0x000fe400078e00ff */
[----:B-1----:R-:W-:Y:S02]  /*0990*/  IMAD.MOV R17, RZ, RZ, -R5 ;  /* 0x000000ffff117224 */ /* 0x002fe400078e0a05 */
[----:B------:R-:W-:Y:S01]  /*09a0*/  IMAD.HI.U32 R9, R7, R9, R6 ;  /* 0x0000000907097227 */ /* 0x000fe200078e0006 */
[----:B------:R-:W-:-:S03]  /*09b0*/  IABS R75, R0 ;  /* 0x00000000004b7213 */ /* 0x000fc60000000000 */
[----:B------:R-:W-:Y:S02]  /*09c0*/  IMAD R7, R17, R2, RZ ;  /* 0x0000000211077224 */ /* 0x000fe400078e02ff */
[C---:B------:R-:W-:Y:S02]  /*09d0*/  VIADD R16, R0.reuse, 0x2 ;  /* 0x0000000200107836 */ /* 0x040fe40000000000 */
[----:B------:R-:W-:Y:S02]  /*09e0*/  IMAD.MOV R13, RZ, RZ, -R3 ;  /* 0x000000ffff0d7224 */ /* 0x000fe400078e0a03 */
[----:B------:R-:W-:Y:S01]  /*09f0*/  VIADD R20, R0, 0x1 ;  /* 0x0000000100147836 */ /* 0x000fe20000000000 */
[----:B------:R-:W-:Y:S01]  /*0a00*/  IABS R73, R16 ;  /* 0x0000001000497213 */ /* 0x000fe20000000000 */
[----:B------:R-:W-:-:S03]  /*0a10*/  IMAD.HI.U32 R3, R9, R75, RZ ;  /* 0x0000004b09037227 */ /* 0x000fc600078e00ff */
[----:B------:R-:W-:Y:S01]  /*0a20*/  IABS R74, R20 ;  /* 0x00000014004a7213 */ /* 0x000fe20000000000 */
[----:B------:R-:W-:Y:S01]  /*0a30*/  IMAD.HI.U32 R14, R5, R7, R4 ;  /* 0x00000007050e7227 */ /* 0x000fe200078e0004 */
[----:B------:R-:W-:Y:S03]  /*0a40*/  STL [R1+0xf60], R20 ;  /* 0x000f601401007387 */ /* 0x000fe60000100800 */
[C---:B------:R-:W-:Y:S01]  /*0a50*/  VIADD R4, R0.reuse, 0x3 ;  /* 0x0000000300047836 */ /* 0x040fe20000000000 */
[----:B------:R-:W-:Y:S01]  /*0a60*/  STL [R1+0xf6c], R16 ;  /* 0x000f6c1001007387 */ /* 0x000fe20000100800 */
[----:B------:R-:W-:Y:S02]  /*0a70*/  IMAD.MOV R3, RZ, RZ, -R3 ;  /* 0x000000ffff037224 */ /* 0x000fe400078e0a03 */
[----:B------:R-:W-:Y:S01]  /*0a80*/  VIADD R7, R0, 0x4 ;  /* 0x0000000400077836 */ /* 0x000fe20000000000 */
[----:B------:R0:W-:Y:S01]  /*0a90*/  STL [R1+0xf68], R4 ;  /* 0x000f680401007387 */ /* 0x0001e20000100800 */
[----:B------:R-:W-:Y:S01]  /*0aa0*/  IABS R83, R4 ;  /* 0x0000000400537213 */ /* 0x000fe20000000000 */
[----:B------:R-:W-:-:S02]  /*0ab0*/  IMAD R75, R8, R3, R75 ;  /* 0x00000003084b7224 */ /* 0x000fc400078e024b */
[C---:B------:R-:W-:Y:S01]  /*0ac0*/  IMAD.HI.U32 R3, R9.reuse, R74, RZ ;  /* 0x0000004a09037227 */ /* 0x040fe200078e00ff */
[----:B------:R-:W-:Y:S01]  /*0ad0*/  IABS R82, R7 ;  /* 0x0000000700527213 */ /* 0x000fe20000000000 */
[----:B------:R-:W-:Y:S02]  /*0ae0*/  STL [R1+0xf64], R7 ;  /* 0x000f640701007387 */ /* 0x000fe40000100800 */
[----:B------:R-:W-:Y:S02]  /*0af0*/  VIADD R6, R0, 0x5 ;  /* 0x0000000500067836 */ /* 0x000fe40000000000 */
[----:B0-----:R-:W-:-:S03]  /*0b00*/  IMAD.HI.U32 R4, R9, R73, RZ ;  /* 0x0000004909047227 */ /* 0x001fc600078e00ff */
[----:B------:R0:W-:Y:S01]  /*0b10*/  STL [R1+0xf70], R6 ;  /* 0x000f700601007387 */ /* 0x0001e20000100800 */
[----:B------:R-:W-:Y:S01]  /*0b20*/  IMAD.MOV R4, RZ, RZ, -R4 ;  /* 0x000000ffff047224 */ /* 0x000fe200078e0a04 */
[----:B------:R-:W-:Y:S01]  /*0b30*/  IABS R84, R6 ;  /* 0x0000000600547213 */ /* 0x000fe20000000000 */
[----:B------:R-:W-:Y:S02]  /*0b40*/  IMAD.MOV R5, RZ, RZ, -R3 ;  /* 0x000000ffff057224 */ /* 0x000fe400078e0a03 */
[----:B------:R-:W-:-:S04]  /*0b50*/  IMAD.HI.U32 R3, R9, R83, RZ ;  /* 0x0000005309037227 */ /* 0x000fc800078e00ff */
[C---:B------:R-:W-:Y:S02]  /*0b60*/  IMAD R73, R8.reuse, R4, R73 ;  /* 0x0000000408497224 */ /* 0x040fe400078e0249 */
[----:B------:R-:W-:Y:S02]  /*0b70*/  IMAD R74, R8, R5, R74 ;  /* 0x00000005084a7224 */ /* 0x000fe400078e024a */
[----:B0-----:R-:W-:Y:S01]  /*0b80*/  VIADD R6, R0, 0x6 ;  /* 0x0000000600067836 */ /* 0x001fe20000000000 */
[----:B------:R-:W-:Y:S01]  /*0b90*/  STL [R1+0x12dc], R73 ;  /* 0x0012dc4901007387 */ /* 0x000fe20000100800 */
[----:B------:R-:W-:Y:S02]  /*0ba0*/  IMAD.MOV R5, RZ, RZ, -R3 ;  /* 0x000000ffff057224 */ /* 0x000fe400078e0a03 */
[----:B------:R-:W-:Y:S01]  /*0bb0*/  IMAD.HI.U32 R3, R9, R82, RZ ;  /* 0x0000005209037227 */ /* 0x000fe200078e00ff */
[----:B------:R0:W-:Y:S01]  /*0bc0*/  STL [R1+0xf74], R6 ;  /* 0x000f740601007387 */ /* 0x0001e20000100800 */
[----:B------:R-:W-:-:S02]  /*0bd0*/  IABS R85, R6 ;  /* 0x0000000600557213 */ /* 0x000fc40000000000 */
[----:B------:R-:W-:Y:S02]  /*0be0*/  VIADD R7, R0, 0x7 ;  /* 0x0000000700077836 */ /* 0x000fe40000000000 */
[----:B------:R-:W-:-:S03]  /*0bf0*/  IMAD.HI.U32 R4, R9, R84, RZ ;  /* 0x0000005409047227 */ /* 0x000fc600078e00ff */
[----:B------:R1:W-:Y:S01]  /*0c00*/  STL [R1+0xf78], R7 ;  /* 0x000f780701007387 */ /* 0x0003e20000100800 */
[----:B------:R-:W-:Y:S01]  /*0c10*/  IMAD.MOV R3, RZ, RZ, -R3 ;  /* 0x000000ffff037224 */ /* 0x000fe200078e0a03 */
[----:B------:R-:W-:Y:S01]  /*0c20*/  IABS R87, R7 ;  /* 0x0000000700577213 */ /* 0x000fe20000000000 */
[----:B0-----:R-:W-:Y:S02]  /*0c30*/  VIADD R6, R0, 0x8 ;  /* 0x0000000800067836 */ /* 0x001fe40000000000 */
[C---:B------:R-:W-:Y:S02]  /*0c40*/  IMAD R83, R8.reuse, R5, R83 ;  /* 0x0000000508537224 */ /* 0x040fe400078e0253 */
[----:B------:R-:W-:Y:S01]  /*0c50*/  IMAD.MOV R5, RZ, RZ, -R4 ;  /* 0x000000ffff057224 */ /* 0x000fe200078e0a04 */
[----:B------:R-:W-:Y:S01]  /*0c60*/  IABS R72, R6 ;  /* 0x0000000600487213 */ /* 0x000fe20000000000 */
[----:B------:R-:W-:Y:S01]  /*0c70*/  IMAD R82, R8, R3, R82 ;  /* 0x0000000308527224 */ /* 0x000fe200078e0252 */
[----:B------:R0:W-:Y:S01]  /*0c80*/  STL [R1+0xf7c], R6 ;  /* 0x000f7c0601007387 */ /* 0x0001e20000100800 */
[----:B------:R-:W-:-:S04]  /*0c90*/  IMAD.HI.U32 R3, R9, R85, RZ ;  /* 0x0000005509037227 */ /* 0x000fc800078e00ff */
[----:B-1----:R-:W-:Y:S02]  /*0ca0*/  VIADD R7, R0, 0x9 ;  /* 0x0000000900077836 */ /* 0x002fe40000000000 */
[----:B------:R-:W-:Y:S02]  /*0cb0*/  IMAD R84, R8, R5, R84 ;  /* 0x0000000508547224 */ /* 0x000fe400078e0254 */
[----:B------:R-:W-:Y:S01]  /*0cc0*/  IMAD.MOV R5, RZ, RZ, -R3 ;  /* 0x000000ffff057224 */ /* 0x000fe200078e0a03 */
[----:B------:R-:W-:Y:S01]  /*0cd0*/  IABS R71, R7 ;  /* 0x0000000700477213 */ /* 0x000fe20000000000 */
[----:B0-----:R-:W-:Y:S01]  /*0ce0*/  VIADD R6, R0, 0xa ;  /* 0x0000000a00067836 */ /* 0x001fe20000000000 */
[----:B------:R-:W-:Y:S01]  /*0cf0*/  STL [R1+0xf80], R7 ;  /* 0x000f800701007387 */ /* 0x000fe20000100800 */
[----:B------:R-:W-:-:S03]  /*0d00*/  IMAD.HI.U32 R4, R9, R87, RZ ;  /* 0x0000005709047227 */ /* 0x000fc600078e00ff */
[----:B------:R0:W-:Y:S01]  /*0d10*/  STL [R1+0xf84], R6 ;  /* 0x000f840601007387 */ /* 0x0001e20000100800 */
[----:B------:R-:W-:Y:S01]  /*0d20*/  IMAD.HI.U32 R3, R9, R72, RZ ;  /* 0x0000004809037227 */ /* 0x000fe200078e00ff */
[----:B------:R-:W-:-:S03]  /*0d30*/  IABS R76, R6 ;  /* 0x00000006004c7213 */ /* 0x000fc60000000000 */
[----:B------:R-:W-:Y:S02]  /*0d40*/  IMAD R85, R8, R5, R85 ;  /* 0x0000000508557224 */ /* 0x000fe400078e0255 */
[----:B------:R-:W-:Y:S02]  /*0d50*/  IMAD.MOV R4, RZ, RZ, -R4 ;  /* 0x000000ffff047224 */ /* 0x000fe400078e0a04 */
[----:B------:R-:W-:Y:S02]  /*0d60*/  IMAD.MOV R5, RZ, RZ, -R3 ;  /* 0x000000ffff057224 */ /* 0x000fe400078e0a03 */
[----:B0-----:R-:W-:Y:S02]  /*0d70*/  VIADD R6, R0, 0xb ;  /* 0x0000000b00067836 */ /* 0x001fe40000000000 */
[----:B------:R-:W-:-:S03]  /*0d80*/  IMAD.HI.U32 R3, R9, R71, RZ ;  /* 0x0000004709037227 */ /* 0x000fc600078e00ff */
[----:B------:R0:W-:Y:S01]  /*0d90*/  STL [R1+0xf88], R6 ;  /* 0x000f880601007387 */ /* 0x0001e20000100800 */
[----:B------:R-:W-:Y:S01]  /*0da0*/  IMAD R87, R8, R4, R87 ;  /* 0x0000000408577224 */ /* 0x000fe200078e0257 */
[----:B------:R-:W-:Y:S01]  /*0db0*/  IABS R86, R6 ;  /* 0x0000000600567213 */ /* 0x000fe20000000000 */
        /* <DEDUP_REMOVED lines=20> */
[----:B------:R-:W-:Y:S01]  /*0f00*/  IABS R70, R6 ;  /* 0x0000000600467213 */ /* 0x000fe20000000000 */
[----:B------:R-:W-:Y:S02]  /*0f10*/  IMAD R86, R8, R5, R86 ;  /* 0x0000000508567224 */ /* 0x000fe400078e0256 */
[----:B------:R-:W-:Y:S02]  /*0f20*/  IMAD R13, R12, R13, R11 ;  /* 0x0000000d0c0d7224 */ /* 0x000fe400078e020b */
[----:B------:R-:W-:-:S04]  /*0f30*/  IMAD.HI.U32 R4, R9, R88, RZ ;  /* 0x0000005809047227 */ /* 0x000fc800078e00ff */
[----:B0-----:R-:W-:Y:S02]  /*0f40*/  VIADD R6, R0, 0x11 ;  /* 0x0000001100067836 */ /* 0x001fe40000000000 */
[----:B------:R-:W-:Y:S02]  /*0f50*/  IMAD.MOV R5, RZ, RZ, -R3 ;  /* 0x000000ffff057224 */ /* 0x000fe400078e0a03 */
[----:B------:R-:W-:Y:S01]  /*0f60*/  IMAD.HI.U32 R3, R9, R90, RZ ;  /* 0x0000005a09037227 */ /* 0x000fe200078e00ff */
[----:B------:R0:W-:Y:S01]  /*0f70*/  STL [R1+0xf9c], R6 ;  /* 0x000f9c0601007387 */ /* 0x0001e20000100800 */
[----:B------:R-:W-:Y:S02]  /*0f80*/  IABS R69, R6 ;  /* 0x0000000600457213 */ /* 0x000fe40000000000 */
[----:B------:R-:W-:Y:S02]  /*0f90*/  IMAD.IADD R13, R10, 0x1, R13 ;  /* 0x000000010a0d7824 */ /* 0x000fe400078e020d */
[----:B------:R-:W-:-:S02]  /*0fa0*/  IMAD.MOV R7, RZ, RZ, -R4 ;  /* 0x000000ffff077224 */ /* 0x000fc400078e0a04 */
[----:B------:R-:W-:-:S04]  /*0fb0*/  IMAD.HI.U32 R4, R9, R70, RZ ;  /* 0x0000004609047227 */ /* 0x000fc800078e00ff */
[C---:B------:R-:W-:Y:S02]  /*0fc0*/  VIADD R10, R0.reuse, 0x12 ;  /* 0x00000012000a7836 */ /* 0x040fe40000000000 */
[----:B------:R-:W-:Y:S02]  /*0fd0*/  IMAD.MOV R3, RZ, RZ, -R3 ;  /* 0x000000ffff037224 */ /* 0x000fe400078e0a03 */
[----:B0-----:R-:W-:Y:S01]  /*0fe0*/  VIADD R6, R0, 0x13 ;  /* 0x0000001300067836 */ /* 0x001fe20000000000 */
[----:B------:R-:W-:Y:S01]  /*0ff0*/  IABS R77, R10 ;  /* 0x0000000a004d7213 */ /* 0x000fe20000000000 */
[C---:B------:R-:W-:Y:S01]  /*1000*/  IMAD R89, R8.reuse, R5, R89 ;  /* 0x0000000508597224 */ /* 0x040fe200078e0259 */
[----:B------:R-:W-:Y:S01]  /*1010*/  STL [R1+0xfa0], R10 ;  /* 0x000fa00a01007387 */ /* 0x000fe20000100800 */
[C---:B------:R-:W-:Y:S01]  /*1020*/  IMAD R88, R8.reuse, R7, R88 ;  /* 0x0000000708587224 */ /* 0x040fe200078e0258 */
[----:B------:R-:W-:Y:S01]  /*1030*/  IABS R91, R6 ;  /* 0x00000006005b7213 */ /* 0x000fe20000000000 */
[----:B------:R-:W-:Y:S01]  /*1040*/  IMAD.MOV R5, RZ, RZ, -R4 ;  /* 0x000000ffff057224 */ /* 0x000fe200078e0a04 */
[----:B------:R0:W-:Y:S01]  /*1050*/  STL [R1+0xfa4], R6 ;  /* 0x000fa40601007387 */ /* 0x0001e20000100800 */
[----:B------:R-:W-:-:S02]  /*1060*/  IMAD R90, R8, R3, R90 ;  /* 0x00000003085a7224 */ /* 0x000fc400078e025a */
[----:B------:R-:W-:-:S04]  /*1070*/  IMAD.HI.U32 R3, R9, R69, RZ ;  /* 0x0000004509037227 */ /* 0x000fc800078e00ff */
[----:B------:R-:W-:Y:S02]  /*1080*/  VIADD R7, R0, 0x14 ;  /* 0x0000001400077836 */ /* 0x000fe40000000000 */
[----:B------:R-:W-:Y:S02]  /*1090*/  IMAD R70, R8, R5, R70 ;  /* 0x0000000508467224 */ /* 0x000fe400078e0246 */
[----:B0-----:R-:W-:Y:S01]  /*10a0*/  VIADD R6, R0, 0x15 ;  /* 0x0000001500067836 */ /* 0x001fe20000000000 */
[----:B------:R-:W-:Y:S01]  /*10b0*/  IABS R92, R7 ;  /* 0x00000007005c7213 */ /* 0x000fe20000000000 */
[----:B------:R-:W-:Y:S01]  /*10c0*/  IMAD.MOV R5, RZ, RZ, -R3 ;  /* 0x000000ffff057224 */ /* 0x000fe200078e0a03 */
[----:B------:R-:W-:Y:S01]  /*10d0*/  STL [R1+0xfa8], R7 ;  /* 0x000fa80701007387 */ /* 0x000fe20000100800 */
[C---:B------:R-:W-:Y:S01]  /*10e0*/  IMAD.HI.U32 R4, R9.reuse, R77, RZ ;  /* 0x0000004d09047227 */ /* 0x040fe200078e00ff */
[----:B------:R-:W-:Y:S02]  /*10f0*/  IABS R93, R6 ;  /* 0x00000006005d7213 */ /* 0x000fe40000000000 */
[----:B------:R0:W-:Y:S01]  /*1100*/  STL [R1+0xfac], R6 ;  /* 0x000fac0601007387 */ /* 0x0001e20000100800 */
[----:B------:R-:W-:-:S04]  /*1110*/  IMAD.HI.U32 R3, R9, R91, RZ ;  /* 0x0000005b09037227 */ /* 0x000fc800078e00ff */
[----:B------:R-:W-:Y:S02]  /*1120*/  IMAD R69, R8, R5, R69 ;  /* 0x0000000508457224 */ /* 0x000fe400078e0245 */
[----:B------:R-:W-:Y:S02]  /*1130*/  IMAD.MOV R4, RZ, RZ, -R4 ;  /* 0x000000ffff047224 */ /* 0x000fe400078e0a04 */
[----:B------:R-:W-:Y:S02]  /*1140*/  IMAD.MOV R5, RZ, RZ, -R3 ;  /* 0x000000ffff057224 */ /* 0x000fe400078e0a03 */
[----:B0-----:R-:W-:Y:S02]  /*1150*/  VIADD R6, R0, 0x16 ;  /* 0x0000001600067836 */ /* 0x001fe40000000000 */
[----:B------:R-:W-:-:S03]  /*1160*/  IMAD.HI.U32 R3, R9, R92, RZ ;  /* 0x0000005c09037227 */ /* 0x000fc600078e00ff */
[----:B------:R0:W-:Y:S01]  /*1170*/  STL [R1+0xfb4], R6 ;  /* 0x000fb40601007387 */ /* 0x0001e20000100800 */
[----:B------:R-:W-:Y:S02]  /*1180*/  VIADD R7, R0, 0x17 ;  /* 0x0000001700077836 */ /* 0x000fe40000000000 */
[C---:B------:R-:W-:Y:S02]  /*1190*/  IMAD R77, R8.reuse, R4, R77 ;  /* 0x00000004084d7224 */ /* 0x040fe400078e024d */
[----:B------:R-:W-:Y:S01]  /*11a0*/  IMAD R91, R8, R5, R91 ;  /* 0x00000005085b7224 */ /* 0x000fe200078e025b */
[----:B------:R-:W-:Y:S01]  /*11b0*/  IABS R5, R6 ;  /* 0x0000000600057213 */ /* 0x000fe20000000000 */
[----:B------:R-:W-:Y:S01]  /*11c0*/  IMAD.HI.U32 R4, R9, R93, RZ ;  /* 0x0000005d09047227 */ /* 0x000fe200078e00ff */
[----:B------:R1:W-:Y:S03]  /*11d0*/  STL [R1+0xfb0], R7 ;  /* 0x000fb00701007387 */ /* 0x0003e60000100800 */
[----:B------:R-:W-:-:S02]  /*11e0*/  IMAD.MOV R3, RZ, RZ, -R3 ;  /* 0x000000ffff037224 */ /* 0x000fc400078e0a03 */
[----:B0-----:R-:W-:Y:S02]  /*11f0*/  VIADD R6, R0, 0x18 ;  /* 0x0000001800067836 */ /* 0x001fe40000000000 */
[----:B------:R-:W-:Y:S02]  /*1200*/  IMAD.MOV R4, RZ, RZ, -R4 ;  /* 0x000000ffff047224 */ /* 0x000fe400078e0a04 */
[C---:B------:R-:W-:Y:S01]  /*1210*/  IMAD R92, R8.reuse, R3, R92 ;  /* 0x00000003085c7224 */ /* 0x040fe200078e025c */
[----:B-1----:R-:W-:Y:S01]  /*1220*/  IABS R7, R7 ;  /* 0x0000000700077213 */ /* 0x002fe20000000000 */
[----:B------:R-:W-:Y:S01]  /*1230*/  IMAD.HI.U32 R3, R9, R5, RZ ;  /* 0x0000000509037227 */ /* 0x000fe200078e00ff */
[----:B------:R0:W-:Y:S01]  /*1240*/  STL [R1+0xfbc], R6 ;  /* 0x000fbc0601007387 */ /* 0x0001e20000100800 */
[----:B------:R-:W-:Y:S02]  /*1250*/  IABS R68, R6 ;  /* 0x0000000600447213 */ /* 0x000fe40000000000 */
[----:B------:R-:W-:-:S02]  /*1260*/  IMAD R93, R8, R4, R93 ;  /* 0x00000004085d7224 */ /* 0x000fc400078e025d */
[----:B------:R-:W-:-:S04]  /*1270*/  IMAD.HI.U32 R4, R9, R7, RZ ;  /* 0x0000000709047227 */ /* 0x000fc800078e00ff */
[C---:B------:R-:W-:Y:S02]  /*1280*/  VIADD R11, R0.reuse, 0x19 ;  /* 0x00000019000b7836 */ /* 0x040fe40000000000 */
[----:B0-----:R-:W-:Y:S02]  /*1290*/  IMAD.MOV R6, RZ, RZ, -R3 ;  /* 0x000000ffff067224 */ /* 0x001fe400078e0a03 */
[----:B------:R-:W-:Y:S01]  /*12a0*/  VIADD R10, R0, 0x1a ;  /* 0x0000001a000a7836 */ /* 0x000fe20000000000 */
[----:B------:R-:W-:Y:S01]  /*12b0*/  IABS R67, R11 ;  /* 0x0000000b00437213 */ /* 0x000fe20000000000 */
[----:B------:R-:W-:Y:S01]  /*12c0*/  IMAD.MOV R4, RZ, RZ, -R4 ;  /* 0x000000ffff047224 */ /* 0x000fe200078e0a04 */
[----:B------:R0:W-:Y:S01]  /*12d0*/  STL [R1+0xfb8], R11 ;  /* 0x000fb80b01007387 */ /* 0x0001e20000100800 */
[C---:B------:R-:W-:Y:S01]  /*12e0*/  IMAD R5, R8.reuse, R6, R5 ;  /* 0x0000000608057224 */ /* 0x040fe200078e0205 */
[----:B------:R-:W-:Y:S01]  /*12f0*/  IABS R78, R10 ;  /* 0x0000000a004e7213 */ /* 0x000fe20000000000 */
[----:B------:R-:W-:Y:S01]  /*1300*/  IMAD.HI.U32 R3, R9, R68, RZ ;  /* 0x0000004409037227 */ /* 0x000fe200078e00ff */
[----:B------:R1:W-:Y:S03]  /*1310*/  STL [R1+0xfc4], R10 ;  /* 0x000fc40a01007387 */ /* 0x0003e60000100800 */
[----:B------:R-:W-:Y:S01]  /*1320*/  IMAD R4, R8, R4, R7 ;  /* 0x0000000408047224 */ /* 0x000fe200078e0207 */
[----:B------:R2:W-:Y:S01]  /*1330*/  STL [R1+0x4], R5 ;  /* 0x0000040501007387 */ /* 0x0005e20000100800 */
[----:B------:R-:W-:-:S02]  /*1340*/  VIADD R6, R0, 0x1b ;  /* 0x0000001b00067836 */ /* 0x000fc40000000000 */
[C---:B0-----:R-:W-:Y:S01]  /*1350*/  VIADD R11, R0.reuse, 0x1c ;  /* 0x0000001c000b7836 */ /* 0x041fe20000000000 */
[----:B------:R0:W-:Y:S01]  /*1360*/  STL [R1], R4 ;  /* 0x0000000401007387 */ /* 0x0001e20000100800 */
[C---:B------:R-:W-:Y:S02]  /*1370*/  VIADD R12, R0.reuse, 0x1f ;  /* 0x0000001f000c7836 */ /* 0x040fe40000000000 */
[----:B-1----:R-:W-:Y:S01]  /*1380*/  VIADD R10, R0, 0x1d ;  /* 0x0000001d000a7836 */ /* 0x002fe20000000000 */
[----:B------:R1:W-:Y:S01]  /*1390*/  STL [R1+0xfc0], R6 ;  /* 0x000fc00601007387 */ /* 0x0003e20000100800 */
[----:B------:R-:W-:Y:S01]  /*13a0*/  IABS R7, R11 ;  /* 0x0000000b00077213 */ /* 0x000fe20000000000 */
[----:B--2---:R-:W-:Y:S02]  /*13b0*/  IMAD.MOV R5, RZ, RZ, -R3 ;  /* 0x000000ffff057224 */ /* 0x004fe400078e0a03 */
[C---:B------:R-:W-:Y:S01]  /*13c0*/  IMAD.HI.U32 R3, R9.reuse, R67, RZ ;  /* 0x0000004309037227 */ /* 0x040fe200078e00ff */
[----:B------:R-:W-:Y:S03]  /*13d0*/  STL [R1+0xfcc], R11 ;  /* 0x000fcc0b01007387 */ /* 0x000fe60000100800 */
[----:B0-----:R-:W-:Y:S01]  /*13e0*/  IMAD.HI.U32 R4, R9, R78, RZ ;  /* 0x0000004e09047227 */ /* 0x001fe200078e00ff */
[----:B------:R0:W-:Y:S01]  /*13f0*/  STL [R1+0xfc8], R10 ;  /* 0x000fc80a01007387 */ /* 0x0001e20000100800 */
[----:B-1----:R-:W-:-:S02]  /*1400*/  IABS R6, R6 ;  /* 0x0000000600067213 */ /* 0x002fc40000000000 */
[----:B------:R-:W-:Y:S02]  /*1410*/  IMAD.MOV R3, RZ, RZ, -R3 ;  /* 0x000000ffff037224 */ /* 0x000fe400078e0a03 */
[C---:B------:R-:W-:Y:S02]  /*1420*/  IMAD R68, R8.reuse, R5, R68 ;  /* 0x0000000508447224 */ /* 0x040fe400078e0244 */
[----:B------:R-:W-:Y:S02]  /*1430*/  IMAD.MOV R5, RZ, RZ, -R4 ;  /* 0x000000ffff057224 */ /* 0x000fe400078e0a04 */
[----:B------:R-:W-:Y:S01]  /*1440*/  IMAD R67, R8, R3, R67 ;  /* 0x0000000308437224 */ /* 0x000fe200078e0243 */
[----:B0-----:R-:W-:Y:S01]  /*1450*/  IABS R10, R10 ;  /* 0x0000000a000a7213 */ /* 0x001fe20000000000 */
[----:B------:R-:W-:-:S04]  /*1460*/  IMAD.HI.U32 R3, R9, R6, RZ ;  /* 0x0000000609037227 */ /* 0x000fc800078e00ff */
[----:B------:R-:W-:Y:S02]  /*1470*/  VIADD R11, R0, 0x1e ;  /* 0x0000001e000b7836 */ /* 0x000fe40000000000 */
[----:B------:R-:W-:Y:S02]  /*1480*/  IMAD R78, R8, R5, R78 ;  /* 0x00000005084e7224 */ /* 0x000fe400078e024e */
[----:B------:R-:W-:Y:S01]  /*1490*/  IMAD.MOV R5, RZ, RZ, -R3 ;  /* 0x000000ffff057224 */ /* 0x000fe200078e0a03 */
[----:B------:R0:W-:Y:S01]  /*14a0*/  STL [R1+0xfd4], R11 ;  /* 0x000fd40b01007387 */ /* 0x0001e20000100800 */
[----:B------:R-:W-:-:S03]  /*14b0*/  IMAD.HI.U32 R4, R9, R7, RZ ;  /* 0x0000000709047227 */ /* 0x000fc600078e00ff */
[----:B------:R1:W-:Y:S01]  /*14c0*/  STL [R1+0xfd0], R12 ;  /* 0x000fd00c01007387 */ /* 0x0003e20000100800 */
[----:B------:R-:W-:Y:S02]  /*14d0*/  IMAD R5, R8, R5, R6 ;  /* 0x0000000508057224 */ /* 0x000fe400078e0206 */
[----:B------:R-:W-:Y:S01]  /*14e0*/  IMAD.HI.U32 R3, R9, R10, RZ ;  /* 0x0000000a09037227 */ /* 0x000fe200078e00ff */
[----:B0-----:R-:W-:-:S03]  /*14f0*/  IABS R11, R11 ;  /* 0x0000000b000b7213 */ /* 0x001fc60000000000 */
[----:B------:R-:W-:Y:S01]  /*1500*/  IMAD.MOV R4, RZ, RZ, -R4 ;  /* 0x000000ffff047224 */ /* 0x000fe200078e0a04 */
[----:B------:R0:W-:Y:S01]  /*1510*/  STL [R1+0x8], R5 ;  /* 0x0000080501007387 */ /* 0x0001e20000100800 */
[----:B------:R-:W-:Y:S01]  /*1520*/  VIADD R16, R0, 0x70 ;  /* 0x0000007000107836 */ /* 0x000fe20000000000 */
[----:B-1----:R-:W-:Y:S01]  /*1530*/  IABS R12, R12 ;  /* 0x0000000c000c7213 */ /* 0x002fe20000000000 */
[----:B------:R-:W-:Y:S02]  /*1540*/  IMAD.MOV.U32 R6, RZ, RZ, R11 ;  /* 0x000000ffff067224 */ /* 0x000fe400078e000b */
[----:B------:R-:W-:Y:S01]  /*1550*/  IMAD R4, R8, R4, R7 ;  /* 0x0000000408047224 */ /* 0x000fe200078e0207 */
[----:B------:R-:W-:Y:S01]  /*1560*/  IABS R46, R16 ;  /* 0x00000010002e7213 */ /* 0x000fe20000000000 */
[----:B------:R-:W-:Y:S02]  /*1570*/  IMAD.MOV.U32 R11, RZ, RZ, R12 ;  /* 0x000000ffff0b7224 */ /* 0x000fe400078e000c */
[----:B------:R-:W-:Y:S01]  /*1580*/  VIADD R12, R0, 0x20 ;  /* 0x00000020000c7836 */ /* 0x000fe20000000000 */
[----:B------:R1:W-:Y:S01]  /*1590*/  STL [R1+0xc], R4 ;  /* 0x00000c0401007387 */ /* 0x0003e20000100800 */
[----:B0-----:R-:W-:-:S02]  /*15a0*/  IMAD.MOV R5, RZ, RZ, -R3 ;  /* 0x000000ffff057224 */ /* 0x001fc400078e0a03 */
[C---:B------:R-:W-:Y:S01]  /*15b0*/  IMAD.HI.U32 R3, R9.reuse, R6, RZ ;  /* 0x0000000609037227 */ /* 0x040fe200078e00ff */
[----:B------:R0:W-:Y:S01]  /*15c0*/  STL [R1+0x100c], R12 ;  /* 0x00100c0c01007387 */ /* 0x0001e20000100800 */
[----:B------:R-:W-:Y:S02]  /*15d0*/  IABS R66, R12 ;  /* 0x0000000c00427213 */ /* 0x000fe40000000000 */
[----:B------:R-:W-:Y:S02]  /*15e0*/  IMAD R5, R8, R5, R10 ;  /* 0x0000000508057224 */ /* 0x000fe400078e020a */
[----:B------:R-:W-:Y:S02]  /*15f0*/  IMAD.MOV R3, RZ, RZ, -R3 ;  /* 0x000000ffff037224 */ /* 0x000fe400078e0a03 */
[----:B------:R-:W-:Y:S01]  /*1600*/  VIADD R7, R0, 0x21 ;  /* 0x0000002100077836 */ /* 0x000fe20000000000 */
[----:B------:R2:W-:Y:S01]  /*1610*/  STL [R1+0x10], R5 ;  /* 0x0000100501007387 */ /* 0x0005e20000100800 */
[----:B-1----:R-:W-:-:S03]  /*1620*/  IMAD.HI.U32 R4, R9, R11, RZ ;  /* 0x0000000b09047227 */ /* 0x002fc600078e00ff */
[----:B------:R-:W-:Y:S01]  /*1630*/  STL [R1+0xfdc], R7 ;  /* 0x000fdc0701007387 */ /* 0x000fe20000100800 */
[----:B------:R-:W-:Y:S01]  /*1640*/  IMAD R6, R8, R3, R6 ;  /* 0x0000000308067224 */ /* 0x000fe200078e0206 */
[----:B------:R-:W-:Y:S01]  /*1650*/  IABS R65, R7 ;  /* 0x0000000700417213 */ /* 0x000fe20000000000 */
[----:B------:R-:W-:Y:S02]  /*1660*/  IMAD.MOV R4, RZ, RZ, -R4 ;  /* 0x000000ffff047224 */ /* 0x000fe400078e0a04 */
[C---:B0-----:R-:W-:Y:S02]  /*1670*/  VIADD R12, R0.reuse, 0x26 ;  /* 0x00000026000c7836 */ /* 0x041fe40000000000 */
[----:B--2---:R-:W-:Y:S02]  /*1680*/  VIADD R5, R0, 0x22 ;  /* 0x0000002200057836 */ /* 0x004fe40000000000 */
[----:B------:R-:W-:Y:S02]  /*1690*/  IMAD R3, R8, R4, R11 ;  /* 0x0000000408037224 */ /* 0x000fe400078e020b */
[----:B------:R-:W-:Y:S01]  /*16a0*/  IMAD.HI.U32 R4, R9, R65, RZ ;  /* 0x0000004109047227 */ /* 0x000fe200078e00ff */
[----:B------:R0:W-:Y:S01]  /*16b0*/  STL [R1+0x1020], R5 ;  /* 0x0010200501007387 */ /* 0x0001e20000100800 */
[----:B------:R-:W-:-:S02]  /*16c0*/  IABS R81, R5 ;  /* 0x0000000500517213 */ /* 0x000fc40000000000 */
[C---:B------:R-:W-:Y:S01]  /*16d0*/  VIADD R11, R0.reuse, 0x25 ;  /* 0x00000025000b7836 */ /* 0x040fe20000000000 */
[----:B------:R1:W-:Y:S04]  /*16e0*/  STL [R1+0x14], R6 ;  /* 0x0000140601007387 */ /* 0x0003e80000100800 */
[----:B------:R2:W-:Y:S01]  /*16f0*/  STL [R1+0x18], R3 ;  /* 0x0000180301007387 */ /* 0x0005e20000100800 */
[C---:B0-----:R-:W-:Y:S02]  /*1700*/  VIADD R5, R0.reuse, 0x24 ;  /* 0x0000002400057836 */ /* 0x041fe40000000000 */
[----:B-1----:R-:W-:-:S03]  /*1710*/  VIADD R6, R0, 0x23 ;  /* 0x0000002300067836 */ /* 0x002fc60000000000 */
[----:B------:R-:W-:Y:S01]  /*1720*/  IABS R10, R5 ;  /* 0x00000005000a7213 */ /* 0x000fe20000000000 */
[C---:B--2---:R-:W-:Y:S01]  /*1730*/  IMAD.HI.U32 R3, R9.reuse, R66, RZ ;  /* 0x0000004209037227 */ /* 0x044fe200078e00ff */
[----:B------:R-:W-:Y:S01]  /*1740*/  IABS R7, R6 ;  /* 0x0000000600077213 */ /* 0x000fe20000000000 */
[----:B------:R0:W-:Y:S02]  /*1750*/  STL [R1+0x101c], R6 ;  /* 0x00101c0601007387 */ /* 0x0001e40000100800 */
[----:B------:R-:W-:Y:S02]  /*1760*/  IMAD.MOV R3, RZ, RZ, -R3 ;  /* 0x000000ffff037224 */ /* 0x000fe400078e0a03 */
[----:B------:R1:W-:Y:S02]  /*1770*/  STL [R1+0x105c], R5 ;  /* 0x00105c0501007387 */ /* 0x0003e40000100800 */
[----:B------:R-:W-:Y:S02]  /*1780*/  IMAD R66, R8, R3, R66 ;  /* 0x0000000308427224 */ /* 0x000fe400078e0242 */
[----:B------:R-:W-:Y:S01]  /*1790*/  IMAD.MOV.U32 R3, RZ, RZ, R10 ;  /* 0x000000ffff037224 */ /* 0x000fe200078e000a */
[----:B------:R2:W-:Y:S01]  /*17a0*/  STL [R1+0x1044], R11 ;  /* 0x0010440b01007387 */ /* 0x0005e20000100800 */
[----:B0-----:R-:W-:Y:S01]  /*17b0*/  IMAD.MOV R6, RZ, RZ, -R4 ;  /* 0x000000ffff067224 */ /* 0x001fe200078e0a04 */
[----:B------:R-:W-:Y:S01]  /*17c0*/  IABS R10, R12 ;  /* 0x0000000c000a7213 */ /* 0x000fe20000000000 */
[----:B------:R-:W-:Y:S01]  /*17d0*/  IMAD.MOV.U32 R4, RZ, RZ, R7 ;  /* 0x000000ffff047224 */ /* 0x000fe200078e0007 */
[----:B------:R0:W-:Y:S01]  /*17e0*/  STL [R1+0x10cc], R12 ;  /* 0x0010cc0c01007387 */ /* 0x0001e20000100800 */
[----:B-1----:R-:W-:-:S04]  /*17f0*/  IMAD.HI.U32 R5, R9, R81, RZ ;  /* 0x0000005109057227 */ /* 0x002fc800078e00ff */
[----:B------:R-:W-:Y:S02]  /*1800*/  IMAD.MOV R7, RZ, RZ, -R5 ;  /* 0x000000ffff077224 */ /* 0x000fe400078e0a05 */
[----:B------:R-:W-:-:S04]  /*1810*/  IMAD.HI.U32 R5, R9, R4, RZ ;  /* 0x0000000409057227 */ /* 0x000fc800078e00ff */
[----:B------:R-:W-:Y:S02]  /*1820*/  IMAD.MOV R5, RZ, RZ, -R5 ;  /* 0x000000ffff057224 */ /* 0x000fe400078e0a05 */
[C---:B------:R-:W-:Y:S02]  /*1830*/  IMAD R65, R8.reuse, R6, R65 ;  /* 0x0000000608417224 */ /* 0x040fe400078e0241 */
[----:B------:R-:W-:Y:S01]  /*1840*/  IMAD R81, R8, R7, R81 ;  /* 0x0000000708517224 */ /* 0x000fe200078e0251 */
[----:B------:R-:W-:Y:S01]  /*1850*/  IABS R7, R11 ;  /* 0x0000000b00077213 */ /* 0x000fe20000000000 */
[----:B------:R-:W-:-:S04]  /*1860*/  IMAD.HI.U32 R6, R9, R3, RZ ;  /* 0x0000000309067227 */ /* 0x000fc800078e00ff */
[----:B--2---:R-:W-:Y:S02]  /*1870*/  VIADD R11, R0, 0x27 ;  /* 0x00000027000b7836 */ /* 0x004fe40000000000 */
[----:B------:R-:W-:Y:S02]  /*1880*/  IMAD R4, R8, R5, R4 ;  /* 0x0000000508047224 */ /* 0x000fe400078e0204 */
[----:B------:R-:W-:Y:S01]  /*1890*/  IMAD.MOV R6, RZ, RZ, -R6 ;  /* 0x000000ffff067224 */ /* 0x000fe200078e0a06 */
[----:B------:R-:W-:Y:S01]  /*18a0*/  STL [R1+0x10c8], R11 ;  /* 0x0010c80b01007387 */ /* 0x000fe20000100800 */
[----:B0-----:R-:W-:Y:S02]  /*18b0*/  VIADD R12, R0, 0x2f ;  /* 0x0000002f000c7836 */ /* 0x001fe40000000000 */
[----:B------:R-:W-:Y:S01]  /*18c0*/  IMAD R5, R8, R6, R3 ;  /* 0x0000000608057224 */ /* 0x000fe200078e0203 */
[----:B------:R0:W-:Y:S01]  /*18d0*/  STL [R1+0x1c], R4 ;  /* 0x00001c0401007387 */ /* 0x0001e20000100800 */
[----:B------:R-:W-:-:S02]  /*18e0*/  IMAD.MOV.U32 R3, RZ, RZ, R10 ;  /* 0x000000ffff037224 */ /* 0x000fc400078e000a */
[----:B------:R-:W-:Y:S01]  /*18f0*/  VIADD R6, R0, 0x29 ;  /* 0x0000002900067836 */ /* 0x000fe20000000000 */
[----:B------:R1:W-:Y:S01]  /*1900*/  STL [R1+0x24], R5 ;  /* 0x0000240501007387 */ /* 0x0003e20000100800 */
[----:B------:R-:W-:-:S03]  /*1910*/  IMAD.HI.U32 R10, R9, R7, RZ ;  /* 0x00000007090a7227 */ /* 0x000fc600078e00ff */
[----:B------:R-:W-:Y:S01]  /*1920*/  IABS R63, R6 ;  /* 0x00000006003f7213 */ /* 0x000fe20000000000 */
[----:B------:R-:W-:Y:S01]  /*1930*/  IMAD.MOV R10, RZ, RZ, -R10 ;  /* 0x000000ffff0a7224 */ /* 0x000fe200078e0a0a */
[----:B0-----:R-:W-:Y:S01]  /*1940*/  IABS R4, R11 ;  /* 0x0000000b00047213 */ /* 0x001fe20000000000 */
[----:B------:R-:W-:Y:S02]  /*1950*/  VIADD R11, R0, 0x28 ;  /* 0x00000028000b7836 */ /* 0x000fe40000000000 */
[----:B------:R-:W-:Y:S02]  /*1960*/  IMAD R7, R8, R10, R7 ;  /* 0x0000000a08077224 */ /* 0x000fe400078e0207 */
[----:B-1----:R-:W-:Y:S01]  /*1970*/  IMAD.HI.U32 R5, R9, R3, RZ ;  /* 0x0000000309057227 */ /* 0x002fe200078e00ff */
[----:B------:R-:W-:Y:S01]  /*1980*/  STL [R1+0x10e4], R11 ;  /* 0x0010e40b01007387 */ /* 0x000fe20000100800 */
[----:B------:R-:W-:Y:S02]  /*1990*/  IABS R64, R11 ;  /* 0x0000000b00407213 */ /* 0x000fe40000000000 */
[----:B------:R-:W-:Y:S01]  /*19a0*/  IMAD.MOV R5, RZ, RZ, -R5 ;  /* 0x000000ffff057224 */ /* 0x000fe200078e0a05 */
[----:B------:R0:W-:Y:S01]  /*19b0*/  STL [R1+0x10dc], R6 ;  /* 0x0010dc0601007387 */ /* 0x0001e20000100800 */
[----:B------:R-:W-:-:S02]  /*19c0*/  VIADD R10, R0, 0x2a ;  /* 0x0000002a000a7836 */ /* 0x000fc40000000000 */
[----:B------:R-:W-:Y:S01]  /*19d0*/  IMAD R3, R8, R5, R3 ;  /* 0x0000000508037224 */ /* 0x000fe200078e0203 */
[----:B------:R1:W-:Y:S01]  /*19e0*/  STL [R1+0x20], R7 ;  /* 0x0000200701007387 */ /* 0x0003e20000100800 */
[C---:B------:R-:W-:Y:S01]  /*19f0*/  IMAD.HI.U32 R5, R9.reuse, R64, RZ ;  /* 0x0000004009057227 */ /* 0x040fe200078e00ff */
[----:B------:R-:W-:Y:S02]  /*1a00*/  IABS R80, R10 ;  /* 0x0000000a00507213 */ /* 0x000fe40000000000 */
[----:B------:R2:W-:Y:S01]  /*1a10*/  STL [R1+0x28], R3 ;  /* 0x0000280301007387 */ /* 0x0005e20000100800 */
[----:B------:R-:W-:Y:S02]  /*1a20*/  IMAD.MOV R5, RZ, RZ, -R5 ;  /* 0x000000ffff057224 */ /* 0x000fe400078e0a05 */
[----:B0-----:R-:W-:Y:S01]  /*1a30*/  IMAD.HI.U32 R6, R9, R4, RZ ;  /* 0x0000000409067227 */ /* 0x001fe200078e00ff */
[----:B------:R-:W-:Y:S03]  /*1a40*/  STL [R1+0x1138], R10 ;  /* 0x0011380a01007387 */ /* 0x000fe60000100800 */
[----:B------:R-:W-:-:S02]  /*1a50*/  IMAD.MOV R6, RZ, RZ, -R6 ;  /* 0x000000ffff067224 */ /* 0x000fc400078e0a06 */
[----:B-1----:R-:W-:Y:S02]  /*1a60*/  VIADD R7, R0, 0x2b ;  /* 0x0000002b00077836 */ /* 0x002fe40000000000 */
[----:B------:R-:W-:Y:S02]  /*1a70*/  IMAD R4, R8, R6, R4 ;  /* 0x0000000608047224 */ /* 0x000fe400078e0204 */
[----:B--2---:R-:W-:-:S03]  /*1a80*/  IMAD.HI.U32 R3, R9, R63, RZ ;  /* 0x0000003f09037227 */ /* 0x004fc600078e00ff */
[----:B------:R0:W-:Y:S01]  /*1a90*/  STL [R1+0x2c], R4 ;  /* 0x00002c0401007387 */ /* 0x0001e20000100800 */
[----:B------:R-:W-:Y:S02]  /*1aa0*/  IMAD.MOV R3, RZ, RZ, -R3 ;  /* 0x000000ffff037224 */ /* 0x000fe400078e0a03 */
[----:B------:R-:W-:Y:S01]  /*1ab0*/  VIADD R6, R0, 0x2c ;  /* 0x0000002c00067836 */ /* 0x000fe20000000000 */
[----:B------:R1:W-:Y:S01]  /*1ac0*/  STL [R1+0x1120], R7 ;  /* 0x0011200701007387 */ /* 0x0003e20000100800 */
[C---:B------:R-:W-:Y:S02]  /*1ad0*/  IMAD R64, R8.reuse, R5, R64 ;  /* 0x0000000508407224 */ /* 0x040fe400078e0240 */
[----:B------:R-:W-:Y:S01]  /*1ae0*/  IMAD R63, R8, R3, R63 ;  /* 0x00000003083f7224 */ /* 0x000fe200078e023f */
[----:B------:R2:W-:Y:S01]  /*1af0*/  STL [R1+0x113c], R6 ;  /* 0x00113c0601007387 */ /* 0x0005e20000100800 */
[C---:B------:R-:W-:Y:S01]  /*1b00*/  VIADD R5, R0.reuse, 0x2d ;  /* 0x0000002d00057836 */ /* 0x040fe20000000000 */
[----:B0-----:R-:W-:Y:S01]  /*1b10*/  IABS R4, R7 ;  /* 0x0000000700047213 */ /* 0x001fe20000000000 */
[----:B------:R-:W-:-:S02]  /*1b20*/  VIADD R3, R0, 0x2e ;  /* 0x0000002e00037836 */ /* 0x000fc40000000000 */
[C---:B------:R-:W-:Y:S01]  /*1b30*/  IMAD.HI.U32 R11, R9.reuse, R80, RZ ;  /* 0x00000050090b7227 */ /* 0x040fe200078e00ff */
[----:B------:R0:W-:Y:S03]  /*1b40*/  STL [R1+0x110c], R5 ;  /* 0x00110c0501007387 */ /* 0x0001e60000100800 */
[C---:B-1----:R-:W-:Y:S01]  /*1b50*/  IMAD.HI.U32 R7, R9.reuse, R4, RZ ;  /* 0x0000000409077227 */ /* 0x042fe200078e00ff */
[----:B--2---:R-:W-:Y:S01]  /*1b60*/  IABS R6, R6 ;  /* 0x0000000600067213 */ /* 0x004fe20000000000 */
[----:B------:R1:W-:Y:S02]  /*1b70*/  STL [R1+0x111c], R3 ;  /* 0x00111c0301007387 */ /* 0x0003e40000100800 */
[----:B------:R-:W-:Y:S02]  /*1b80*/  IMAD.MOV R7, RZ, RZ, -R7 ;  /* 0x000000ffff077224 */ /* 0x000fe400078e0a07 */
[----:B------:R-:W-:Y:S01]  /*1b90*/  IMAD.HI.U32 R10, R9, R6, RZ ;  /* 0x00000006090a7227 */ /* 0x000fe200078e00ff */
[----:B0-----:R-:W-:-:S03]  /*1ba0*/  IABS R5, R5 ;  /* 0x0000000500057213 */ /* 0x001fc60000000000 */
[----:B------:R-:W-:Y:S01]  /*1bb0*/  IMAD R4, R8, R7, R4 ;  /* 0x0000000708047224 */ /* 0x000fe200078e0204 */
[----:B-1----:R-:W-:Y:S01]  /*1bc0*/  IABS R3, R3 ;  /* 0x0000000300037213 */ /* 0x002fe20000000000 */
[----:B------:R-:W-:-:S03]  /*1bd0*/  IMAD.HI.U32 R7, R9, R5, RZ ;  /* 0x0000000509077227 */ /* 0x000fc600078e00ff */
[----:B------:R0:W-:Y:S01]  /*1be0*/  STL [R1+0x30], R4 ;  /* 0x0000300401007387 */ /* 0x0001e20000100800 */
[----:B------:R-:W-:Y:S02]  /*1bf0*/  IMAD.MOV R11, RZ, RZ, -R11 ;  /* 0x000000ffff0b7224 */ /* 0x000fe400078e0a0b */
[----:B------:R-:W-:Y:S01]  /*1c00*/  IMAD.MOV R10, RZ, RZ, -R10 ;  /* 0x000000ffff0a7224 */ /* 0x000fe200078e0a0a */
[----:B------:R-:W-:Y:S01]  /*1c10*/  STL [R1+0x10e0], R12 ;  /* 0x0010e00c01007387 */ /* 0x000fe20000100800 */
[----:B------:R-:W-:Y:S02]  /*1c20*/  IMAD.MOV R7, RZ, RZ, -R7 ;  /* 0x000000ffff077224 */ /* 0x000fe400078e0a07 */
[----:B------:R-:W-:Y:S02]  /*1c30*/  IMAD R80, R8, R11, R80 ;  /* 0x0000000b08507224 */ /* 0x000fe400078e0250 */
[----:B0-----:R-:W-:-:S04]  /*1c40*/  IMAD.HI.U32 R4, R9, R3, RZ ;  /* 0x0000000309047227 */ /* 0x001fc800078e00ff */
[----:B------:R-:W-:Y:S02]  /*1c50*/  IMAD R6, R8, R10, R6 ;  /* 0x0000000a08067224 */ /* 0x000fe400078e0206 */
[----:B------:R-:W-:Y:S02]  /*1c60*/  IMAD.MOV R4, RZ, RZ, -R4 ;  /* 0x000000ffff047224 */ /* 0x000fe400078e0a04 */
[C---:B------:R-:W-:Y:S01]  /*1c70*/  VIADD R11, R0.reuse, 0x30 ;  /* 0x00000030000b7836 */ /* 0x040fe20000000000 */
[----:B------:R0:W-:Y:S01]  /*1c80*/  STL [R1+0x34], R6 ;  /* 0x0000340601007387 */ /* 0x0001e20000100800 */
[----:B------:R-:W-:Y:S02]  /*1c90*/  VIADD R10, R0, 0x31 ;  /* 0x00000031000a7836 */ /* 0x000fe40000000000 */
[C---:B------:R-:W-:Y:S01]  /*1ca0*/  IMAD R5, R8.reuse, R7, R5 ;  /* 0x0000000708057224 */ /* 0x040fe200078e0205 */
[----:B------:R1:W-:Y:S01]  /*1cb0*/  STL [R1+0x10e8], R11 ;  /* 0x0010e80b01007387 */ /* 0x0003e20000100800 */
[----:B------:R-:W-:Y:S01]  /*1cc0*/  IMAD R3, R8, R4, R3 ;  /* 0x0000000408037224 */ /* 0x000fe200078e0203 */
[----:B------:R-:W-:Y:S01]  /*1cd0*/  IABS R62, R11 ;  /* 0x0000000b003e7213 */ /* 0x000fe20000000000 */
[----:B------:R-:W-:Y:S01]  /*1ce0*/  VIADD R4, R0, 0x32 ;  /* 0x0000003200047836 */ /* 0x000fe20000000000 */
[----:B------:R-:W-:Y:S01]  /*1cf0*/  STL [R1+0x10d8], R10 ;  /* 0x0010d80a01007387 */ /* 0x000fe20000100800 */
[----:B------:R-:W-:-:S02]  /*1d00*/  IABS R61, R10 ;  /* 0x0000000a003d7213 */ /* 0x000fc40000000000 */
[----:B0-----:R-:W-:Y:S01]  /*1d10*/  IABS R6, R12 ;  /* 0x0000000c00067213 */ /* 0x001fe20000000000 */
[----:B------:R0:W-:Y:S01]  /*1d20*/  STL [R1+0x38], R5 ;  /* 0x0000380501007387 */ /* 0x0001e20000100800 */
[----:B------:R-:W-:Y:S01]  /*1d30*/  IABS R79, R4 ;  /* 0x00000004004f7213 */ /* 0x000fe20000000000 */
[----:B-1----:R-:W-:Y:S02]  /*1d40*/  VIADD R11, R0, 0x35 ;  /* 0x00000035000b7836 */ /* 0x002fe40000000000 */
[----:B------:R1:W-:Y:S01]  /*1d50*/  STL [R1+0x3c], R3 ;  /* 0x00003c0301007387 */ /* 0x0003e20000100800 */
[----:B------:R-:W-:-:S03]  /*1d60*/  IMAD.HI.U32 R7, R9, R6, RZ ;  /* 0x0000000609077227 */ /* 0x000fc600078e00ff */
[----:B------:R2:W-:Y:S01]  /*1d70*/  STL [R1+0x10c4], R4 ;  /* 0x0010c40401007387 */ /* 0x0005e20000100800 */
[----:B------:R-:W-:Y:S02]  /*1d80*/  IMAD.MOV R7, RZ, RZ, -R7 ;  /* 0x000000ffff077224 */ /* 0x000fe400078e0a07 */
[----:B0-----:R-:W-:-:S04]  /*1d90*/  IMAD.HI.U32 R5, R9, R62, RZ ;  /* 0x0000003e09057227 */ /* 0x001fc800078e00ff */
[----:B-1----:R-:W-:Y:S02]  /*1da0*/  VIADD R3, R0, 0x33 ;  /* 0x0000003300037836 */ /* 0x002fe40000000000 */
[----:B------:R-:W-:Y:S02]  /*1db0*/  IMAD.MOV R5, RZ, RZ, -R5 ;  /* 0x000000ffff057224 */ /* 0x000fe400078e0a05 */
[C---:B------:R-:W-:Y:S01]  /*1dc0*/  IMAD R6, R8.reuse, R7, R6 ;  /* 0x0000000708067224 */ /* 0x040fe200078e0206 */
[----:B--2---:R-:W-:Y:S01]  /*1dd0*/  IABS R4, R3 ;  /* 0x0000000300047213 */ /* 0x004fe20000000000 */
[----:B------:R-:W-:Y:S01]  /*1de0*/  IMAD R62, R8, R5, R62 ;  /* 0x00000005083e7224 */ /* 0x000fe200078e023e */
[----:B------:R0:W-:Y:S01]  /*1df0*/  STL [R1+0x10c0], R3 ;  /* 0x0010c00301007387 */ /* 0x0001e20000100800 */
[C---:B------:R-:W-:Y:S02]  /*1e00*/  VIADD R10, R0.reuse, 0x34 ;  /* 0x00000034000a7836 */ /* 0x040fe40000000000 */
[----:B------:R-:W-:Y:S01]  /*1e10*/  IMAD.HI.U32 R5, R9, R4, RZ ;  /* 0x0000000409057227 */ /* 0x000fe200078e00ff */
[----:B------:R-:W-:Y:S03]  /*1e20*/  STL [R1+0x44], R6 ;  /* 0x0000440601007387 */ /* 0x000fe60000100800 */
[----:B------:R-:W-:Y:S01]  /*1e30*/  IMAD.MOV R5, RZ, RZ, -R5 ;  /* 0x000000ffff057224 */ /* 0x000fe200078e0a05 */
[----:B------:R1:W-:Y:S01]  /*1e40*/  STL [R1+0x109c], R10 ;  /* 0x00109c0a01007387 */ /* 0x0003e20000100800 */
[----:B------:R-:W-:-:S02]  /*1e50*/  VIADD R7, R0, 0x36 ;  /* 0x0000003600077836 */ /* 0x000fc40000000000 */
[C---:B0-----:R-:W-:Y:S01]  /*1e60*/  IMAD.HI.U32 R3, R9.reuse, R61, RZ ;  /* 0x0000003d09037227 */ /* 0x041fe200078e00ff */
[----:B------:R-:W-:Y:S03]  /*1e70*/  STL [R1+0x1088], R11 ;  /* 0x0010880b01007387 */ /* 0x000fe60000100800 */
[----:B------:R-:W-:Y:S01]  /*1e80*/  IMAD.MOV R3, RZ, RZ, -R3 ;  /* 0x000000ffff037224 */ /* 0x000fe200078e0a03 */
[----:B------:R0:W-:Y:S01]  /*1e90*/  STL [R1+0x1090], R7 ;  /* 0x0010900701007387 */ /* 0x0001e20000100800 */
[C---:B------:R-:W-:Y:S01]  /*1ea0*/  IMAD R5, R8.reuse, R5, R4 ;  /* 0x0000000508057224 */ /* 0x040fe200078e0204 */
[----:B-1----:R-:W-:Y:S01]  /*1eb0*/  IABS R10, R10 ;  /* 0x0000000a000a7213 */ /* 0x002fe20000000000 */
[----:B------:R-:W-:Y:S01]  /*1ec0*/  IMAD.HI.U32 R6, R9, R79, RZ ;  /* 0x0000004f09067227 */ /* 0x000fe200078e00ff */
[----:B------:R-:W-:Y:S02]  /*1ed0*/  IABS R4, R7 ;  /* 0x0000000700047213 */ /* 0x000fe40000000000 */
[----:B------:R1:W-:Y:S01]  /*1ee0*/  STL [R1+0x40], R5 ;  /* 0x0000400501007387 */ /* 0x0003e20000100800 */
[----:B------:R-:W-:Y:S01]  /*1ef0*/  IMAD R61, R8, R3, R61 ;  /* 0x00000003083d7224 */ /* 0x000fe200078e023d */
[----:B------:R-:W-:Y:S01]  /*1f00*/  IABS R3, R11 ;  /* 0x0000000b00037213 */ /* 0x000fe20000000000 */
[----:B------:R-:W-:-:S02]  /*1f10*/  IMAD.MOV R6, RZ, RZ, -R6 ;  /* 0x000000ffff067224 */ /* 0x000fc400078e0a06 */
[----:B0-----:R-:W-:Y:S02]  /*1f20*/  VIADD R7, R0, 0x38 ;  /* 0x0000003800077836 */ /* 0x001fe40000000000 */
[----:B------:R-:W-:-:S03]  /*1f30*/  IMAD.HI.U32 R11, R9, R10, RZ ;  /* 0x0000000a090b7227 */ /* 0x000fc600078e00ff */
[----:B------:R-:W-:Y:S01]  /*1f40*/  IABS R60, R7 ;  /* 0x00000007003c7213 */ /* 0x000fe20000000000 */
[----:B-1----:R-:W-:Y:S02]  /*1f50*/  VIADD R5, R0, 0x37 ;  /* 0x0000003700057836 */ /* 0x002fe40000000000 */
[----:B------:R-:W-:Y:S02]  /*1f60*/  IMAD R79, R8, R6, R79 ;  /* 0x00000006084f7224 */ /* 0x000fe400078e024f */
[----:B------:R-:W-:Y:S01]  /*1f70*/  IMAD.HI.U32 R6, R9, R3, RZ ;  /* 0x0000000309067227 */ /* 0x000fe200078e00ff */
[----:B------:R0:W-:Y:S03]  /*1f80*/  STL [R1+0x106c], R5 ;  /* 0x00106c0501007387 */ /* 0x0001e60000100800 */
[----:B------:R-:W-:Y:S01]  /*1f90*/  IMAD.MOV R11, RZ, RZ, -R11 ;  /* 0x000000ffff0b7224 */ /* 0x000fe200078e0a0b */
[----:B------:R1:W-:Y:S01]  /*1fa0*/  STL [R1+0x107c], R7 ;  /* 0x00107c0701007387 */ /* 0x0003e20000100800 */
[----:B------:R-:W-:-:S02]  /*1fb0*/  IMAD.MOV R6, RZ, RZ, -R6 ;  /* 0x000000ffff067224 */ /* 0x000fc400078e0a06 */
[C---:B------:R-:W-:Y:S02]  /*1fc0*/  IMAD R10, R8.reuse, R11, R10 ;  /* 0x0000000b080a7224 */ /* 0x040fe400078e020a */
[----:B------:R-:W-:Y:S01]  /*1fd0*/  IMAD R3, R8, R6, R3 ;  /* 0x0000000608037224 */ /* 0x000fe200078e0203 */
[----:B0-----:R-:W-:Y:S01]  /*1fe0*/  IABS R5, R5 ;  /* 0x0000000500057213 */ /* 0x001fe20000000000 */
[C---:B------:R-:W-:Y:S01]  /*1ff0*/  VIADD R11, R0.reuse, 0x39 ;  /* 0x00000039000b7836 */ /* 0x040fe20000000000 */
[----:B------:R0:W-:Y:S01]  /*2000*/  STL [R1+0x48], R10 ;  /* 0x0000480a01007387 */ /* 0x0001e20000100800 */
[----:B------:R-:W-:Y:S02]  /*2010*/  VIADD R12, R0, 0x3f ;  /* 0x0000003f000c7836 */ /* 0x000fe40000000000 */
[----:B-1----:R-:W-:Y:S01]  /*2020*/  IMAD.HI.U32 R7, R9, R4, RZ ;  /* 0x0000000409077227 */ /* 0x002fe200078e00ff */
[----:B------:R1:W-:Y:S01]  /*2030*/  STL [R1+0x4c], R3 ;  /* 0x00004c0301007387 */ /* 0x0003e20000100800 */
[----:B------:R-:W-:-:S02]  /*2040*/  IABS R59, R11 ;  /* 0x0000000b003b7213 */ /* 0x000fc40000000000 */
[----:B------:R-:W-:Y:S01]  /*2050*/  IMAD.MOV R7, RZ, RZ, -R7 ;  /* 0x000000ffff077224 */ /* 0x000fe200078e0a07 */
[----:B------:R-:W-:Y:S01]  /*2060*/  STL [R1+0x104c], R11 ;  /* 0x00104c0b01007387 */ /* 0x000fe20000100800 */
[----:B------:R-:W-:-:S04]  /*2070*/  IMAD.HI.U32 R6, R9, R5, RZ ;  /* 0x0000000509067227 */ /* 0x000fc800078e00ff */
[----:B------:R-:W-:Y:S02]  /*2080*/  IMAD R4, R8, R7, R4 ;  /* 0x0000000708047224 */ /* 0x000fe400078e0204 */
[----:B0-----:R-:W-:Y:S02]  /*2090*/  VIADD R10, R0, 0x3a ;  /* 0x0000003a000a7836 */ /* 0x001fe40000000000 */
[----:B------:R-:W-:Y:S01]  /*20a0*/  IMAD.MOV R6, RZ, RZ, -R6 ;  /* 0x000000ffff067224 */ /* 0x000fe200078e0a06 */
[----:B------:R0:W-:Y:S01]  /*20b0*/  STL [R1+0x50], R4 ;  /* 0x0000500401007387 */ /* 0x0001e20000100800 */
[----:B-1----:R-:W-:-:S03]  /*20c0*/  IMAD.HI.U32 R3, R9, R60, RZ ;  /* 0x0000003c09037227 */ /* 0x002fc600078e00ff */
[----:B------:R1:W-:Y:S01]  /*20d0*/  STL [R1+0x1054], R10 ;  /* 0x0010540a01007387 */ /* 0x0003e20000100800 */
[----:B------:R-:W-:Y:S02]  /*20e0*/  VIADD R7, R0, 0x3b ;  /* 0x0000003b00077836 */ /* 0x000fe40000000000 */
[----:B------:R-:W-:Y:S02]  /*20f0*/  IMAD R5, R8, R6, R5 ;  /* 0x0000000608057224 */ /* 0x000fe400078e0205 */
[----:B------:R-:W-:Y:S01]  /*2100*/  IMAD.MOV R3, RZ, RZ, -R3 ;  /* 0x000000ffff037224 */ /* 0x000fe200078e0a03 */
[----:B0-----:R-:W-:Y:S01]  /*2110*/  IABS R4, R10 ;  /* 0x0000000a00047213 */ /* 0x001fe20000000000 */
[----:B------:R-:W-:Y:S01]  /*2120*/  STL [R1+0x1040], R7 ;  /* 0x0010400701007387 */ /* 0x000fe20000100800 */
[----:B------:R-:W-:Y:S02]  /*2130*/  VIADD R6, R0, 0x3c ;  /* 0x0000003c00067836 */ /* 0x000fe40000000000 */
[----:B------:R-:W-:Y:S01]  /*2140*/  IMAD R60, R8, R3, R60 ;  /* 0x00000003083c7224 */ /* 0x000fe200078e023c */
[----:B------:R0:W-:Y:S01]  /*2150*/  STL [R1+0x54], R5 ;  /* 0x0000540501007387 */ /* 0x0001e20000100800 */
[----:B-1----:R-:W-:-:S03]  /*2160*/  IMAD.HI.U32 R10, R9, R4, RZ ;  /* 0x00000004090a7227 */ /* 0x002fc600078e00ff */
[----:B------:R1:W-:Y:S01]  /*2170*/  STL [R1+0x102c], R6 ;  /* 0x00102c0601007387 */ /* 0x0003e20000100800 */
[----:B------:R-:W-:-:S04]  /*2180*/  IMAD.HI.U32 R11, R9, R59, RZ ;  /* 0x0000003b090b7227 */ /* 0x000fc800078e00ff */
[----:B------:R-:W-:Y:S01]  /*2190*/  VIADD R3, R0, 0x3d ;  /* 0x0000003d00037836 */ /* 0x000fe20000000000 */
[----:B0-----:R-:W-:Y:S01]  /*21a0*/  IABS R5, R7 ;  /* 0x0000000700057213 */ /* 0x001fe20000000000 */
[----:B------:R-:W-:Y:S02]  /*21b0*/  IMAD.MOV R10, RZ, RZ, -R10 ;  /* 0x000000ffff0a7224 */ /* 0x000fe400078e0a0a */
[----:B------:R-:W-:Y:S01]  /*21c0*/  IMAD.MOV R11, RZ, RZ, -R11 ;  /* 0x000000ffff0b7224 */ /* 0x000fe200078e0a0b */
[----:B-1----:R-:W-:Y:S01]  /*21d0*/  IABS R6, R6 ;  /* 0x0000000600067213 */ /* 0x002fe20000000000 */
[----:B------:R-:W-:Y:S01]  /*21e0*/  IMAD.HI.U32 R7, R9, R5, RZ ;  /* 0x0000000509077227 */ /* 0x000fe200078e00ff */
[----:B------:R0:W-:Y:S03]  /*21f0*/  STL [R1+0x1028], R3 ;  /* 0x0010280301007387 */ /* 0x0001e60000100800 */
[----:B------:R-:W-:-:S02]  /*2200*/  IMAD R4, R8, R10, R4 ;  /* 0x0000000a08047224 */ /* 0x000fc400078e0204 */
[----:B------:R-:W-:Y:S02]  /*2210*/  IMAD.MOV R7, RZ, RZ, -R7 ;  /* 0x000000ffff077224 */ /* 0x000fe400078e0a07 */
[----:B------:R-:W-:Y:S01]  /*2220*/  IMAD R59, R8, R11, R59 ;  /* 0x0000000b083b7224 */ /* 0x000fe200078e023b */
[----:B------:R1:W-:Y:S01]  /*2230*/  STL [R1+0x6c], R4 ;  /* 0x00006c0401007387 */ /* 0x0003e20000100800 */
[----:B------:R-:W-:Y:S01]  /*2240*/  IMAD.HI.U32 R10, R9, R6, RZ ;  /* 0x00000006090a7227 */ /* 0x000fe200078e00ff */
[----:B0-----:R-:W-:-:S03]  /*2250*/  IABS R3, R3 ;  /* 0x0000000300037213 */ /* 0x001fc60000000000 */
[----:B------:R-:W-:Y:S02]  /*2260*/  VIADD R11, R0, 0x3e ;  /* 0x0000003e000b7836 */ /* 0x000fe40000000000 */
[----:B------:R-:W-:Y:S02]  /*2270*/  IMAD R5, R8, R7, R5 ;  /* 0x0000000708057224 */ /* 0x000fe400078e0205 */
[----:B------:R-:W-:Y:S01]  /*2280*/  IMAD.MOV R10, RZ, RZ, -R10 ;  /* 0x000000ffff0a7224 */ /* 0x000fe200078e0a0a */
[----:B------:R0:W-:Y:S01]  /*2290*/  STL [R1+0xff8], R11 ;  /* 0x000ff80b01007387 */ /* 0x0001e20000100800 */
[----:B-1----:R-:W-:Y:S01]  /*22a0*/  IMAD.HI.U32 R4, R9, R3, RZ ;  /* 0x0000000309047227 */ /* 0x002fe200078e00ff */
[----:B------:R-:W-:Y:S02]  /*22b0*/  IABS R7, R11 ;  /* 0x0000000b00077213 */ /* 0x000fe40000000000 */
[----:B------:R1:W-:Y:S01]  /*22c0*/  STL [R1+0x84], R5 ;  /* 0x0000840501007387 */ /* 0x0003e20000100800 */
[----:B------:R-:W-:-:S02]  /*22d0*/  IMAD.MOV R4, RZ, RZ, -R4 ;  /* 0x000000ffff047224 */ /* 0x000fc400078e0a04 */
[C---:B------:R-:W-:Y:S01]  /*22e0*/  IMAD R6, R8.reuse, R10, R6 ;  /* 0x0000000a08067224 */ /* 0x040fe200078e0206 */
[----:B------:R-:W-:Y:S01]  /*22f0*/  STL [R1+0xfec], R12 ;  /* 0x000fec0c01007387 */ /* 0x000fe20000100800 */
[----:B------:R-:W-:Y:S02]  /*2300*/  IMAD R3, R8, R4, R3 ;  /* 0x0000000408037224 */ /* 0x000fe400078e0203 */
[C---:B0-----:R-:W-:Y:S02]  /*2310*/  VIADD R11, R0.reuse, 0x40 ;  /* 0x00000040000b7836 */ /* 0x041fe40000000000 */
[----:B------:R-:W-:Y:S01]  /*2320*/  IMAD.HI.U32 R10, R9, R7, RZ ;  /* 0x00000007090a7227 */ /* 0x000fe200078e00ff */
[----:B-1----:R-:W-:Y:S02]  /*2330*/  IABS R5, R12 ;  /* 0x0000000c00057213 */ /* 0x002fe40000000000 */
[----:B------:R-:W-:Y:S01]  /*2340*/  STL [R1+0xffc], R11 ;  /* 0x000ffc0b01007387 */ /* 0x000fe20000100800 */
[----:B------:R-:W-:Y:S01]  /*2350*/  VIADD R4, R0, 0x41 ;  /* 0x0000004100047836 */ /* 0x000fe20000000000 */
[----:B------:R-:W-:Y:S01]  /*2360*/  IABS R58, R11 ;  /* 0x0000000b003a7213 */ /* 0x000fe20000000000 */
[----:B------:R-:W-:Y:S01]  /*2370*/  IMAD.MOV R10, RZ, RZ, -R10 ;  /* 0x000000ffff0a7224 */ /* 0x000fe200078e0a0a */
[----:B------:R0:W-:Y:S02]  /*2380*/  STL [R1+0xa0], R6 ;  /* 0x0000a00601007387 */ /* 0x0001e40000100800 */
[----:B------:R-:W-:Y:S01]  /*2390*/  IABS R57, R4 ;  /* 0x0000000400397213 */ /* 0x000fe20000000000 */
[----:B------:R-:W-:Y:S01]  /*23a0*/  IMAD R7, R8, R10, R7 ;  /* 0x0000000a08077224 */ /* 0x000fe200078e0207 */
[----:B------:R1:W-:Y:S01]  /*23b0*/  STL [R1+0xbc], R3 ;  /* 0x0000bc0301007387 */ /* 0x0003e20000100800 */
[----:B------:R-:W-:-:S03]  /*23c0*/  VIADD R10, R0, 0x44 ;  /* 0x00000044000a7836 */ /* 0x000fc60000000000 */
[----:B------:R2:W-:Y:S01]  /*23d0*/  STL [R1+0xfe4], R4 ;  /* 0x000fe40401007387 */ /* 0x0005e20000100800 */
[----:B0-----:R-:W-:-:S04]  /*23e0*/  IMAD.HI.U32 R6, R9, R5, RZ ;  /* 0x0000000509067227 */ /* 0x001fc800078e00ff */
[----:B-1----:R-:W-:Y:S02]  /*23f0*/  VIADD R3, R0, 0x42 ;  /* 0x0000004200037836 */ /* 0x002fe40000000000 */
[----:B------:R-:W-:Y:S02]  /*2400*/  IMAD.MOV R6, RZ, RZ, -R6 ;  /* 0x000000ffff067224 */ /* 0x000fe400078e0a06 */
[----:B--2---:R-:W-:Y:S01]  /*2410*/  IMAD.HI.U32 R4, R9, R58, RZ ;  /* 0x0000003a09047227 */ /* 0x004fe200078e00ff */
[----:B------:R0:W-:Y:S03]  /*2420*/  STL [R1+0xfe8], R3 ;  /* 0x000fe80301007387 */ /* 0x0001e60000100800 */
[----:B------:R-:W-:Y:S01]  /*2430*/  IMAD R5, R8, R6, R5 ;  /* 0x0000000608057224 */ /* 0x000fe200078e0205 */
[----:B------:R1:W-:Y:S01]  /*2440*/  STL [R1+0xc4], R7 ;  /* 0x0000c40701007387 */ /* 0x0003e20000100800 */
[----:B------:R-:W-:-:S02]  /*2450*/  IMAD.MOV R4, RZ, RZ, -R4 ;  /* 0x000000ffff047224 */ /* 0x000fc400078e0a04 */
[----:B------:R-:W-:Y:S01]  /*2460*/  IMAD.HI.U32 R6, R9, R57, RZ ;  /* 0x0000003909067227 */ /* 0x000fe200078e00ff */
[----:B------:R2:W-:Y:S01]  /*2470*/  STL [R1+0xe0], R5 ;  /* 0x0000e00501007387 */ /* 0x0005e20000100800 */
[----:B0-----:R-:W-:Y:S02]  /*2480*/  IABS R3, R3 ;  /* 0x0000000300037213 */ /* 0x001fe40000000000 */
[----:B------:R-:W-:Y:S01]  /*2490*/  IMAD R58, R8, R4, R58 ;  /* 0x00000004083a7224 */ /* 0x000fe200078e023a */
[----:B------:R-:W-:Y:S01]  /*24a0*/  IABS R4, R10 ;  /* 0x0000000a00047213 */ /* 0x000fe20000000000 */
[----:B------:R-:W-:Y:S02]  /*24b0*/  IMAD.MOV R6, RZ, RZ, -R6 ;  /* 0x000000ffff067224 */ /* 0x000fe400078e0a06 */
[----:B-1----:R-:W-:Y:S02]  /*24c0*/  VIADD R7, R0, 0x43 ;  /* 0x0000004300077836 */ /* 0x002fe40000000000 */
[----:B------:R-:W-:-:S02]  /*24d0*/  IMAD R57, R8, R6, R57 ;  /* 0x0000000608397224 */ /* 0x000fc400078e0239 */
[C---:B--2---:R-:W-:Y:S01]  /*24e0*/  IMAD.HI.U32 R5, R9.reuse, R3, RZ ;  /* 0x0000000309057227 */ /* 0x044fe200078e00ff */
[----:B------:R0:W-:Y:S01]  /*24f0*/  STL [R1+0xfd8], R7 ;  /* 0x000fd80701007387 */ /* 0x0001e20000100800 */
[----:B------:R-:W-:Y:S02]  /*2500*/  IABS R11, R7 ;  /* 0x00000007000b7213 */ /* 0x000fe40000000000 */
[----:B------:R-:W-:Y:S01]  /*2510*/  IMAD.MOV R5, RZ, RZ, -R5 ;  /* 0x000000ffff057224 */ /* 0x000fe200078e0a05 */
[----:B------:R-:W-:Y:S01]  /*2520*/  STL [R1+0x1018], R10 ;  /* 0x0010180a01007387 */ /* 0x000fe20000100800 */
[----:B------:R-:W-:-:S04]  /*2530*/  IMAD.HI.U32 R6, R9, R4, RZ ;  /* 0x0000000409067227 */ /* 0x000fc800078e00ff */
[----:B------:R-:W-:Y:S02]  /*2540*/  IMAD R3, R8, R5, R3 ;  /* 0x0000000508037224 */ /* 0x000fe400078e0203 */
[----:B0-----:R-:W-:Y:S02]  /*2550*/  VIADD R7, R0, 0x45 ;  /* 0x0000004500077836 */ /* 0x001fe40000000000 */
[----:B------:R-:W-:-:S03]  /*2560*/  IMAD.HI.U32 R12, R9, R11, RZ ;  /* 0x0000000b090c7227 */ /* 0x000fc600078e00ff */
[----:B------:R0:W-:Y:S01]  /*2570*/  STL [R1+0x1014], R7 ;  /* 0x0010140701007387 */ /* 0x0001e20000100800 */
[----:B------:R-:W-:Y:S02]  /*2580*/  VIADD R5, R0, 0x46 ;  /* 0x0000004600057836 */ /* 0x000fe40000000000 */
[----:B------:R-:W-:Y:S01]  /*2590*/  IMAD.MOV R12, RZ, RZ, -R12 ;  /* 0x000000ffff0c7224 */ /* 0x000fe200078e0a0c */
[----:B------:R1:W-:Y:S01]  /*25a0*/  STL [R1+0xfc], R3 ;  /* 0x0000fc0301007387 */ /* 0x0003e20000100800 */
[----:B------:R-:W-:Y:S02]  /*25b0*/  IMAD.MOV R6, RZ, RZ, -R6 ;  /* 0x000000ffff067224 */ /* 0x000fe400078e0a06 */
[C---:B------:R-:W-:Y:S01]  /*25c0*/  IMAD R11, R8.reuse, R12, R11 ;  /* 0x0000000c080b7224 */ /* 0x040fe200078e020b */
[----:B------:R2:W-:Y:S01]  /*25d0*/  STL [R1+0xff4], R5 ;  /* 0x000ff40501007387 */ /* 0x0005e20000100800 */
[----:B------:R-:W-:Y:S01]  /*25e0*/  IMAD R4, R8, R6, R4 ;  /* 0x0000000608047224 */ /* 0x000fe200078e0204 */
[----:B0-----:R-:W-:Y:S01]  /*25f0*/  IABS R7, R7 ;  /* 0x0000000700077213 */ /* 0x001fe20000000000 */
[----:B------:R-:W-:-:S02]  /*2600*/  VIADD R12, R0, 0x48 ;  /* 0x00000048000c7836 */ /* 0x000fc40000000000 */
[----:B-1----:R-:W-:Y:S02]  /*2610*/  VIADD R3, R0, 0x47 ;  /* 0x0000004700037836 */ /* 0x002fe40000000000 */
[C---:B------:R-:W-:Y:S01]  /*2620*/  IMAD.HI.U32 R10, R9.reuse, R7, RZ ;  /* 0x00000007090a7227 */ /* 0x040fe200078e00ff */
[----:B------:R-:W-:Y:S02]  /*2630*/  IABS R56, R12 ;  /* 0x0000000c00387213 */ /* 0x000fe40000000000 */
[----:B------:R0:W-:Y:S01]  /*2640*/  STL [R1+0x1000], R3 ;  /* 0x0010000301007387 */ /* 0x0001e20000100800 */
[----:B--2---:R-:W-:Y:S01]  /*2650*/  IABS R5, R5 ;  /* 0x0000000500057213 */ /* 0x004fe20000000000 */
[----:B------:R-:W-:Y:S02]  /*2660*/  IMAD.MOV R10, RZ, RZ, -R10 ;  /* 0x000000ffff0a7224 */ /* 0x000fe400078e0a0a */
[----:B------:R1:W-:Y:S02]  /*2670*/  STL [R1+0x114], R11 ;  /* 0x0001140b01007387 */ /* 0x0003e40000100800 */
[----:B------:R-:W-:-:S02]  /*2680*/  IMAD.HI.U32 R6, R9, R5, RZ ;  /* 0x0000000509067227 */ /* 0x000fc400078e00ff */
[----:B------:R2:W-:Y:S01]  /*2690*/  STL [R1+0x11c], R4 ;  /* 0x00011c0401007387 */ /* 0x0005e20000100800 */
[----:B0-----:R-:W-:Y:S01]  /*26a0*/  IABS R3, R3 ;  /* 0x0000000300037213 */ /* 0x001fe20000000000 */
[----:B------:R-:W-:Y:S02]  /*26b0*/  IMAD R7, R8, R10, R7 ;  /* 0x0000000a08077224 */ /* 0x000fe400078e0207 */
[----:B------:R-:W-:Y:S01]  /*26c0*/  STL [R1+0xfe0], R12 ;  /* 0x000fe00c01007387 */ /* 0x000fe20000100800 */
[----:B------:R-:W-:Y:S02]  /*26d0*/  IMAD.MOV R6, RZ, RZ, -R6 ;  /* 0x000000ffff067224 */ /* 0x000fe400078e0a06 */
[----:B-1----:R-:W-:Y:S01]  /*26e0*/  VIADD R11, R0, 0x49 ;  /* 0x00000049000b7836 */ /* 0x002fe20000000000 */
[----:B------:R0:W-:Y:S01]  /*26f0*/  STL [R1+0x134], R7 ;  /* 0x0001340701007387 */ /* 0x0001e20000100800 */
[----:B------:R-:W-:Y:S02]  /*2700*/  IMAD R5, R8, R6, R5 ;  /* 0x0000000608057224 */ /* 0x000fe400078e0205 */
[----:B--2---:R-:W-:Y:S01]  /*2710*/  IMAD.HI.U32 R4, R9, R3, RZ ;  /* 0x0000000309047227 */ /* 0x004fe200078e00ff */
[----:B------:R1:W-:Y:S01]  /*2720*/  STL [R1+0x1008], R11 ;  /* 0x0010080b01007387 */ /* 0x0003e20000100800 */
[----:B------:R-:W-:-:S02]  /*2730*/  IABS R55, R11 ;  /* 0x0000000b00377213 */ /* 0x000fc40000000000 */
[----:B------:R-:W-:Y:S02]  /*2740*/  IMAD.MOV R4, RZ, RZ, -R4 ;  /* 0x000000ffff047224 */ /* 0x000fe400078e0a04 */
[C---:B------:R-:W-:Y:S02]  /*2750*/  VIADD R6, R0.reuse, 0x4b ;  /* 0x0000004b00067836 */ /* 0x040fe40000000000 */
[----:B0-----:R-:W-:Y:S02]  /*2760*/  VIADD R7, R0, 0x4a ;  /* 0x0000004a00077836 */ /* 0x001fe40000000000 */
[----:B------:R-:W-:Y:S02]  /*2770*/  IMAD R4, R8, R4, R3 ;  /* 0x0000000408047224 */ /* 0x000fe400078e0203 */
[----:B------:R-:W-:Y:S01]  /*2780*/  IMAD.HI.U32 R10, R9, R56, RZ ;  /* 0x00000038090a7227 */ /* 0x000fe200078e00ff */
[----:B------:R0:W-:Y:S01]  /*2790*/  STL [R1+0x1010], R7 ;  /* 0x0010100701007387 */ /* 0x0001e20000100800 */
[----:B------:R-:W-:-:S02]  /*27a0*/  IABS R3, R7 ;  /* 0x0000000700037213 */ /* 0x000fc40000000000 */
[----:B------:R-:W-:Y:S01]  /*27b0*/  IMAD.MOV R10, RZ, RZ, -R10 ;  /* 0x000000ffff0a7224 */ /* 0x000fe200078e0a0a */
[----:B------:R2:W-:Y:S01]  /*27c0*/  STL [R1+0x154], R5 ;  /* 0x0001540501007387 */ /* 0x0005e20000100800 */
[----:B-1----:R-:W-:Y:S02]  /*27d0*/  VIADD R11, R0, 0x4d ;  /* 0x0000004d000b7836 */ /* 0x002fe40000000000 */
[----:B------:R-:W-:Y:S01]  /*27e0*/  IMAD R56, R8, R10, R56 ;  /* 0x0000000a08387224 */ /* 0x000fe200078e0238 */
[----:B------:R1:W-:Y:S01]  /*27f0*/  STL [R1+0x160], R4 ;  /* 0x0001600401007387 */ /* 0x0003e20000100800 */
[----:B------:R-:W-:Y:S02]  /*2800*/  VIADD R12, R0, 0x4e ;  /* 0x0000004e000c7836 */ /* 0x000fe40000000000 */
[C---:B0-----:R-:W-:Y:S01]  /*2810*/  IMAD.HI.U32 R7, R9.reuse, R3, RZ ;  /* 0x0000000309077227 */ /* 0x041fe200078e00ff */
[----:B------:R0:W-:Y:S03]  /*2820*/  STL [R1+0xff0], R6 ;  /* 0x000ff00601007387 */ /* 0x0001e60000100800 */
[----:B--2---:R-:W-:-:S04]  /*2830*/  IMAD.HI.U32 R5, R9, R55, RZ ;  /* 0x0000003709057227 */ /* 0x004fc800078e00ff */
[----:B-1----:R-:W-:Y:S02]  /*2840*/  VIADD R4, R0, 0x4c ;  /* 0x0000004c00047836 */ /* 0x002fe40000000000 */
[----:B------:R-:W-:Y:S01]  /*2850*/  IMAD.MOV R5, RZ, RZ, -R5 ;  /* 0x000000ffff057224 */ /* 0x000fe200078e0a05 */
[----:B0-----:R-:W-:Y:S01]  /*2860*/  IABS R6, R6 ;  /* 0x0000000600067213 */ /* 0x001fe20000000000 */
[----:B------:R-:W-:Y:S01]  /*2870*/  IMAD.MOV R7, RZ, RZ, -R7 ;  /* 0x000000ffff077224 */ /* 0x000fe200078e0a07 */
[----:B------:R0:W-:Y:S01]  /*2880*/  STL [R1+0x1068], R4 ;  /* 0x0010680401007387 */ /* 0x0001e20000100800 */
[----:B------:R-:W-:Y:S02]  /*2890*/  IMAD R55, R8, R5, R55 ;  /* 0x0000000508377224 */ /* 0x000fe400078e0237 */
[----:B------:R-:W-:Y:S01]  /*28a0*/  IMAD.HI.U32 R10, R9, R6, RZ ;  /* 0x00000006090a7227 */ /* 0x000fe200078e00ff */
[----:B------:R1:W-:Y:S03]  /*28b0*/  STL [R1+0x103c], R11 ;  /* 0x00103c0b01007387 */ /* 0x0003e60000100800 */
[----:B------:R-:W-:-:S02]  /*28c0*/  IMAD.MOV R10, RZ, RZ, -R10 ;  /* 0x000000ffff0a7224 */ /* 0x000fc400078e0a0a */
[C---:B------:R-:W-:Y:S01]  /*28d0*/  IMAD R3, R8.reuse, R7, R3 ;  /* 0x0000000708037224 */ /* 0x040fe200078e0203 */
[----:B0-----:R-:W-:Y:S01]  /*28e0*/  IABS R4, R4 ;  /* 0x0000000400047213 */ /* 0x001fe20000000000 */
[----:B------:R-:W-:Y:S01]  /*28f0*/  IMAD R6, R8, R10, R6 ;  /* 0x0000000a08067224 */ /* 0x000fe200078e0206 */
[----:B------:R-:W-:Y:S01]  /*2900*/  IABS R7, R11 ;  /* 0x0000000b00077213 */ /* 0x000fe20000000000 */
[----:B-1----:R-:W-:Y:S01]  /*2910*/  VIADD R11, R0, 0x4f ;  /* 0x0000004f000b7836 */ /* 0x002fe20000000000 */
[----:B------:R0:W-:Y:S01]  /*2920*/  STL [R1+0x178], R3 ;  /* 0x0001780301007387 */ /* 0x0001e20000100800 */
[----:B------:R-:W-:-:S03]  /*2930*/  IMAD.HI.U32 R5, R9, R4, RZ ;  /* 0x0000000409057227 */ /* 0x000fc600078e00ff */
[----:B------:R-:W-:Y:S01]  /*2940*/  STL [R1+0x1038], R12 ;  /* 0x0010380c01007387 */ /* 0x000fe20000100800 */
[----:B------:R-:W-:Y:S02]  /*2950*/  IMAD.MOV R5, RZ, RZ, -R5 ;  /* 0x000000ffff057224 */ /* 0x000fe400078e0a05 */
[----:B------:R-:W-:Y:S01]  /*2960*/  IMAD.HI.U32 R10, R9, R7, RZ ;  /* 0x00000007090a7227 */ /* 0x000fe200078e00ff */
[----:B------:R1:W-:Y:S01]  /*2970*/  STL [R1+0x1034], R11 ;  /* 0x0010340b01007387 */ /* 0x0003e20000100800 */
[----:B0-----:R-:W-:Y:S02]  /*2980*/  IABS R3, R12 ;  /* 0x0000000c00037213 */ /* 0x001fe40000000000 */
[----:B------:R-:W-:Y:S01]  /*2990*/  IMAD R4, R8, R5, R4 ;  /* 0x0000000508047224 */ /* 0x000fe200078e0204 */
[----:B------:R-:W-:Y:S01]  /*29a0*/  IABS R5, R11 ;  /* 0x0000000b00057213 */ /* 0x000fe20000000000 */
[----:B------:R0:W-:Y:S01]  /*29b0*/  STL [R1+0x198], R6 ;  /* 0x0001980601007387 */ /* 0x0001e20000100800 */
[----:B------:R-:W-:-:S03]  /*29c0*/  IMAD.MOV R10, RZ, RZ, -R10 ;  /* 0x000000ffff0a7224 */ /* 0x000fc600078e0a0a */
[----:B------:R2:W-:Y:S01]  /*29d0*/  STL [R1+0x1ac], R4 ;  /* 0x0001ac0401007387 */ /* 0x0005e20000100800 */
[----:B-1----:R-:W-:Y:S02]  /*29e0*/  VIADD R11, R0, 0x50 ;  /* 0x00000050000b7836 */ /* 0x002fe40000000000 */
[----:B------:R-:W-:Y:S02]  /*29f0*/  IMAD R7, R8, R10, R7 ;  /* 0x0000000a08077224 */ /* 0x000fe400078e0207 */
[C---:B------:R-:W-:Y:S01]  /*2a00*/  VIADD R10, R0.reuse, 0x53 ;  /* 0x00000053000a7836 */ /* 0x040fe20000000000 */
[----:B------:R-:W-:Y:S01]  /*2a10*/  STL [R1+0x1004], R11 ;  /* 0x0010040b01007387 */ /* 0x000fe20000100800 */
[----:B0-----:R-:W-:Y:S01]  /*2a20*/  VIADD R6, R0, 0x51 ;  /* 0x0000005100067836 */ /* 0x001fe20000000000 */
[----:B------:R-:W-:Y:S01]  /*2a30*/  IABS R54, R11 ;  /* 0x0000000b00367213 */ /* 0x000fe20000000000 */
[----:B--2---:R-:W-:-:S03]  /*2a40*/  IMAD.HI.U32 R4, R9, R3, RZ ;  /* 0x0000000309047227 */ /* 0x004fc600078e00ff */
[----:B------:R0:W-:Y:S01]  /*2a50*/  STL [R1+0x1058], R6 ;  /* 0x0010580601007387 */ /* 0x0001e20000100800 */
[----:B------:R-:W-:Y:S01]  /*2a60*/  IABS R53, R6 ;  /* 0x0000000600357213 */ /* 0x000fe20000000000 */
[----:B------:R-:W-:Y:S02]  /*2a70*/  IMAD.MOV R4, RZ, RZ, -R4 ;  /* 0x000000ffff047224 */ /* 0x000fe400078e0a04 */
[----:B------:R1:W-:Y:S02]  /*2a80*/  STL [R1+0x310], R7 ;  /* 0x0003100701007387 */ /* 0x0003e40000100800 */
[----:B------:R-:W-:Y:S02]  /*2a90*/  IMAD R3, R8, R4, R3 ;  /* 0x0000000408037224 */ /* 0x000fe400078e0203 */
[----:B------:R-:W-:-:S03]  /*2aa0*/  IMAD.HI.U32 R4, R9, R54, RZ ;  /* 0x0000003609047227 */ /* 0x000fc600078e00ff */
[----:B------:R2:W-:Y:S01]  /*2ab0*/  STL [R1+0x4ec], R3 ;  /* 0x0004ec0301007387 */ /* 0x0005e20000100800 */
[----:B0-----:R-:W-:-:S04]  /*2ac0*/  IMAD.HI.U32 R6, R9, R5, RZ ;  /* 0x0000000509067227 */ /* 0x001fc800078e00ff */
[----:B------:R-:W-:Y:S02]  /*2ad0*/  IMAD.MOV R6, RZ, RZ, -R6 ;  /* 0x000000ffff067224 */ /* 0x000fe400078e0a06 */
[----:B-1----:R-:W-:Y:S02]  /*2ae0*/  VIADD R7, R0, 0x52 ;  /* 0x0000005200077836 */ /* 0x002fe40000000000 */
[----:B------:R-:W-:Y:S01]  /*2af0*/  IMAD R5, R8, R6, R5 ;  /* 0x0000000608057224 */ /* 0x000fe200078e0205 */
[----:B------:R-:W-:Y:S01]  /*2b00*/  IABS R6, R10 ;  /* 0x0000000a00067213 */ /* 0x000fe20000000000 */
[----:B------:R-:W-:Y:S01]  /*2b10*/  IMAD.MOV R4, RZ, RZ, -R4 ;  /* 0x000000ffff047224 */ /* 0x000fe200078e0a04 */
[----:B------:R-:W-:Y:S01]  /*2b20*/  STL [R1+0x1030], R7 ;  /* 0x0010300701007387 */ /* 0x000fe20000100800 */
[----:B--2---:R-:W-:-:S03]  /*2b30*/  IMAD.HI.U32 R3, R9, R53, RZ ;  /* 0x0000003509037227 */ /* 0x004fc600078e00ff */
[----:B------:R0:W-:Y:S01]  /*2b40*/  STL [R1+0x4f4], R5 ;  /* 0x0004f40501007387 */ /* 0x0001e20000100800 */
[C---:B------:R-:W-:Y:S02]  /*2b50*/  IMAD R54, R8.reuse, R4, R54 ;  /* 0x0000000408367224 */ /* 0x040fe400078e0236 */
[----:B------:R-:W-:Y:S01]  /*2b60*/  IMAD.MOV R3, RZ, RZ, -R3 ;  /* 0x000000ffff037224 */ /* 0x000fe200078e0a03 */
[----:B------:R1:W-:Y:S03]  /*2b70*/  STL [R1+0x1024], R10 ;  /* 0x0010240a01007387 */ /* 0x0003e60000100800 */
[----:B------:R-:W-:Y:S02]  /*2b80*/  IMAD R53, R8, R3, R53 ;  /* 0x0000000308357224 */ /* 0x000fe400078e0235 */
[C---:B------:R-:W-:Y:S01]  /*2b90*/  VIADD R3, R0.reuse, 0x56 ;  /* 0x0000005600037836 */ /* 0x040fe20000000000 */
[----:B0-----:R-:W-:Y:S01]  /*2ba0*/  IABS R5, R7 ;  /* 0x0000000700057213 */ /* 0x001fe20000000000 */
[----:B------:R-:W-:-:S02]  /*2bb0*/  VIADD R7, R0, 0x54 ;  /* 0x0000005400077836 */ /* 0x000fc40000000000 */
[----:B-1----:R-:W-:-:S03]  /*2bc0*/  IMAD.HI.U32 R10, R9, R6, RZ ;  /* 0x00000006090a7227 */ /* 0x002fc600078e00ff */
[----:B------:R0:W-:Y:S01]  /*2bd0*/  STL [R1+0x108c], R7 ;  /* 0x00108c0701007387 */ /* 0x0001e20000100800 */
[----:B------:R-:W-:Y:S01]  /*2be0*/  IABS R4, R7 ;  /* 0x0000000700047213 */ /* 0x000fe20000000000 */
[----:B------:R-:W-:-:S04]  /*2bf0*/  IMAD.HI.U32 R11, R9, R5, RZ ;  /* 0x00000005090b7227 */ /* 0x000fc800078e00ff */
[----:B------:R-:W-:Y:S02]  /*2c00*/  IMAD.MOV R11, RZ, RZ, -R11 ;  /* 0x000000ffff0b7224 */ /* 0x000fe400078e0a0b */
[----:B------:R-:W-:Y:S02]  /*2c10*/  IMAD.MOV R10, RZ, RZ, -R10 ;  /* 0x000000ffff0a7224 */ /* 0x000fe400078e0a0a */
[----:B0-----:R-:W-:Y:S02]  /*2c20*/  VIADD R7, R0, 0x55 ;  /* 0x0000005500077836 */ /* 0x001fe40000000000 */
[C---:B------:R-:W-:Y:S02]  /*2c30*/  IMAD R11, R8.reuse, R11, R5 ;  /* 0x0000000b080b7224 */ /* 0x040fe400078e0205 */
[----:B------:R-:W-:Y:S01]  /*2c40*/  IMAD R6, R8, R10, R6 ;  /* 0x0000000a08067224 */ /* 0x000fe200078e0206 */
[----:B------:R0:W-:Y:S01]  /*2c50*/  STL [R1+0x1064], R7 ;  /* 0x0010640701007387 */ /* 0x0001e20000100800 */
[----:B------:R-:W-:-:S03]  /*2c60*/  IABS R12, R7 ;  /* 0x00000007000c7213 */ /* 0x000fc60000000000 */
[----:B------:R1:W-:Y:S02]  /*2c70*/  STL [R1+0x1074], R3 ;  /* 0x0010740301007387 */ /* 0x0003e40000100800 */
[----:B------:R-:W-:Y:S02]  /*2c80*/  IMAD.MOV.U32 R5, RZ, RZ, R12 ;  /* 0x000000ffff057224 */ /* 0x000fe400078e000c */
[----:B------:R2:W-:Y:S01]  /*2c90*/  STL [R1+0x500], R11 ;  /* 0x0005000b01007387 */ /* 0x0005e20000100800 */
[----:B------:R-:W-:Y:S02]  /*2ca0*/  VIADD R12, R0, 0x58 ;  /* 0x00000058000c7836 */ /* 0x000fe40000000000 */
[C---:B0-----:R-:W-:Y:S01]  /*2cb0*/  IMAD.HI.U32 R7, R9.reuse, R4, RZ ;  /* 0x0000000409077227 */ /* 0x041fe200078e00ff */
[----:B------:R0:W-:Y:S01]  /*2cc0*/  STL [R1+0x4fc], R6 ;  /* 0x0004fc0601007387 */ /* 0x0001e20000100800 */
[----:B-1----:R-:W-:Y:S02]  /*2cd0*/  IABS R3, R3 ;  /* 0x0000000300037213 */ /* 0x002fe40000000000 */
[----:B------:R-:W-:Y:S01]  /*2ce0*/  IMAD.MOV R7, RZ, RZ, -R7 ;  /* 0x000000ffff077224 */ /* 0x000fe200078e0a07 */
[----:B------:R-:W-:Y:S01]  /*2cf0*/  IABS R52, R12 ;  /* 0x0000000c00347213 */ /* 0x000fe20000000000 */
[----:B------:R-:W-:-:S04]  /*2d00*/  IMAD.HI.U32 R10, R9, R5, RZ ;  /* 0x00000005090a7227 */ /* 0x000fc800078e00ff */
[----:B--2---:R-:W-:Y:S02]  /*2d10*/  VIADD R11, R0, 0x57 ;  /* 0x00000057000b7836 */ /* 0x004fe40000000000 */
[----:B------:R-:W-:Y:S02]  /*2d20*/  IMAD R4, R8, R7, R4 ;  /* 0x0000000708047224 */ /* 0x000fe400078e0204 */
[----:B0-----:R-:W-:Y:S01]  /*2d30*/  IMAD.HI.U32 R6, R9, R3, RZ ;  /* 0x0000000309067227 */ /* 0x001fe200078e00ff */
[----:B------:R-:W-:Y:S03]  /*2d40*/  STL [R1+0x1050], R11 ;  /* 0x0010500b01007387 */ /* 0x000fe60000100800 */
[----:B------:R-:W-:Y:S01]  /*2d50*/  IMAD.MOV R7, RZ, RZ, -R10 ;  /* 0x000000ffff077224 */ /* 0x000fe200078e0a0a */
[----:B------:R0:W-:Y:S01]  /*2d60*/  STL [R1+0x51c], R4 ;  /* 0x00051c0401007387 */ /* 0x0001e20000100800 */
[----:B------:R-:W-:-:S02]  /*2d70*/  IMAD.MOV R6, RZ, RZ, -R6 ;  /* 0x000000ffff067224 */ /* 0x000fc400078e0a06 */
[C---:B------:R-:W-:Y:S01]  /*2d80*/  IMAD R5, R8.reuse, R7, R5 ;  /* 0x0000000708057224 */ /* 0x040fe200078e0205 */
[----:B------:R1:W-:Y:S01]  /*2d90*/  STL [R1+0x1048], R12 ;  /* 0x0010480c01007387 */ /* 0x0003e20000100800 */
[----:B------:R-:W-:Y:S02]  /*2da0*/  IMAD R3, R8, R6, R3 ;  /* 0x0000000608037224 */ /* 0x000fe400078e0203 */
[C---:B------:R-:W-:Y:S01]  /*2db0*/  VIADD R7, R0.reuse, 0x5a ;  /* 0x0000005a00077836 */ /* 0x040fe20000000000 */
[----:B0-----:R-:W-:Y:S01]  /*2dc0*/  IABS R4, R11 ;  /* 0x0000000b00047213 */ /* 0x001fe20000000000 */
[----:B------:R-:W-:-:S03]  /*2dd0*/  VIADD R11, R0, 0x59 ;  /* 0x00000059000b7836 */ /* 0x000fc60000000000 */
[----:B------:R-:W-:Y:S01]  /*2de0*/  IABS R10, R7 ;  /* 0x00000007000a7213 */ /* 0x000fe20000000000 */
[----:B-1----:R-:W-:Y:S01]  /*2df0*/  VIADD R12, R0, 0x5d ;  /* 0x0000005d000c7836 */ /* 0x002fe20000000000 */
[----:B------:R0:W-:Y:S01]  /*2e00*/  STL [R1+0x1078], R11 ;  /* 0x0010780b01007387 */ /* 0x0001e20000100800 */
[----:B------:R-:W-:Y:S01]  /*2e10*/  IMAD.HI.U32 R6, R9, R4, RZ ;  /* 0x0000000409067227 */ /* 0x000fe200078e00ff */
[----:B------:R-:W-:Y:S02]  /*2e20*/  IABS R51, R11 ;  /* 0x0000000b00337213 */ /* 0x000fe40000000000 */
[----:B------:R1:W-:Y:S01]  /*2e30*/  STL [R1+0x524], R5 ;  /* 0x0005240501007387 */ /* 0x0003e20000100800 */
[----:B------:R-:W-:-:S03]  /*2e40*/  IMAD.MOV R6, RZ, RZ, -R6 ;  /* 0x000000ffff067224 */ /* 0x000fc600078e0a06 */
[----:B------:R2:W-:Y:S01]  /*2e50*/  STL [R1+0x52c], R3 ;  /* 0x00052c0301007387 */ /* 0x0005e20000100800 */
[----:B------:R-:W-:Y:S02]  /*2e60*/  IMAD R6, R8, R6, R4 ;  /* 0x0000000608067224 */ /* 0x000fe400078e0204 */
[----:B------:R-:W-:Y:S01]  /*2e70*/  IMAD.MOV.U32 R4, RZ, RZ, R10 ;  /* 0x000000ffff047224 */ /* 0x000fe200078e000a */
[----:B------:R4:W-:Y:S01]  /*2e80*/  STL [R1+0x1060], R7 ;  /* 0x0010600701007387 */ /* 0x0009e20000100800 */
[----:B0-----:R-:W-:Y:S02]  /*2e90*/  VIADD R11, R0, 0x5c ;  /* 0x0000005c000b7836 */ /* 0x001fe40000000000 */
[----:B-1----:R-:W-:-:S04]  /*2ea0*/  IMAD.HI.U32 R5, R9, R52, RZ ;  /* 0x0000003409057227 */ /* 0x002fc800078e00ff */
[----:B--2---:R-:W-:Y:S02]  /*2eb0*/  VIADD R3, R0, 0x5b ;  /* 0x0000005b00037836 */ /* 0x004fe40000000000 */
[----:B------:R-:W-:Y:S02]  /*2ec0*/  IMAD.MOV R5, RZ, RZ, -R5 ;  /* 0x000000ffff057224 */ /* 0x000fe400078e0a05 */
[C---:B----4-:R-:W-:Y:S01]  /*2ed0*/  IMAD.HI.U32 R7, R9.reuse, R51, RZ ;  /* 0x0000003309077227 */ /* 0x050fe200078e00ff */
[----:B------:R0:W-:Y:S03]  /*2ee0*/  STL [R1+0x1070], R3 ;  /* 0x0010700301007387 */ /* 0x0001e60000100800 */
[----:B------:R-:W-:Y:S01]  /*2ef0*/  IMAD R52, R8, R5, R52 ;  /* 0x0000000508347224 */ /* 0x000fe200078e0234 */
[----:B------:R1:W-:Y:S01]  /*2f00*/  STL [R1+0x534], R6 ;  /* 0x0005340601007387 */ /* 0x0003e20000100800 */
[----:B------:R-:W-:-:S03]  /*2f10*/  IMAD.HI.U32 R5, R9, R4, RZ ;  /* 0x0000000409057227 */ /* 0x000fc600078e00ff */
[----:B------:R2:W-:Y:S01]  /*2f20*/  STL [R1+0x10ac], R11 ;  /* 0x0010ac0b01007387 */ /* 0x0005e20000100800 */
[----:B------:R-:W-:Y:S01]  /*2f30*/  IMAD.MOV R7, RZ, RZ, -R7 ;  /* 0x000000ffff077224 */ /* 0x000fe200078e0a07 */
[----:B0-----:R-:W-:Y:S01]  /*2f40*/  IABS R3, R3 ;  /* 0x0000000300037213 */ /* 0x001fe20000000000 */
[----:B------:R-:W-:Y:S01]  /*2f50*/  IMAD.MOV R5, RZ, RZ, -R5 ;  /* 0x000000ffff057224 */ /* 0x000fe200078e0a05 */
[----:B------:R0:W-:Y:S01]  /*2f60*/  STL [R1+0x10a8], R12 ;  /* 0x0010a80c01007387 */ /* 0x0001e20000100800 */
[----:B------:R-:W-:Y:S02]  /*2f70*/  VIADD R10, R0, 0x5e ;  /* 0x0000005e000a7836 */ /* 0x000fe40000000000 */
[----:B-1----:R-:W-:Y:S01]  /*2f80*/  IMAD.HI.U32 R6, R9, R3, RZ ;  /* 0x0000000309067227 */ /* 0x002fe200078e00ff */
[----:B--2---:R-:W-:-:S03]  /*2f90*/  IABS R11, R11 ;  /* 0x0000000b000b7213 */ /* 0x004fc60000000000 */
[----:B------:R-:W-:Y:S01]  /*2fa0*/  IMAD.MOV R6, RZ, RZ, -R6 ;  /* 0x000000ffff067224 */ /* 0x000fe200078e0a06 */
[----:B------:R1:W-:Y:S01]  /*2fb0*/  STL [R1+0x10a4], R10 ;  /* 0x0010a40a01007387 */ /* 0x0003e20000100800 */
[C---:B------:R-:W-:Y:S01]  /*2fc0*/  IMAD R51, R8.reuse, R7, R51 ;  /* 0x0000000708337224 */ /* 0x040fe200078e0233 */
[----:B------:R-:W-:Y:S01]  /*2fd0*/  IABS R7, R12 ;  /* 0x0000000c00077213 */ /* 0x000fe20000000000 */
[C---:B------:R-:W-:Y:S01]  /*2fe0*/  IMAD R4, R8.reuse, R5, R4 ;  /* 0x0000000508047224 */ /* 0x040fe200078e0204 */
[----:B------:R-:W-:Y:S01]  /*2ff0*/  IABS R5, R10 ;  /* 0x0000000a00057213 */ /* 0x000fe20000000000 */
[----:B------:R-:W-:Y:S02]  /*3000*/  IMAD R3, R8, R6, R3 ;  /* 0x0000000608037224 */ /* 0x000fe400078e0203 */
[C---:B0-----:R-:W-:Y:S01]  /*3010*/  IMAD.HI.U32 R12, R9.reuse, R7, RZ ;  /* 0x00000007090c7227 */ /* 0x041fe200078e00ff */
[----:B------:R-:W-:Y:S03]  /*3020*/  STL [R1+0x540], R4 ;  /* 0x0005400401007387 */ /* 0x000fe60000100800 */
[----:B-1----:R-:W-:Y:S01]  /*3030*/  IMAD.HI.U32 R10, R9, R11, RZ ;  /* 0x0000000b090a7227 */ /* 0x002fe200078e00ff */
[----:B------:R0:W-:Y:S03]  /*3040*/  STL [R1+0x53c], R3 ;  /* 0x00053c0301007387 */ /* 0x0001e60000100800 */
[----:B------:R-:W-:-:S02]  /*3050*/  IMAD.MOV R10, RZ, RZ, -R10 ;  /* 0x000000ffff0a7224 */ /* 0x000fc400078e0a0a */
[----:B------:R-:W-:-:S04]  /*3060*/  IMAD.HI.U32 R6, R9, R5, RZ ;  /* 0x0000000509067227 */ /* 0x000fc800078e00ff */
[----:B------:R-:W-:Y:S02]  /*3070*/  IMAD.MOV R12, RZ, RZ, -R12 ;  /* 0x000000ffff0c7224 */ /* 0x000fe400078e0a0c */
[C---:B0-----:R-:W-:Y:S02]  /*3080*/  VIADD R3, R0.reuse, 0x5f ;  /* 0x0000005f00037836 */ /* 0x041fe40000000000 */
[----:B------:R-:W-:Y:S02]  /*3090*/  VIADD R4, R0, 0x60 ;  /* 0x0000006000047836 */ /* 0x000fe40000000000 */
[C---:B------:R-:W-:Y:S01]  /*30a0*/  IMAD R10, R8.reuse, R10, R11 ;  /* 0x0000000a080a7224 */ /* 0x040fe200078e020b */
[----:B------:R0:W-:Y:S01]  /*30b0*/  STL [R1+0x1080], R3 ;  /* 0x0010800301007387 */ /* 0x0001e20000100800 */
[----:B------:R-:W-:Y:S02]  /*30c0*/  IMAD.MOV R6, RZ, RZ, -R6 ;  /* 0x000000ffff067224 */ /* 0x000fe400078e0a06 */
[----:B------:R-:W-:Y:S01]  /*30d0*/  IMAD R7, R8, R12, R7 ;  /* 0x0000000c08077224 */ /* 0x000fe200078e0207 */
[----:B------:R1:W-:Y:S01]  /*30e0*/  STL [R1+0x1084], R4 ;  /* 0x0010840401007387 */ /* 0x0003e20000100800 */
[----:B------:R-:W-:-:S02]  /*30f0*/  VIADD R11, R0, 0x61 ;  /* 0x00000061000b7836 */ /* 0x000fc40000000000 */
[----:B------:R-:W-:Y:S01]  /*3100*/  IMAD R5, R8, R6, R5 ;  /* 0x0000000608057224 */ /* 0x000fe200078e0205 */
[----:B------:R2:W-:Y:S01]  /*3110*/  STL [R1+0x560], R10 ;  /* 0x0005600a01007387 */ /* 0x0005e20000100800 */
[----:B------:R-:W-:Y:S01]  /*3120*/  VIADD R12, R0, 0x62 ;  /* 0x00000062000c7836 */ /* 0x000fe20000000000 */
[----:B0-----:R-:W-:Y:S02]  /*3130*/  IABS R3, R3 ;  /* 0x0000000300037213 */ /* 0x001fe40000000000 */
[----:B------:R0:W-:Y:S01]  /*3140*/  STL [R1+0x55c], R7 ;  /* 0x00055c0701007387 */ /* 0x0001e20000100800 */
[----:B------:R-:W-:Y:S02]  /*3150*/  IABS R49, R11 ;  /* 0x0000000b00317213 */ /* 0x000fe40000000000 */
[----:B-1----:R-:W-:Y:S01]  /*3160*/  IABS R4, R4 ;  /* 0x0000000400047213 */ /* 0x002fe20000000000 */
[----:B------:R1:W-:Y:S01]  /*3170*/  STL [R1+0x1098], R11 ;  /* 0x0010980b01007387 */ /* 0x0003e20000100800 */
[----:B------:R-:W-:Y:S01]  /*3180*/  IABS R6, R12 ;  /* 0x0000000c00067213 */ /* 0x000fe20000000000 */
[----:B--2---:R-:W-:-:S02]  /*3190*/  IMAD.HI.U32 R10, R9, R3, RZ ;  /* 0x00000003090a7227 */ /* 0x004fc400078e00ff */
[----:B------:R2:W-:Y:S02]  /*31a0*/  STL [R1+0x56c], R5 ;  /* 0x00056c0501007387 */ /* 0x0005e40000100800 */
[----:B0-----:R-:W-:Y:S02]  /*31b0*/  IMAD.HI.U32 R7, R9, R4, RZ ;  /* 0x0000000409077227 */ /* 0x001fe400078e00ff */
[----:B------:R-:W-:Y:S02]  /*31c0*/  STL [R1+0x10a0], R12 ;  /* 0x0010a00c01007387 */ /* 0x000fe40000100800 */
[----:B-1----:R-:W-:Y:S02]  /*31d0*/  VIADD R11, R0, 0x63 ;  /* 0x00000063000b7836 */ /* 0x002fe40000000000 */
[----:B------:R-:W-:Y:S02]  /*31e0*/  IMAD.MOV R7, RZ, RZ, -R7 ;  /* 0x000000ffff077224 */ /* 0x000fe400078e0a07 */
[----:B--2---:R-:W-:Y:S01]  /*31f0*/  IMAD.MOV R5, RZ, RZ, -R10 ;  /* 0x000000ffff057224 */ /* 0x004fe200078e0a0a */
[----:B------:R0:W-:Y:S01]  /*3200*/  STL [R1+0x1094], R11 ;  /* 0x0010940b01007387 */ /* 0x0001e20000100800 */
[----:B------:R-:W-:-:S02]  /*3210*/  IMAD R50, R8, R7, R4 ;  /* 0x0000000708327224 */ /* 0x000fc400078e0204 */
[----:B------:R-:W-:Y:S01]  /*3220*/  IMAD R3, R8, R5, R3 ;  /* 0x0000000508037224 */ /* 0x000fe200078e0203 */
[----:B------:R-:W-:Y:S01]  /*3230*/  IABS R5, R11 ;  /* 0x0000000b00057213 */ /* 0x000fe20000000000 */
[----:B------:R-:W-:Y:S02]  /*3240*/  IMAD.MOV.U32 R4, RZ, RZ, R6 ;  /* 0x000000ffff047224 */ /* 0x000fe400078e0006 */
[----:B------:R-:W-:Y:S01]  /*3250*/  VIADD R7, R0, 0x65 ;  /* 0x0000006500077836 */ /* 0x000fe20000000000 */
[----:B------:R1:W-:Y:S01]  /*3260*/  STL [R1+0x574], R3 ;  /* 0x0005740301007387 */ /* 0x0003e20000100800 */
[----:B------:R-:W-:-:S03]  /*3270*/  IMAD.HI.U32 R10, R9, R4, RZ ;  /* 0x00000004090a7227 */ /* 0x000fc600078e00ff */
[----:B------:R-:W-:Y:S01]  /*3280*/  IABS R6, R7 ;  /* 0x0000000700067213 */ /* 0x000fe20000000000 */
[----:B0-----:R-:W-:-:S04]  /*3290*/  IMAD.HI.U32 R11, R9, R49, RZ ;  /* 0x00000031090b7227 */ /* 0x001fc800078e00ff */
[----:B------:R-:W-:Y:S02]  /*32a0*/  IMAD.MOV R10, RZ, RZ, -R10 ;  /* 0x000000ffff0a7224 */ /* 0x000fe400078e0a0a */
[----:B-1----:R-:W-:Y:S02]  /*32b0*/  VIADD R3, R0, 0x64 ;  /* 0x0000006400037836 */ /* 0x002fe40000000000 */
[----:B------:R-:W-:Y:S02]  /*32c0*/  IMAD.MOV R11, RZ, RZ, -R11 ;  /* 0x000000ffff0b7224 */ /* 0x000fe400078e0a0b */
[C---:B------:R-:W-:Y:S01]  /*32d0*/  IMAD R4, R8.reuse, R10, R4 ;  /* 0x0000000a08047224 */ /* 0x040fe200078e0204 */
[----:B------:R0:W-:Y:S01]  /*32e0*/  STL [R1+0x10f4], R3 ;  /* 0x0010f40301007387 */ /* 0x0001e20000100800 */
[----:B------:R-:W-:Y:S02]  /*32f0*/  IMAD R49, R8, R11, R49 ;  /* 0x0000000b08317224 */ /* 0x000fe400078e0231 */
[C---:B------:R-:W-:Y:S01]  /*3300*/  VIADD R11, R0.reuse, 0x66 ;  /* 0x00000066000b7836 */ /* 0x040fe20000000000 */
[----:B------:R1:W-:Y:S01]  /*3310*/  STL [R1+0x10f0], R7 ;  /* 0x0010f00701007387 */ /* 0x0003e20000100800 */
[----:B------:R-:W-:-:S03]  /*3320*/  VIADD R12, R0, 0x67 ;  /* 0x00000067000c7836 */ /* 0x000fc60000000000 */
[----:B------:R2:W-:Y:S01]  /*3330*/  STL [R1+0x57c], R4 ;  /* 0x00057c0401007387 */ /* 0x0005e20000100800 */
[----:B0-----:R-:W-:-:S03]  /*3340*/  IABS R3, R3 ;  /* 0x0000000300037213 */ /* 0x001fc60000000000 */
[----:B------:R0:W-:Y:S01]  /*3350*/  STL [R1+0x10bc], R11 ;  /* 0x0010bc0b01007387 */ /* 0x0001e20000100800 */
[----:B-1----:R-:W-:-:S04]  /*3360*/  IMAD.HI.U32 R7, R9, R5, RZ ;  /* 0x0000000509077227 */ /* 0x002fc800078e00ff */
[----:B------:R-:W-:Y:S02]  /*3370*/  IMAD.MOV R7, RZ, RZ, -R7 ;  /* 0x000000ffff077224 */ /* 0x000fe400078e0a07 */
[----:B------:R-:W-:-:S04]  /*3380*/  IMAD.HI.U32 R10, R9, R3, RZ ;  /* 0x00000003090a7227 */ /* 0x000fc800078e00ff */
[----:B------:R-:W-:Y:S01]  /*3390*/  IMAD R5, R8, R7, R5 ;  /* 0x0000000708057224 */ /* 0x000fe200078e0205 */
[----:B------:R-:W-:Y:S01]  /*33a0*/  IABS R7, R11 ;  /* 0x0000000b00077213 */ /* 0x000fe20000000000 */
[----:B--2---:R-:W-:-:S03]  /*33b0*/  IMAD.HI.U32 R4, R9, R6, RZ ;  /* 0x0000000609047227 */ /* 0x004fc600078e00ff */
[----:B------:R1:W-:Y:S01]  /*33c0*/  STL [R1+0x594], R5 ;  /* 0x0005940501007387 */ /* 0x0003e20000100800 */
[----:B------:R-:W-:Y:S02]  /*33d0*/  IMAD.MOV R10, RZ, RZ, -R10 ;  /* 0x000000ffff0a7224 */ /* 0x000fe400078e0a0a */
[----:B------:R-:W-:Y:S01]  /*33e0*/  IMAD.MOV R4, RZ, RZ, -R4 ;  /* 0x000000ffff047224 */ /* 0x000fe200078e0a04 */
[----:B------:R-:W-:Y:S01]  /*33f0*/  STL [R1+0x10b8], R12 ;  /* 0x0010b80c01007387 */ /* 0x000fe20000100800 */
[----:B0-----:R-:W-:Y:S02]  /*3400*/  VIADD R11, R0, 0x68 ;  /* 0x00000068000b7836 */ /* 0x001fe40000000000 */
[C---:B------:R-:W-:Y:S02]  /*3410*/  IMAD R10, R8.reuse, R10, R3 ;  /* 0x0000000a080a7224 */ /* 0x040fe400078e0203 */
[----:B------:R-:W-:Y:S01]  /*3420*/  IMAD R3, R8, R4, R6 ;  /* 0x0000000408037224 */ /* 0x000fe200078e0206 */
[----:B-1----:R-:W-:Y:S01]  /*3430*/  IABS R5, R12 ;  /* 0x0000000c00057213 */ /* 0x002fe20000000000 */
[----:B------:R0:W-:Y:S01]  /*3440*/  STL [R1+0x10b4], R11 ;  /* 0x0010b40b01007387 */ /* 0x0001e20000100800 */
[----:B------:R-:W-:-:S03]  /*3450*/  IABS R48, R11 ;  /* 0x0000000b00307213 */ /* 0x000fc60000000000 */
[----:B------:R-:W-:Y:S01]  /*3460*/  IMAD.MOV.U32 R4, RZ, RZ, R5 ;  /* 0x000000ffff047224 */ /* 0x000fe200078e0005 */
[----:B------:R1:W-:Y:S01]  /*3470*/  STL [R1+0x5a0], R10 ;  /* 0x0005a00a01007387 */ /* 0x0003e20000100800 */
[----:B------:R-:W-:-:S03]  /*3480*/  IMAD.HI.U32 R5, R9, R48, RZ ;  /* 0x0000003009057227 */ /* 0x000fc600078e00ff */
[----:B------:R2:W-:Y:S01]  /*3490*/  STL [R1+0x59c], R3 ;  /* 0x00059c0301007387 */ /* 0x0005e20000100800 */
[----:B------:R-:W-:-:S04]  /*34a0*/  IMAD.HI.U32 R6, R9, R4, RZ ;  /* 0x0000000409067227 */ /* 0x000fc800078e00ff */
[----:B0-----:R-:W-:Y:S02]  /*34b0*/  VIADD R11, R0, 0x69 ;  /* 0x00000069000b7836 */ /* 0x001fe40000000000 */
[----:B-1----:R-:W-:-:S03]  /*34c0*/  IMAD.HI.U32 R10, R9, R7, RZ ;  /* 0x00000007090a7227 */ /* 0x002fc600078e00ff */
[----:B------:R-:W-:Y:S01]  /*34d0*/  STL [R1+0x10d4], R11 ;  /* 0x0010d40b01007387 */ /* 0x000fe20000100800 */
[----:B--2---:R-:W-:Y:S01]  /*34e0*/  VIADD R3, R0, 0x6a ;  /* 0x0000006a00037836 */ /* 0x004fe20000000000 */
[----:B------:R-:W-:Y:S01]  /*34f0*/  IABS R47, R11 ;  /* 0x0000000b002f7213 */ /* 0x000fe20000000000 */
[----:B------:R-:W-:Y:S02]  /*3500*/  IMAD.MOV R10, RZ, RZ, -R10 ;  /* 0x000000ffff0a7224 */ /* 0x000fe400078e0a0a */
[----:B------:R-:W-:Y:S01]  /*3510*/  IMAD.MOV R6, RZ, RZ, -R6 ;  /* 0x000000ffff067224 */ /* 0x000fe200078e0a06 */
[----:B------:R0:W-:Y:S01]  /*3520*/  STL [R1+0x10ec], R3 ;  /* 0x0010ec0301007387 */ /* 0x0001e20000100800 */
[C---:B------:R-:W-:Y:S02]  /*3530*/  IMAD R7, R8.reuse, R10, R7 ;  /* 0x0000000a08077224 */ /* 0x040fe400078e0207 */
[----:B------:R-:W-:Y:S02]  /*3540*/  IMAD R4, R8, R6, R4 ;  /* 0x0000000608047224 */ /* 0x000fe400078e0204 */
[----:B------:R-:W-:Y:S01]  /*3550*/  VIADD R10, R0, 0x6b ;  /* 0x0000006b000a7836 */ /* 0x000fe20000000000 */
[----:B------:R1:W-:Y:S01]  /*3560*/  STL [R1+0x5b0], R7 ;  /* 0x0005b00701007387 */ /* 0x0003e20000100800 */
[----:B------:R-:W-:-:S02]  /*3570*/  IMAD.MOV R5, RZ, RZ, -R5 ;  /* 0x000000ffff057224 */ /* 0x000fc400078e0a05 */
[C---:B------:R-:W-:Y:S01]  /*3580*/  IMAD.HI.U32 R6, R9.reuse, R47, RZ ;  /* 0x0000002f09067227 */ /* 0x040fe200078e00ff */
[----:B0-----:R-:W-:Y:S01]  /*3590*/  IABS R3, R3 ;  /* 0x0000000300037213 */ /* 0x001fe20000000000 */
[----:B------:R0:W-:Y:S01]  /*35a0*/  STL [R1+0x5ac], R4 ;  /* 0x0005ac0401007387 */ /* 0x0001e20000100800 */
[----:B------:R-:W-:Y:S01]  /*35b0*/  IABS R11, R10 ;  /* 0x0000000a000b7213 */ /* 0x000fe20000000000 */
[----:B------:R-:W-:Y:S02]  /*35c0*/  IMAD R48, R8, R5, R48 ;  /* 0x0000000508307224 */ /* 0x000fe400078e0230 */
[----:B------:R2:W-:Y:S01]  /*35d0*/  STL [R1+0x10b0], R10 ;  /* 0x0010b00a01007387 */ /* 0x0005e20000100800 */
[----:B-1----:R-:W-:Y:S02]  /*35e0*/  VIADD R7, R0, 0x6c ;  /* 0x0000006c00077836 */ /* 0x002fe40000000000 */
[----:B------:R-:W-:Y:S02]  /*35f0*/  IMAD.MOV R5, RZ, RZ, -R6 ;  /* 0x000000ffff057224 */ /* 0x000fe400078e0a06 */
[----:B0-----:R-:W-:Y:S01]  /*3600*/  IMAD.HI.U32 R4, R9, R3, RZ ;  /* 0x0000000309047227 */ /* 0x001fe200078e00ff */
[----:B------:R0:W-:Y:S03]  /*3610*/  STL [R1+0x1118], R7 ;  /* 0x0011180701007387 */ /* 0x0001e60000100800 */
[----:B------:R-:W-:-:S02]  /*3620*/  IMAD.MOV R4, RZ, RZ, -R4 ;  /* 0x000000ffff047224 */ /* 0x000fc400078e0a04 */
[----:B--2---:R-:W-:Y:S02]  /*3630*/  VIADD R10, R0, 0x6d ;  /* 0x0000006d000a7836 */ /* 0x004fe40000000000 */
[C---:B------:R-:W-:Y:S02]  /*3640*/  IMAD R3, R8.reuse, R4, R3 ;  /* 0x0000000408037224 */ /* 0x040fe400078e0203 */
[----:B------:R-:W-:Y:S01]  /*3650*/  IMAD R47, R8, R5, R47 ;  /* 0x00000005082f7224 */ /* 0x000fe200078e022f */
[----:B0-----:R-:W-:Y:S01]  /*3660*/  IABS R7, R7 ;  /* 0x0000000700077213 */ /* 0x001fe20000000000 */
[----:B------:R0:W-:Y:S01]  /*3670*/  STL [R1+0x1114], R10 ;  /* 0x0011140a01007387 */ /* 0x0001e20000100800 */
[----:B------:R-:W-:Y:S01]  /*3680*/  IABS R5, R10 ;  /* 0x0000000a00057213 */ /* 0x000fe20000000000 */
[----:B------:R-:W-:Y:S02]  /*3690*/  VIADD R4, R0, 0x6f ;  /* 0x0000006f00047836 */ /* 0x000fe40000000000 */
[----:B------:R1:W-:Y:S01]  /*36a0*/  STL [R1+0x5bc], R3 ;  /* 0x0005bc0301007387 */ /* 0x0003e20000100800 */
[----:B------:R-:W-:-:S04]  /*36b0*/  IMAD.HI.U32 R12, R9, R7, RZ ;  /* 0x00000007090c7227 */ /* 0x000fc800078e00ff */
[----:B------:R-:W-:-:S04]  /*36c0*/  IMAD.HI.U32 R6, R9, R5, RZ ;  /* 0x0000000509067227 */ /* 0x000fc800078e00ff */
[----:B0-----:R-:W-:-:S04]  /*36d0*/  IMAD.HI.U32 R10, R9, R11, RZ ;  /* 0x0000000b090a7227 */ /* 0x001fc800078e00ff */
[----:B-1----:R-:W-:Y:S02]  /*36e0*/  VIADD R3, R0, 0x6e ;  /* 0x0000006e00037836 */ /* 0x002fe40000000000 */
[----:B------:R-:W-:Y:S02]  /*36f0*/  IMAD.MOV R10, RZ, RZ, -R10 ;  /* 0x000000ffff0a7224 */ /* 0x000fe400078e0a0a */
[----:B------:R-:W-:Y:S01]  /*3700*/  IMAD.MOV R12, RZ, RZ, -R12 ;  /* 0x000000ffff0c7224 */ /* 0x000fe200078e0a0c */
[----:B------:R0:W-:Y:S01]  /*3710*/  STL [R1+0x10fc], R3 ;  /* 0x0010fc0301007387 */ /* 0x0001e20000100800 */
[C---:B------:R-:W-:Y:S02]  /*3720*/  IMAD R10, R8.reuse, R10, R11 ;  /* 0x0000000a080a7224 */ /* 0x040fe400078e020b */
[----:B------:R-:W-:Y:S01]  /*3730*/  IMAD.MOV R6, RZ, RZ, -R6 ;  /* 0x000000ffff067224 */ /* 0x000fe200078e0a06 */
[----:B------:R1:W-:Y:S01]  /*3740*/  STL [R1+0x1100], R4 ;  /* 0x0011000401007387 */ /* 0x0003e20000100800 */
[----:B------:R-:W-:-:S02]  /*3750*/  IMAD R7, R8, R12, R7 ;  /* 0x0000000c08077224 */ /* 0x000fc400078e0207 */
[----:B------:R-:W-:Y:S01]  /*3760*/  IMAD R5, R8, R6, R5 ;  /* 0x0000000608057224 */ /* 0x000fe200078e0205 */
[----:B------:R2:W-:Y:S01]  /*3770*/  STL [R1+0x5d4], R10 ;  /* 0x0005d40a01007387 */ /* 0x0005e20000100800 */
[C---:B------:R-:W-:Y:S01]  /*3780*/  VIADD R11, R0.reuse, 0x71 ;  /* 0x00000071000b7836 */ /* 0x040fe20000000000 */
[----:B0-----:R-:W-:Y:S01]  /*3790*/  IABS R3, R3 ;  /* 0x0000000300037213 */ /* 0x001fe20000000000 */
[----:B------:R-:W-:Y:S01]  /*37a0*/  VIADD R12, R0, 0x76 ;  /* 0x00000076000c7836 */ /* 0x000fe20000000000 */
[----:B------:R0:W-:Y:S01]  /*37b0*/  STL [R1+0x31c], R7 ;  /* 0x00031c0701007387 */ /* 0x0001e20000100800 */
[----:B-1----:R-:W-:-:S03]  /*37c0*/  IABS R4, R4 ;  /* 0x0000000400047213 */ /* 0x002fc60000000000 */
[----:B------:R-:W-:Y:S01]  /*37d0*/  STL [R1+0x10d0], R16 ;  /* 0x0010d01001007387 */ /* 0x000fe20000100800 */
[----:B------:R-:W-:Y:S01]  /*37e0*/  IABS R45, R11 ;  /* 0x0000000b002d7213 */ /* 0x000fe20000000000 */
[C---:B--2---:R-:W-:Y:S02]  /*37f0*/  IMAD.HI.U32 R10, R9.reuse, R3, RZ ;  /* 0x00000003090a7227 */ /* 0x044fe400078e00ff */
[----:B------:R1:W-:Y:S02]  /*3800*/  STL [R1+0x320], R5 ;  /* 0x0003200501007387 */ /* 0x0003e40000100800 */
[----:B0-----:R-:W-:Y:S02]  /*3810*/  IMAD.HI.U32 R7, R9, R4, RZ ;  /* 0x0000000409077227 */ /* 0x001fe400078e00ff */
[----:B------:R-:W-:Y:S02]  /*3820*/  STL [R1+0x1108], R11 ;  /* 0x0011080b01007387 */ /* 0x000fe40000100800 */
[----:B------:R-:W-:-:S02]  /*3830*/  IMAD.MOV R10, RZ, RZ, -R10 ;  /* 0x000000ffff0a7224 */ /* 0x000fc400078e0a0a */
[----:B------:R-:W-:Y:S02]  /*3840*/  IMAD.MOV R7, RZ, RZ, -R7 ;  /* 0x000000ffff077224 */ /* 0x000fe400078e0a07 */
[----:B-1----:R-:W-:Y:S02]  /*3850*/  VIADD R5, R0, 0x72 ;  /* 0x0000007200057836 */ /* 0x002fe40000000000 */
[C---:B------:R-:W-:Y:S02]  /*3860*/  IMAD R3, R8.reuse, R10, R3 ;  /* 0x0000000a08037224 */ /* 0x040fe400078e0203 */
[----:B------:R-:W-:Y:S01]  /*3870*/  IMAD R4, R8, R7, R4 ;  /* 0x0000000708047224 */ /* 0x000fe200078e0204 */
[----:B------:R-:W-:Y:S01]  /*3880*/  STL [R1+0x1110], R5 ;  /* 0x0011100501007387 */ /* 0x000fe20000100800 */
[----:B------:R-:W-:-:S03]  /*3890*/  IMAD.HI.U32 R6, R9, R45, RZ ;  /* 0x0000002d09067227 */ /* 0x000fc600078e00ff */
[----:B------:R0:W-:Y:S01]  /*38a0*/  STL [R1+0x318], R3 ;  /* 0x0003180301007387 */ /* 0x0001e20000100800 */
[----:B------:R-:W-:-:S03]  /*38b0*/  IMAD.HI.U32 R7, R9, R46, RZ ;  /* 0x0000002e09077227 */ /* 0x000fc600078e00ff */
[----:B------:R1:W-:Y:S01]  /*38c0*/  STL [R1+0x314], R4 ;  /* 0x0003140401007387 */ /* 0x0003e20000100800 */
[----:B------:R-:W-:Y:S02]  /*38d0*/  IMAD.MOV R6, RZ, RZ, -R6 ;  /* 0x000000ffff067224 */ /* 0x000fe400078e0a06 */
[----:B------:R-:W-:Y:S02]  /*38e0*/  IMAD.MOV R7, RZ, RZ, -R7 ;  /* 0x000000ffff077224 */ /* 0x000fe400078e0a07 */
[----:B------:R-:W-:Y:S01]  /*38f0*/  IMAD R45, R8, R6, R45 ;  /* 0x00000006082d7224 */ /* 0x000fe200078e022d */
[----:B0-----:R-:W-:Y:S01]  /*3900*/  IABS R3, R5 ;  /* 0x0000000500037213 */ /* 0x001fe20000000000 */
[C---:B------:R-:W-:Y:S02]  /*3910*/  VIADD R5, R0.reuse, 0x73 ;  /* 0x0000007300057836 */ /* 0x040fe40000000000 */
[C---:B------:R-:W-:Y:S02]  /*3920*/  VIADD R11, R0.reuse, 0x75 ;  /* 0x00000075000b7836 */ /* 0x040fe40000000000 */
[----:B-1----:R-:W-:Y:S01]  /*3930*/  VIADD R4, R0, 0x74 ;  /* 0x0000007400047836 */ /* 0x002fe20000000000 */
[----:B------:R0:W-:Y:S01]  /*3940*/  STL [R1+0x10f8], R5 ;  /* 0x0010f80501007387 */ /* 0x0001e20000100800 */
[----:B------:R-:W-:-:S03]  /*3950*/  IMAD.HI.U32 R10, R9, R3, RZ ;  /* 0x00000003090a7227 */ /* 0x000fc600078e00ff */
[----:B------:R1:W-:Y:S01]  /*3960*/  STL [R1+0x1154], R4 ;  /* 0x0011540401007387 */ /* 0x0003e20000100800 */
[----:B------:R-:W-:Y:S02]  /*3970*/  IMAD.MOV R10, RZ, RZ, -R10 ;  /* 0x000000ffff0a7224 */ /* 0x000fe400078e0a0a */
[C---:B------:R-:W-:Y:S01]  /*3980*/  IMAD R46, R8.reuse, R7, R46 ;  /* 0x00000007082e7224 */ /* 0x040fe200078e022e */
[----:B------:R-:W-:Y:S01]  /*3990*/  STL [R1+0x1134], R11 ;  /* 0x0011340b01007387 */ /* 0x000fe20000100800 */
[----:B------:R-:W-:Y:S01]  /*39a0*/  IMAD R3, R8, R10, R3 ;  /* 0x0000000a08037224 */ /* 0x000fe200078e0203 */
[----:B0-----:R-:W-:Y:S01]  /*39b0*/  IABS R5, R5 ;  /* 0x0000000500057213 */ /* 0x001fe20000000000 */
[----:B------:R-:W-:Y:S01]  /*39c0*/  VIADD R16, R0, 0x98 ;  /* 0x0000009800107836 */ /* 0x000fe20000000000 */
[----:B------:R-:W-:Y:S02]  /*39d0*/  IABS R10, R12 ;  /* 0x0000000c000a7213 */ /* 0x000fe40000000000 */
[----:B-1----:R-:W-:Y:S01]  /*39e0*/  IABS R4, R4 ;  /* 0x0000000400047213 */ /* 0x002fe20000000000 */
[----:B------:R-:W-:Y:S01]  /*39f0*/  IMAD.HI.U32 R6, R9, R5, RZ ;  /* 0x0000000509067227 */ /* 0x000fe200078e00ff */
[----:B------:R0:W-:Y:S01]  /*3a00*/  STL [R1+0x30c], R3 ;  /* 0x00030c0301007387 */ /* 0x0001e20000100800 */
[----:B------:R-:W-:-:S02]  /*3a10*/  IABS R36, R16 ;  /* 0x0000001000247213 */ /* 0x000fc40000000000 */
[----:B------:R-:W-:Y:S01]  /*3a20*/  IMAD.HI.U32 R7, R9, R4, RZ ;  /* 0x0000000409077227 */ /* 0x000fe200078e00ff */
[----:B------:R1:W-:Y:S03]  /*3a30*/  STL [R1+0x1130], R12 ;  /* 0x0011300c01007387 */ /* 0x0003e60000100800 */
[----:B------:R-:W-:Y:S02]  /*3a40*/  IMAD.MOV R6, RZ, RZ, -R6 ;  /* 0x000000ffff067224 */ /* 0x000fe400078e0a06 */
[----:B------:R-:W-:Y:S01]  /*3a50*/  IMAD.MOV R7, RZ, RZ, -R7 ;  /* 0x000000ffff077224 */ /* 0x000fe200078e0a07 */
[----:B0-----:R-:W-:Y:S01]  /*3a60*/  IABS R3, R11 ;  /* 0x0000000b00037213 */ /* 0x001fe20000000000 */
[----:B------:R-:W-:Y:S02]  /*3a70*/  VIADD R11, R0, 0x77 ;  /* 0x00000077000b7836 */ /* 0x000fe40000000000 */
[----:B------:R-:W-:-:S02]  /*3a80*/  IMAD R5, R8, R6, R5 ;  /* 0x0000000608057224 */ /* 0x000fc400078e0205 */
[----:B------:R-:W-:Y:S01]  /*3a90*/  IMAD R6, R8, R7, R4 ;  /* 0x0000000708067224 */ /* 0x000fe200078e0204 */
[----:B------:R-:W-:Y:S01]  /*3aa0*/  STL [R1+0x112c], R11 ;  /* 0x00112c0b01007387 */ /* 0x000fe20000100800 */
[----:B------:R-:W-:Y:S02]  /*3ab0*/  IMAD.MOV.U32 R4, RZ, RZ, R10 ;  /* 0x000000ffff047224 */ /* 0x000fe400078e000a */
[----:B------:R-:W-:Y:S01]  /*3ac0*/  VIADD R7, R0, 0x78 ;  /* 0x0000007800077836 */ /* 0x000fe20000000000 */
[----:B------:R0:W-:Y:S01]  /*3ad0*/  STL [R1+0x304], R5 ;  /* 0x0003040501007387 */ /* 0x0001e20000100800 */
[----:B-1----:R-:W-:-:S03]  /*3ae0*/  IMAD.HI.U32 R12, R9, R4, RZ ;  /* 0x00000004090c7227 */ /* 0x002fc600078e00ff */
[----:B------:R1:W-:Y:S01]  /*3af0*/  STL [R1+0x308], R6 ;  /* 0x0003080601007387 */ /* 0x0003e20000100800 */
[----:B------:R-:W-:-:S03]  /*3b00*/  IMAD.MOV R12, RZ, RZ, -R12 ;  /* 0x000000ffff0c7224 */ /* 0x000fc600078e0a0c */
[----:B------:R2:W-:Y:S01]  /*3b10*/  STL [R1+0x1104], R7 ;  /* 0x0011040701007387 */ /* 0x0005e20000100800 */
[----:B0-----:R-:W-:Y:S01]  /*3b20*/  IABS R5, R11 ;  /* 0x0000000b00057213 */ /* 0x001fe20000000000 */
[----:B------:R-:W-:Y:S02]  /*3b30*/  VIADD R11, R0, 0x79 ;  /* 0x00000079000b7836 */ /* 0x000fe40000000000 */
[----:B-1----:R-:W-:-:S03]  /*3b40*/  IMAD.HI.U32 R6, R9, R3, RZ ;  /* 0x0000000309067227 */ /* 0x002fc600078e00ff */
[----:B------:R0:W-:Y:S01]  /*3b50*/  STL [R1+0x1148], R11 ;  /* 0x0011480b01007387 */ /* 0x0001e20000100800 */
[----:B------:R-:W-:Y:S01]  /*3b60*/  IABS R10, R11 ;  /* 0x0000000b000a7213 */ /* 0x000fe20000000000 */
[----:B------:R-:W-:Y:S01]  /*3b70*/  IMAD.MOV R6, RZ, RZ, -R6 ;  /* 0x000000ffff067224 */ /* 0x000fe200078e0a06 */
[----:B--2---:R-:W-:-:S03]  /*3b80*/  IABS R7, R7 ;  /* 0x0000000700077213 */ /* 0x004fc60000000000 */
[----:B------:R-:W-:Y:S02]  /*3b90*/  IMAD R3, R8, R6, R3 ;  /* 0x0000000608037224 */ /* 0x000fe400078e0203 */
[----:B------:R-:W-:Y:S02]  /*3ba0*/  VIADD R6, R0, 0x7a ;  /* 0x0000007a00067836 */ /* 0x000fe40000000000 */
[C---:B0-----:R-:W-:Y:S01]  /*3bb0*/  IMAD.HI.U32 R11, R9.reuse, R5, RZ ;  /* 0x00000005090b7227 */ /* 0x041fe200078e00ff */
[----:B------:R0:W-:Y:S03]  /*3bc0*/  STL [R1+0x2c8], R3 ;  /* 0x0002c80301007387 */ /* 0x0001e60000100800 */
[----:B------:R-:W-:Y:S02]  /*3bd0*/  IMAD.MOV R11, RZ, RZ, -R11 ;  /* 0x000000ffff0b7224 */ /* 0x000fe400078e0a0b */
[----:B------:R-:W-:-:S04]  /*3be0*/  IMAD.HI.U32 R43, R9, R10, RZ ;  /* 0x0000000a092b7227 */ /* 0x000fc800078e00ff */
[----:B------:R-:W-:-:S04]  /*3bf0*/  IMAD.HI.U32 R44, R9, R7, RZ ;  /* 0x00000007092c7227 */ /* 0x000fc800078e00ff */
[C---:B0-----:R-:W-:Y:S02]  /*3c00*/  IMAD R3, R8.reuse, R12, R4 ;  /* 0x0000000c08037224 */ /* 0x041fe400078e0204 */
[C---:B------:R-:W-:Y:S01]  /*3c10*/  IMAD R4, R8.reuse, R11, R5 ;  /* 0x0000000b08047224 */ /* 0x040fe200078e0205 */
[----:B------:R-:W-:Y:S01]  /*3c20*/  IABS R11, R6 ;  /* 0x00000006000b7213 */ /* 0x000fe20000000000 */
[----:B------:R-:W-:Y:S01]  /*3c30*/  IMAD.MOV R43, RZ, RZ, -R43 ;  /* 0x000000ffff2b7224 */ /* 0x000fe200078e0a2b */
[----:B------:R0:W-:Y:S01]  /*3c40*/  STL [R1+0x1cc], R3 ;  /* 0x0001cc0301007387 */ /* 0x0001e20000100800 */
[----:B------:R-:W-:Y:S02]  /*3c50*/  IMAD.MOV R44, RZ, RZ, -R44 ;  /* 0x000000ffff2c7224 */ /* 0x000fe400078e0a2c */
[C---:B------:R-:W-:Y:S01]  /*3c60*/  IMAD R43, R8.reuse, R43, R10 ;  /* 0x0000002b082b7224 */ /* 0x040fe200078e020a */
[----:B------:R1:W-:Y:S01]  /*3c70*/  STL [R1+0x1128], R6 ;  /* 0x0011280601007387 */ /* 0x0003e20000100800 */
[----:B------:R-:W-:-:S02]  /*3c80*/  IMAD R44, R8, R44, R7 ;  /* 0x0000002c082c7224 */ /* 0x000fc400078e0207 */
[----:B------:R-:W-:Y:S01]  /*3c90*/  IMAD.HI.U32 R10, R9, R11, RZ ;  /* 0x0000000b090a7227 */ /* 0x000fe200078e00ff */
[----:B------:R2:W-:Y:S03]  /*3ca0*/  STL [R1+0x2c4], R4 ;  /* 0x0002c40401007387 */ /* 0x0005e60000100800 */
[C---:B0-----:R-:W-:Y:S02]  /*3cb0*/  VIADD R3, R0.reuse, 0x7b ;  /* 0x0000007b00037836 */ /* 0x041fe40000000000 */
[----:B------:R-:W-:Y:S02]  /*3cc0*/  IMAD.MOV R10, RZ, RZ, -R10 ;  /* 0x000000ffff0a7224 */ /* 0x000fe400078e0a0a */
[----:B-1----:R-:W-:Y:S01]  /*3cd0*/  VIADD R6, R0, 0x7d ;  /* 0x0000007d00067836 */ /* 0x002fe20000000000 */
[----:B------:R0:W-:Y:S01]  /*3ce0*/  STL [R1+0x1124], R3 ;  /* 0x0011240301007387 */ /* 0x0001e20000100800 */
[----:B------:R-:W-:-:S02]  /*3cf0*/  IMAD R11, R8, R10, R11 ;  /* 0x0000000a080b7224 */ /* 0x000fc400078e020b */
[----:B--2---:R-:W-:-:S05]  /*3d00*/  VIADD R4, R0, 0x7c ;  /* 0x0000007c00047836 */ /* 0x004fca0000000000 */
[----:B------:R1:W-:Y:S01]  /*3d10*/  STL [R1+0x116c], R4 ;  /* 0x00116c0401007387 */ /* 0x0003e20000100800 */
[----:B------:R-:W-:Y:S02]  /*3d20*/  IABS R5, R4 ;  /* 0x0000000400057213 */ /* 0x000fe40000000000 */
[----:B0-----:R-:W-:Y:S01]  /*3d30*/  IABS R3, R3 ;  /* 0x0000000300037213 */ /* 0x001fe20000000000 */
[----:B------:R0:W-:Y:S04]  /*3d40*/  STL [R1+0x1150], R6 ;  /* 0x0011500601007387 */ /* 0x0001e80000100800 */
[----:B------:R-:W-:Y:S01]  /*3d50*/  IMAD.MOV.U32 R7, RZ, RZ, R3 ;  /* 0x000000ffff077224 */ /* 0x000fe200078e0003 */
[----:B------:R-:W-:Y:S01]  /*3d60*/  IABS R3, R6 ;  /* 0x0000000600037213 */ /* 0x000fe20000000000 */
[----:B-1----:R-:W-:-:S02]  /*3d70*/  VIADD R4, R0, 0x7e ;  /* 0x0000007e00047836 */ /* 0x002fc40000000000 */
[----:B------:R-:W-:-:S03]  /*3d80*/  IMAD.HI.U32 R12, R9, R7, RZ ;  /* 0x00000007090c7227 */ /* 0x000fc600078e00ff */
[----:B------:R1:W-:Y:S01]  /*3d90*/  STL [R1+0x115c], R4 ;  /* 0x00115c0401007387 */ /* 0x0003e20000100800 */
[----:B0-----:R-:W-:-:S03]  /*3da0*/  IMAD.HI.U32 R6, R9, R5, RZ ;  /* 0x0000000509067227 */ /* 0x001fc600078e00ff */
[----:B------:R0:W-:Y:S01]  /*3db0*/  STL [R1+0x1a8], R11 ;  /* 0x0001a80b01007387 */ /* 0x0001e20000100800 */
[----:B------:R-:W-:Y:S02]  /*3dc0*/  IMAD.MOV R12, RZ, RZ, -R12 ;  /* 0x000000ffff0c7224 */ /* 0x000fe400078e0a0c */
[----:B------:R-:W-:Y:S01]  /*3dd0*/  IMAD.MOV R6, RZ, RZ, -R6 ;  /* 0x000000ffff067224 */ /* 0x000fe200078e0a06 */
[----:B-1----:R-:W-:-:S03]  /*3de0*/  IABS R4, R4 ;  /* 0x0000000400047213 */ /* 0x002fc60000000000 */
[----:B------:R-:W-:Y:S02]  /*3df0*/  IMAD R5, R8, R6, R5 ;  /* 0x0000000608057224 */ /* 0x000fe400078e0205 */
[----:B0-----:R-:W-:Y:S02]  /*3e00*/  VIADD R11, R0, 0x7f ;  /* 0x0000007f000b7836 */ /* 0x001fe40000000000 */
[----:B------:R-:W-:Y:S02]  /*3e10*/  IMAD.MOV.U32 R10, RZ, RZ, R4 ;  /* 0x000000ffff0a7224 */ /* 0x000fe400078e0004 */
[----:B------:R-:W-:Y:S02]  /*3e20*/  IMAD R4, R8, R12, R7 ;  /* 0x0000000c08047224 */ /* 0x000fe400078e0207 */
[----:B------:R-:W-:-:S03]  /*3e30*/  IMAD.HI.U32 R7, R9, R3, RZ ;  /* 0x0000000309077227 */ /* 0x000fc600078e00ff */
[----:B------:R0:W-:Y:S01]  /*3e40*/  STL [R1+0x19c], R4 ;  /* 0x00019c0401007387 */ /* 0x0001e20000100800 */
[----:B------:R-:W-:Y:S02]  /*3e50*/  IMAD.MOV R7, RZ, RZ, -R7 ;  /* 0x000000ffff077224 */ /* 0x000fe400078e0a07 */
[----:B------:R-:W-:Y:S01]  /*3e60*/  VIADD R12, R0, 0x80 ;  /* 0x00000080000c7836 */ /* 0x000fe20000000000 */
[----:B------:R-:W-:Y:S04]  /*3e70*/  STL [R1+0x1144], R11 ;  /* 0x0011440b01007387 */ /* 0x000fe80000100800 */
[----:B------:R1:W-:Y:S01]  /*3e80*/  STL [R1+0x1a4], R5 ;  /* 0x0001a40501007387 */ /* 0x0003e20000100800 */
[----:B------:R-:W-:Y:S01]  /*3e90*/  IABS R42, R12 ;  /* 0x0000000c002a7213 */ /* 0x000fe20000000000 */
[----:B0-----:R-:W-:-:S02]  /*3ea0*/  IMAD.HI.U32 R4, R9, R10, RZ ;  /* 0x0000000a09047227 */ /* 0x001fc400078e00ff */
[----:B------:R0:W-:Y:S02]  /*3eb0*/  STL [R1+0x1140], R12 ;  /* 0x0011400c01007387 */ /* 0x0001e40000100800 */
[----:B------:R-:W-:Y:S01]  /*3ec0*/  IMAD.MOV R6, RZ, RZ, -R4 ;  /* 0x000000ffff067224 */ /* 0x000fe200078e0a04 */
[----:B-1----:R-:W-:Y:S01]  /*3ed0*/  IABS R5, R11 ;  /* 0x0000000b00057213 */ /* 0x002fe20000000000 */
[C---:B------:R-:W-:Y:S02]  /*3ee0*/  VIADD R11, R0.reuse, 0x81 ;  /* 0x00000081000b7836 */ /* 0x040fe40000000000 */
[----:B0-----:R-:W-:Y:S02]  /*3ef0*/  VIADD R12, R0, 0x85 ;  /* 0x00000085000c7836 */ /* 0x001fe40000000000 */
[----:B------:R-:W-:Y:S01]  /*3f00*/  IMAD.MOV.U32 R4, RZ, RZ, R5 ;  /* 0x000000ffff047224 */ /* 0x000fe200078e0005 */
[----:B------:R0:W-:Y:S01]  /*3f10*/  STL [R1+0x1160], R11 ;  /* 0x0011600b01007387 */ /* 0x0001e20000100800 */
[C---:B------:R-:W-:Y:S01]  /*3f20*/  IMAD R5, R8.reuse, R7, R3 ;  /* 0x0000000708057224 */ /* 0x040fe200078e0203 */
[----:B------:R-:W-:Y:S01]  /*3f30*/  IABS R41, R11 ;  /* 0x0000000b00297213 */ /* 0x000fe20000000000 */
[----:B------:R-:W-:-:S02]  /*3f40*/  IMAD R3, R8, R6, R10 ;  /* 0x0000000608037224 */ /* 0x000fc400078e020a */
[----:B------:R-:W-:Y:S01]  /*3f50*/  VIADD R7, R0, 0x82 ;  /* 0x0000008200077836 */ /* 0x000fe20000000000 */
[----:B------:R1:W-:Y:S01]  /*3f60*/  STL [R1+0x194], R5 ;  /* 0x0001940501007387 */ /* 0x0003e20000100800 */
[----:B------:R-:W-:-:S03]  /*3f70*/  IMAD.HI.U32 R6, R9, R4, RZ ;  /* 0x0000000409067227 */ /* 0x000fc600078e00ff */
[----:B------:R2:W-:Y:S01]  /*3f80*/  STL [R1+0x1a0], R3 ;  /* 0x0001a00301007387 */ /* 0x0005e20000100800 */
[----:B------:R-:W-:Y:S01]  /*3f90*/  IMAD.MOV R6, RZ, RZ, -R6 ;  /* 0x000000ffff067224 */ /* 0x000fe200078e0a06 */
[----:B------:R-:W-:Y:S01]  /*3fa0*/  IABS R10, R7 ;  /* 0x00000007000a7213 */ /* 0x000fe20000000000 */
[----:B0-----:R-:W-:Y:S01]  /*3fb0*/  VIADD R11, R0, 0x84 ;  /* 0x00000084000b7836 */ /* 0x001fe20000000000 */
[----:B------:R0:W-:Y:S01]  /*3fc0*/  STL [R1+0x114c], R7 ;  /* 0x00114c0701007387 */ /* 0x0001e20000100800 */
[----:B------:R-:W-:Y:S02]  /*3fd0*/  IMAD R6, R8, R6, R4 ;  /* 0x0000000608067224 */ /* 0x000fe400078e0204 */
[----:B-1----:R-:W-:-:S04]  /*3fe0*/  IMAD.HI.U32 R5, R9, R42, RZ ;  /* 0x0000002a09057227 */ /* 0x002fc800078e00ff */
[----:B--2---:R-:W-:Y:S02]  /*3ff0*/  VIADD R3, R0, 0x83 ;  /* 0x0000008300037836 */ /* 0x004fe40000000000 */
[----:B------:R-:W-:Y:S02]  /*4000*/  IMAD.MOV R5, RZ, RZ, -R5 ;  /* 0x000000ffff057224 */ /* 0x000fe400078e0a05 */
[----:B------:R-:W-:Y:S01]  /*4010*/  IMAD.MOV.U32 R4, RZ, RZ, R10 ;  /* 0x000000ffff047224 */ /* 0x000fe200078e000a */
[----:B------:R1:W-:Y:S01]  /*4020*/  STL [R1+0x1158], R3 ;  /* 0x0011580301007387 */ /* 0x0003e20000100800 */
[----:B------:R-:W-:Y:S02]  /*4030*/  IMAD R42, R8, R5, R42 ;  /* 0x00000005082a7224 */ /* 0x000fe400078e022a */
[C---:B0-----:R-:W-:Y:S01]  /*4040*/  IMAD.HI.U32 R7, R9.reuse, R41, RZ ;  /* 0x0000002909077227 */ /* 0x041fe200078e00ff */
[----:B------:R0:W-:Y:S03]  /*4050*/  STL [R1+0x190], R6 ;  /* 0x0001900601007387 */ /* 0x0001e60000100800 */
[----:B------:R-:W-:Y:S01]  /*4060*/  IMAD.HI.U32 R5, R9, R4, RZ ;  /* 0x0000000409057227 */ /* 0x000fe200078e00ff */
[----:B------:R2:W-:Y:S01]  /*4070*/  STL [R1+0x1184], R11 ;  /* 0x0011840b01007387 */ /* 0x0005e20000100800 */
[----:B-1----:R-:W-:-:S02]  /*4080*/  IABS R3, R3 ;  /* 0x0000000300037213 */ /* 0x002fc40000000000 */
[----:B------:R-:W-:Y:S01]  /*4090*/  IMAD.MOV R7, RZ, RZ, -R7 ;  /* 0x000000ffff077224 */ /* 0x000fe200078e0a07 */
[----:B------:R1:W-:Y:S01]  /*40a0*/  STL [R1+0x1180], R12 ;  /* 0x0011800c01007387 */ /* 0x0003e20000100800 */
[----:B------:R-:W-:Y:S02]  /*40b0*/  IMAD.MOV R5, RZ, RZ, -R5 ;  /* 0x000000ffff057224 */ /* 0x000fe400078e0a05 */
[----:B0-----:R-:W-:Y:S01]  /*40c0*/  IMAD.HI.U32 R6, R9, R3, RZ ;  /* 0x0000000309067227 */ /* 0x001fe200078e00ff */
[----:B--2---:R-:W-:-:S03]  /*40d0*/  IABS R11, R11 ;  /* 0x0000000b000b7213 */ /* 0x004fc60000000000 */
[----:B------:R-:W-:Y:S02]  /*40e0*/  IMAD.MOV R6, RZ, RZ, -R6 ;  /* 0x000000ffff067224 */ /* 0x000fe400078e0a06 */
[----:B------:R-:W-:Y:S02]  /*40f0*/  VIADD R10, R0, 0x86 ;  /* 0x00000086000a7836 */ /* 0x000fe40000000000 */
[C---:B------:R-:W-:Y:S01]  /*4100*/  IMAD R41, R8.reuse, R7, R41 ;  /* 0x0000000708297224 */ /* 0x040fe200078e0229 */
[----:B------:R-:W-:Y:S01]  /*4110*/  IABS R7, R12 ;  /* 0x0000000c00077213 */ /* 0x000fe20000000000 */
[C---:B------:R-:W-:Y:S01]  /*4120*/  IMAD R4, R8.reuse, R5, R4 ;  /* 0x0000000508047224 */ /* 0x040fe200078e0204 */
[----:B------:R0:W-:Y:S01]  /*4130*/  STL [R1+0x117c], R10 ;  /* 0x00117c0a01007387 */ /* 0x0001e20000100800 */
[----:B------:R-:W-:Y:S01]  /*4140*/  IMAD R3, R8, R6, R3 ;  /* 0x0000000608037224 */ /* 0x000fe200078e0203 */
[----:B------:R-:W-:Y:S01]  /*4150*/  IABS R5, R10 ;  /* 0x0000000a00057213 */ /* 0x000fe20000000000 */
[C---:B-1----:R-:W-:Y:S01]  /*4160*/  IMAD.HI.U32 R12, R9.reuse, R7, RZ ;  /* 0x00000007090c7227 */ /* 0x042fe200078e00ff */
[----:B------:R-:W-:Y:S03]  /*4170*/  STL [R1+0x188], R4 ;  /* 0x0001880401007387 */ /* 0x000fe60000100800 */
[C---:B------:R-:W-:Y:S01]  /*4180*/  IMAD.HI.U32 R6, R9.reuse, R5, RZ ;  /* 0x0000000509067227 */ /* 0x040fe200078e00ff */
[----:B------:R1:W-:Y:S03]  /*4190*/  STL [R1+0x18c], R3 ;  /* 0x00018c0301007387 */ /* 0x0003e60000100800 */
[----:B0-----:R-:W-:-:S04]  /*41a0*/  IMAD.HI.U32 R10, R9, R11, RZ ;  /* 0x0000000b090a7227 */ /* 0x001fc800078e00ff */
[----:B------:R-:W-:Y:S02]  /*41b0*/  IMAD.MOV R10, RZ, RZ, -R10 ;  /* 0x000000ffff0a7224 */ /* 0x000fe400078e0a0a */
[----:B------:R-:W-:Y:S02]  /*41c0*/  IMAD.MOV R12, RZ, RZ, -R12 ;  /* 0x000000ffff0c7224 */ /* 0x000fe400078e0a0c */
[C---:B-1----:R-:W-:Y:S02]  /*41d0*/  VIADD R3, R0.reuse, 0x87 ;  /* 0x0000008700037836 */ /* 0x042fe40000000000 */
[----:B------:R-:W-:Y:S02]  /*41e0*/  VIADD R4, R0, 0x88 ;  /* 0x0000008800047836 */ /* 0x000fe40000000000 */
[----:B------:R-:W-:Y:S01]  /*41f0*/  IMAD R10, R8, R10, R11 ;  /* 0x0000000a080a7224 */ /* 0x000fe200078e020b */
[----:B------:R0:W-:Y:S01]  /*4200*/  STL [R1+0x1164], R3 ;  /* 0x0011640301007387 */ /* 0x0001e20000100800 */
[----:B------:R-:W-:-:S02]  /*4210*/  IMAD.MOV R6, RZ, RZ, -R6 ;  /* 0x000000ffff067224 */ /* 0x000fc400078e0a06 */
[----:B------:R-:W-:Y:S01]  /*4220*/  IMAD R7, R8, R12, R7 ;  /* 0x0000000c08077224 */ /* 0x000fe200078e0207 */
[----:B------:R1:W-:Y:S01]  /*4230*/  STL [R1+0x1168], R4 ;  /* 0x0011680401007387 */ /* 0x0003e20000100800 */
[----:B------:R-:W-:Y:S02]  /*4240*/  VIADD R11, R0, 0x89 ;  /* 0x00000089000b7836 */ /* 0x000fe40000000000 */
[----:B------:R-:W-:Y:S01]  /*4250*/  IMAD R5, R8, R6, R5 ;  /* 0x0000000608057224 */ /* 0x000fe200078e0205 */
[----:B------:R2:W-:Y:S01]  /*4260*/  STL [R1+0x184], R10 ;  /* 0x0001840a01007387 */ /* 0x0005e20000100800 */
[----:B------:R-:W-:Y:S01]  /*4270*/  VIADD R12, R0, 0x8a ;  /* 0x0000008a000c7836 */ /* 0x000fe20000000000 */
[----:B0-----:R-:W-:Y:S02]  /*4280*/  IABS R3, R3 ;  /* 0x0000000300037213 */ /* 0x001fe40000000000 */
[----:B------:R0:W-:Y:S01]  /*4290*/  STL [R1+0x17c], R7 ;  /* 0x00017c0701007387 */ /* 0x0001e20000100800 */
[----:B------:R-:W-:-:S02]  /*42a0*/  IABS R39, R11 ;  /* 0x0000000b00277213 */ /* 0x000fc40000000000 */
[----:B-1----:R-:W-:Y:S01]  /*42b0*/  IABS R4, R4 ;  /* 0x0000000400047213 */ /* 0x002fe20000000000 */
[----:B------:R1:W-:Y:S01]  /*42c0*/  STL [R1+0x1174], R11 ;  /* 0x0011740b01007387 */ /* 0x0003e20000100800 */
[----:B------:R-:W-:Y:S01]  /*42d0*/  IABS R6, R12 ;  /* 0x0000000c00067213 */ /* 0x000fe20000000000 */
[C---:B--2---:R-:W-:Y:S02]  /*42e0*/  IMAD.HI.U32 R10, R9.reuse, R3, RZ ;  /* 0x00000003090a7227 */ /* 0x044fe400078e00ff */
[----:B------:R2:W-:Y:S02]  /*42f0*/  STL [R1+0x180], R5 ;  /* 0x0001800501007387 */ /* 0x0005e40000100800 */
[----:B0-----:R-:W-:Y:S02]  /*4300*/  IMAD.HI.U32 R7, R9, R4, RZ ;  /* 0x0000000409077227 */ /* 0x001fe400078e00ff */
[----:B------:R-:W-:Y:S02]  /*4310*/  STL [R1+0x1178], R12 ;  /* 0x0011780c01007387 */ /* 0x000fe40000100800 */
[----:B-1----:R-:W-:-:S02]  /*4320*/  VIADD R11, R0, 0x8b ;  /* 0x0000008b000b7836 */ /* 0x002fc40000000000 */
[----:B------:R-:W-:Y:S02]  /*4330*/  IMAD.MOV R7, RZ, RZ, -R7 ;  /* 0x000000ffff077224 */ /* 0x000fe400078e0a07 */
[----:B--2---:R-:W-:Y:S01]  /*4340*/  IMAD.MOV R5, RZ, RZ, -R10 ;  /* 0x000000ffff057224 */ /* 0x004fe200078e0a0a */
[----:B------:R0:W-:Y:S01]  /*4350*/  STL [R1+0x1170], R11 ;  /* 0x0011700b01007387 */ /* 0x0001e20000100800 */
[C---:B------:R-:W-:Y:S02]  /*4360*/  IMAD R40, R8.reuse, R7, R4 ;  /* 0x0000000708287224 */ /* 0x040fe400078e0204 */
        /* <DEDUP_REMOVED lines=398> */
[----:B0-----:R-:W-:Y:S02]  /*5c50*/  IABS R5, R5 ;  /* 0x0000000500057213 */ /* 0x001fe40000000000 */
[----:B------:R-:W-:Y:S02]  /*5c60*/  IABS R10, R12 ;  /* 0x0000000c000a7213 */ /* 0x000fe40000000000 */
[----:B-1----:R-:W-:Y:S01]  /*5c70*/  IABS R4, R4 ;  /* 0x0000000400047213 */ /* 0x002fe20000000000 */
[C---:B------:R-:W-:Y:S01]  /*5c80*/  IMAD.HI.U32 R6, R9.reuse, R5, RZ ;  /* 0x0000000509067227 */ /* 0x040fe200078e00ff */
[----:B------:R0:W-:Y:S03]  /*5c90*/  STL [R1+0xa4], R3 ;  /* 0x0000a40301007387 */ /* 0x0001e60000100800 */
[----:B------:R-:W-:Y:S01]  /*5ca0*/  IMAD.HI.U32 R7, R9, R4, RZ ;  /* 0x0000000409077227 */ /* 0x000fe200078e00ff */
[----:B------:R1:W-:Y:S03]  /*5cb0*/  STL [R1+0x1290], R12 ;  /* 0x0012900c01007387 */ /* 0x0003e60000100800 */
[----:B------:R-:W-:-:S02]  /*5cc0*/  IMAD.MOV R6, RZ, RZ, -R6 ;  /* 0x000000ffff067224 */ /* 0x000fc400078e0a06 */
[----:B------:R-:W-:Y:S01]  /*5cd0*/  IMAD.MOV R7, RZ, RZ, -R7 ;  /* 0x000000ffff077224 */ /* 0x000fe200078e0a07 */
[----:B0-----:R-:W-:Y:S01]  /*5ce0*/  IABS R3, R11 ;  /* 0x0000000b00037213 */ /* 0x001fe20000000000 */
[----:B------:R-:W-:Y:S02]  /*5cf0*/  VIADD R11, R0, 0xc7 ;  /* 0x000000c7000b7836 */ /* 0x000fe40000000000 */
[C---:B------:R-:W-:Y:S02]  /*5d00*/  IMAD R5, R8.reuse, R6, R5 ;  /* 0x0000000608057224 */ /* 0x040fe400078e0205 */
        /* <DEDUP_REMOVED lines=72> */
[----:B------:R-:W-:Y:S01]  /*6190*/  STL [R1+0x12c0], R11 ;  /* 0x0012c00b01007387 */ /* 0x000fe20000100800 */
[C---:B------:R-:W-:Y:S01]  /*61a0*/  IMAD R5, R8.reuse, R7, R3 ;  /* 0x0000000708057224 */ /* 0x040fe200078e0203 */
[----:B------:R-:W-:Y:S01]  /*61b0*/  IABS R21, R11 ;  /* 0x0000000b00157213 */ /* 0x000fe20000000000 */
[----:B------:R-:W-:-:S02]  /*61c0*/  IMAD R3, R8, R6, R10 ;  /* 0x0000000608037224 */ /* 0x000fc400078e020a */
[C---:B------:R-:W-:Y:S01]  /*61d0*/  IMAD.HI.U32 R7, R9.reuse, R4, RZ ;  /* 0x0000000409077227 */ /* 0x040fe200078e00ff */
[----:B------:R0:W-:Y:S03]  /*61e0*/  STL [R1+0x74], R5 ;  /* 0x0000740501007387 */ /* 0x0001e60000100800 */
[----:B------:R-:W-:Y:S01]  /*61f0*/  IMAD.HI.U32 R6, R9, R22, RZ ;  /* 0x0000001609067227 */ /* 0x000fe200078e00ff */
[----:B------:R1:W-:Y:S03]  /*6200*/  STL [R1+0x70], R3 ;  /* 0x0000700301007387 */ /* 0x0003e60000100800 */
[----:B------:R-:W-:Y:S02]  /*6210*/  IMAD.MOV R7, RZ, RZ, -R7 ;  /* 0x000000ffff077224 */ /* 0x000fe400078e0a07 */
[----:B------:R-:W-:-:S02]  /*6220*/  IMAD.MOV R6, RZ, RZ, -R6 ;  /* 0x000000ffff067224 */ /* 0x000fc400078e0a06 */
[----:B0-----:R-:W-:Y:S02]  /*6230*/  VIADD R5, R0, 0xd2 ;  /* 0x000000d200057836 */ /* 0x001fe40000000000 */
[----:B------:R-:W-:Y:S02]  /*6240*/  IMAD R7, R8, R7, R4 ;  /* 0x0000000708077224 */ /* 0x000fe400078e0204 */
[----:B-1----:R-:W-:Y:S01]  /*6250*/  VIADD R3, R0, 0xd3 ;  /* 0x000000d300037836 */ /* 0x002fe20000000000 */
[----:B------:R-:W-:Y:S01]  /*6260*/  IABS R10, R5 ;  /* 0x00000005000a7213 */ /* 0x000fe20000000000 */
[----:B------:R0:W-:Y:S01]  /*6270*/  STL [R1+0x12b0], R5 ;  /* 0x0012b00501007387 */ /* 0x0001e20000100800 */
[----:B------:R-:W-:Y:S02]  /*6280*/  IMAD R22, R8, R6, R22 ;  /* 0x0000000608167224 */ /* 0x000fe400078e0216 */
[----:B------:R-:W-:Y:S01]  /*6290*/  VIADD R11, R0, 0xd5 ;  /* 0x000000d5000b7836 */ /* 0x000fe20000000000 */
[----:B------:R1:W-:Y:S01]  /*62a0*/  STL [R1+0x12ac], R3 ;  /* 0x0012ac0301007387 */ /* 0x0003e20000100800 */
[----:B------:R-:W-:-:S03]  /*62b0*/  IMAD.MOV.U32 R4, RZ, RZ, R10 ;  /* 0x000000ffff047224 */ /* 0x000fc600078e000a */
[----:B------:R2:W-:Y:S01]  /*62c0*/  STL [R1+0x68], R7 ;  /* 0x0000680701007387 */ /* 0x0005e20000100800 */
[C---:B------:R-:W-:Y:S01]  /*62d0*/  IMAD.HI.U32 R6, R9.reuse, R4, RZ ;  /* 0x0000000409067227 */ /* 0x040fe200078e00ff */
[----:B------:R-:W-:Y:S02]  /*62e0*/  IABS R10, R11 ;  /* 0x0000000b000a7213 */ /* 0x000fe40000000000 */
[----:B------:R4:W-:Y:S01]  /*62f0*/  STL [R1+0x12d0], R12 ;  /* 0x0012d00c01007387 */ /* 0x0009e20000100800 */
[C---:B0-----:R-:W-:Y:S01]  /*6300*/  IMAD.HI.U32 R5, R9.reuse, R21, RZ ;  /* 0x0000001509057227 */ /* 0x041fe200078e00ff */
[----:B-1----:R-:W-:Y:S02]  /*6310*/  IABS R3, R3 ;  /* 0x0000000300037213 */ /* 0x002fe40000000000 */
[----:B------:R0:W-:Y:S01]  /*6320*/  STL [R1+0x12c8], R11 ;  /* 0x0012c80b01007387 */ /* 0x0001e20000100800 */
[----:B------:R-:W-:Y:S02]  /*6330*/  IMAD.MOV R5, RZ, RZ, -R5 ;  /* 0x000000ffff057224 */ /* 0x000fe400078e0a05 */
[----:B--2---:R-:W-:-:S04]  /*6340*/  IMAD.HI.U32 R7, R9, R3, RZ ;  /* 0x0000000309077227 */ /* 0x004fc800078e00ff */
[----:B------:R-:W-:Y:S02]  /*6350*/  IMAD.MOV R6, RZ, RZ, -R6 ;  /* 0x000000ffff067224 */ /* 0x000fe400078e0a06 */
[----:B------:R-:W-:Y:S02]  /*6360*/  IMAD.MOV R7, RZ, RZ, -R7 ;  /* 0x000000ffff077224 */ /* 0x000fe400078e0a07 */
[C---:B------:R-:W-:Y:S01]  /*6370*/  IMAD R21, R8.reuse, R5, R21 ;  /* 0x0000000508157224 */ /* 0x040fe200078e0215 */
[----:B------:R-:W-:Y:S01]  /*6380*/  IABS R5, R12 ;  /* 0x0000000c00057213 */ /* 0x000fe20000000000 */
[C---:B------:R-:W-:Y:S02]  /*6390*/  IMAD R6, R8.reuse, R6, R4 ;  /* 0x0000000608067224 */ /* 0x040fe400078e0204 */
[----:B------:R-:W-:Y:S02]  /*63a0*/  IMAD R4, R8, R7, R3 ;  /* 0x0000000708047224 */ /* 0x000fe400078e0203 */
[----:B------:R-:W-:Y:S01]  /*63b0*/  IMAD.MOV.U32 R3, RZ, RZ, R10 ;  /* 0x000000ffff037224 */ /* 0x000fe200078e000a */
[----:B------:R1:W-:Y:S01]  /*63c0*/  STL [R1+0x64], R6 ;  /* 0x0000640601007387 */ /* 0x0003e20000100800 */
[----:B----4-:R-:W-:-:S02]  /*63d0*/  VIADD R12, R0, 0xd8 ;  /* 0x000000d8000c7836 */ /* 0x010fc40000000000 */
[C---:B------:R-:W-:Y:S01]  /*63e0*/  IMAD.HI.U32 R7, R9.reuse, R3, RZ ;  /* 0x0000000309077227 */ /* 0x040fe200078e00ff */
[----:B------:R2:W-:Y:S02]  /*63f0*/  STL [R1+0x60], R4 ;  /* 0x0000600401007387 */ /* 0x0005e40000100800 */
[----:B------:R-:W-:Y:S01]  /*6400*/  IABS R20, R12 ;  /* 0x0000000c00147213 */ /* 0x000fe20000000000 */
[C---:B0-----:R-:W-:Y:S01]  /*6410*/  VIADD R11, R0.reuse, 0xd9 ;  /* 0x000000d9000b7836 */ /* 0x041fe20000000000 */
[----:B------:R-:W-:Y:S01]  /*6420*/  STL [R1+0x12a0], R12 ;  /* 0x0012a00c01007387 */ /* 0x000fe20000100800 */
[----:B------:R-:W-:Y:S02]  /*6430*/  VIADD R10, R0, 0xe8 ;  /* 0x000000e8000a7836 */ /* 0x000fe40000000000 */
[----:B-1----:R-:W-:Y:S01]  /*6440*/  IMAD.HI.U32 R6, R9, R5, RZ ;  /* 0x0000000509067227 */ /* 0x002fe200078e00ff */
[----:B------:R-:W-:Y:S01]  /*6450*/  STL [R1+0x12a8], R11 ;  /* 0x0012a80b01007387 */ /* 0x000fe20000100800 */
[----:B------:R-:W-:-:S02]  /*6460*/  IABS R17, R11 ;  /* 0x0000000b00117213 */ /* 0x000fc40000000000 */
[----:B--2---:R-:W-:Y:S01]  /*6470*/  LEA R4, R13, UR4, 0x9 ;  /* 0x000000040d047c11 */ /* 0x004fe2000f8e48ff */
[----:B------:R-:W-:-:S04]  /*6480*/  IMAD.MOV R6, RZ, RZ, -R6 ;  /* 0x000000ffff067224 */ /* 0x000fc800078e0a06 */
[----:B------:R-:W-:Y:S02]  /*6490*/  IMAD.IADD R73, R19, 0x1, R4 ;  /* 0x0000000113497824 */ /* 0x000fe400078e0204 */
[----:B------:R-:W-:Y:S02]  /*64a0*/  IMAD R5, R8, R6, R5 ;  /* 0x0000000608057224 */ /* 0x000fe400078e0205 */
[----:B------:R-:W-:Y:S01]  /*64b0*/  IMAD.MOV R4, RZ, RZ, -R7 ;  /* 0x000000ffff047224 */ /* 0x000fe200078e0a07 */
[----:B------:R-:W-:Y:S01]  /*64c0*/  STL [R1+0xf20], R73 ;  /* 0x000f204901007387 */ /* 0x000fe20000100800 */
[----:B------:R-:W-:Y:S01]  /*64d0*/  VIADD R6, R0, 0xe0 ;  /* 0x000000e000067836 */ /* 0x000fe20000000000 */
[----:B------:R-:W-:Y:S01]  /*64e0*/  ISETP.GE.AND P6, PT, R73, RZ, PT ;  /* 0x000000ff4900720c */ /* 0x000fe20003fc6270 */
[----:B------:R-:W-:Y:S01]  /*64f0*/  IMAD R3, R8, R4, R3 ;  /* 0x0000000408037224 */ /* 0x000fe200078e0203 */
[----:B------:R0:W-:Y:S01]  /*6500*/  STL [R1+0x5c], R5 ;  /* 0x00005c0501007387 */ /* 0x0001e20000100800 */
[----:B------:R-:W-:Y:S01]  /*6510*/  VIADD R7, R0, 0xe1 ;  /* 0x000000e100077836 */ /* 0x000fe20000000000 */
[----:B------:R-:W-:-:S02]  /*6520*/  IABS R16, R6 ;  /* 0x0000000600107213 */ /* 0x000fc40000000000 */
[----:B------:R1:W-:Y:S02]  /*6530*/  STL [R1+0x58], R3 ;  /* 0x0000580301007387 */ /* 0x0003e40000100800 */
[----:B------:R-:W-:Y:S02]  /*6540*/  IABS R15, R7 ;  /* 0x00000007000f7213 */ /* 0x000fe40000000000 */
[----:B------:R2:W-:Y:S01]  /*6550*/  STL [R1+0x12cc], R6 ;  /* 0x0012cc0601007387 */ /* 0x0005e20000100800 */
[----:B0-----:R-:W-:-:S03]  /*6560*/  IABS R5, R73 ;  /* 0x0000004900057213 */ /* 0x001fc60000000000 */
[----:B------:R0:W-:Y:S02]  /*6570*/  STL [R1+0x12d4], R7 ;  /* 0x0012d40701007387 */ /* 0x0001e40000100800 */
[----:B-1----:R-:W-:Y:S02]  /*6580*/  IMAD.MOV.U32 R3, RZ, RZ, R5 ;  /* 0x000000ffff037224 */ /* 0x002fe400078e0005 */
[----:B------:R-:W-:Y:S01]  /*6590*/  STL [R1+0x1280], R10 ;  /* 0x0012800a01007387 */ /* 0x000fe20000100800 */
[----:B------:R-:W-:-:S04]  /*65a0*/  IMAD.HI.U32 R5, R9, R20, RZ ;  /* 0x0000001409057227 */ /* 0x000fc800078e00ff */
[----:B------:R-:W-:Y:S02]  /*65b0*/  IMAD.MOV R5, RZ, RZ, -R5 ;  /* 0x000000ffff057224 */ /* 0x000fe400078e0a05 */
[----:B--2---:R-:W-:-:S04]  /*65c0*/  IMAD.HI.U32 R6, R9, R17, RZ ;  /* 0x0000001109067227 */ /* 0x004fc800078e00ff */
[----:B------:R-:W-:Y:S02]  /*65d0*/  IMAD R20, R8, R5, R20 ;  /* 0x0000000508147224 */ /* 0x000fe400078e0214 */
[----:B------:R-:W-:-:S04]  /*65e0*/  IMAD.HI.U32 R5, R9, R16, RZ ;  /* 0x0000001009057227 */ /* 0x000fc800078e00ff */
[----:B------:R-:W-:Y:S02]  /*65f0*/  IMAD.MOV R6, RZ, RZ, -R6 ;  /* 0x000000ffff067224 */ /* 0x000fe400078e0a06 */
[----:B------:R-:W-:Y:S02]  /*6600*/  IMAD.MOV R5, RZ, RZ, -R5 ;  /* 0x000000ffff057224 */ /* 0x000fe400078e0a05 */
[----:B0-----:R-:W-:Y:S02]  /*6610*/  VIADD R7, R0, 0xe9 ;  /* 0x000000e900077836 */ /* 0x001fe40000000000 */
[C---:B------:R-:W-:Y:S02]  /*6620*/  IMAD R17, R8.reuse, R6, R17 ;  /* 0x0000000608117224 */ /* 0x040fe400078e0211 */
[----:B------:R-:W-:Y:S01]  /*6630*/  IMAD R16, R8, R5, R16 ;  /* 0x0000000508107224 */ /* 0x000fe200078e0210 */
[----:B------:R0:W-:Y:S01]  /*6640*/  STL [R1+0x1278], R7 ;  /* 0x0012780701007387 */ /* 0x0001e20000100800 */
[C---:B------:R-:W-:Y:S01]  /*6650*/  VIADD R6, R0.reuse, 0xf0 ;  /* 0x000000f000067836 */ /* 0x040fe20000000000 */
[----:B------:R-:W-:Y:S01]  /*6660*/  IABS R13, R7 ;  /* 0x00000007000d7213 */ /* 0x000fe20000000000 */
[----:B------:R-:W-:-:S02]  /*6670*/  VIADD R5, R0, 0xf1 ;  /* 0x000000f100057836 */ /* 0x000fc40000000000 */
[----:B------:R-:W-:Y:S01]  /*6680*/  IMAD.HI.U32 R4, R14, R3, RZ ;  /* 0x000000030e047227 */ /* 0x000fe200078e00ff */
[----:B------:R1:W-:Y:S01]  /*6690*/  STL [R1+0x125c], R6 ;  /* 0x00125c0601007387 */ /* 0x0003e20000100800 */
[----:B------:R-:W-:Y:S02]  /*66a0*/  ISETP.NE.AND P5, PT, R18, RZ, PT ;  /* 0x000000ff1200720c */ /* 0x000fe40003fa5270 */
[----:B------:R-:W-:Y:S01]  /*66b0*/  IMAD.MOV R4, RZ, RZ, -R4 ;  /* 0x000000ffff047224 */ /* 0x000fe200078e0a04 */
[----:B------:R-:W-:Y:S01]  /*66c0*/  STL [R1+0x1214], R5 ;  /* 0x0012140501007387 */ /* 0x000fe20000100800 */
[----:B0-----:R-:W-:Y:S01]  /*66d0*/  VIADD R7, R0, 0xf8 ;  /* 0x000000f800077836 */ /* 0x001fe20000000000 */
[----:B------:R-:W-:Y:S01]  /*66e0*/  ISETP.GT.U32.AND P3, PT, R8, R75, PT ;  /* 0x0000004b0800720c */ /* 0x000fe20003f64070 */
[----:B------:R-:W-:Y:S01]  /*66f0*/  IMAD R3, R2, R4, R3 ;  /* 0x0000000402037224 */ /* 0x000fe200078e0203 */
[C---:B------:R-:W-:Y:S01]  /*6700*/  ISETP.GT.U32.AND P4, PT, R8.reuse, R74, PT ;  /* 0x0000004a0800720c */ /* 0x040fe20003f84070 */
[----:B------:R-:W-:Y:S01]  /*6710*/  IMAD.HI.U32 R4, R9, R15, RZ ;  /* 0x0000000f09047227 */ /* 0x000fe200078e00ff */
[----:B------:R0:W-:Y:S01]  /*6720*/  STL [R1+0x1204], R7 ;  /* 0x0012040701007387 */ /* 0x0001e20000100800 */
[----:B------:R-:W-:-:S02]  /*6730*/  ISETP.GT.U32.AND P2, PT, R8, R72, PT ;  /* 0x000000480800720c */ /* 0x000fc40003f44070 */
[----:B------:R-:W-:Y:S01]  /*6740*/  ISETP.GT.U32.AND P0, PT, R2, R3, PT ;  /* 0x000000030200720c */ /* 0x000fe20003f04070 */
[----:B------:R-:W2:Y:S01]  /*6750*/  LDL.LU R73, [R1+0x12dc] ;  /* 0x0012dc0001497983 */ /* 0x000ea20000300800 */
[----:B------:R-:W-:Y:S01]  /*6760*/  IABS R14, R10 ;  /* 0x0000000a000e7213 */ /* 0x000fe20000000000 */
[----:B------:R-:W-:Y:S01]  /*6770*/  IMAD.MOV R4, RZ, RZ, -R4 ;  /* 0x000000ffff047224 */ /* 0x000fe200078e0a04 */
[----:B------:R-:W-:Y:S02]  /*6780*/  IABS R12, R6 ;  /* 0x00000006000c7213 */ /* 0x000fe40000000000 */
[--C-:B------:R-:W-:Y:S01]  /*6790*/  @!P3 IMAD.IADD R75, R75, 0x1, -R8.reuse ;  /* 0x000000014b4bb824 */ /* 0x100fe200078e0a08 */
[----:B------:R-:W-:Y:S01]  /*67a0*/  IABS R11, R5 ;  /* 0x00000005000b7213 */ /* 0x000fe20000000000 */
[----:B------:R-:W-:-:S05]  /*67b0*/  @!P4 IMAD.IADD R74, R74, 0x1, -R8 ;  /* 0x000000014a4ac824 */ /* 0x000fca00078e0a08 */
[----:B------:R-:W-:Y:S01]  /*67c0*/  @!P0 IMAD.IADD R3, R3, 0x1, -R2 ;  /* 0x0000000103038824 */ /* 0x000fe200078e0a02 */
[----:B------:R-:W-:Y:S01]  /*67d0*/  ISETP.GT.U32.AND P3, PT, R8, R69, PT ;  /* 0x000000450800720c */ /* 0x000fe20003f64070 */
[----:B------:R-:W-:Y:S01]  /*67e0*/  @!P2 IMAD.IADD R72, R72, 0x1, -R8 ;  /* 0x000000014848a824 */ /* 0x000fe200078e0a08 */
[----:B------:R-:W-:Y:S01]  /*67f0*/  IABS R10, R7 ;  /* 0x00000007000a7213 */ /* 0x000fe20000000000 */
[C---:B-1----:R-:W-:Y:S01]  /*6800*/  IMAD.HI.U32 R6, R9.reuse, R14, RZ ;  /* 0x0000000e09067227 */ /* 0x042fe200078e00ff */
[----:B------:R-:W-:Y:S01]  /*6810*/  ISETP.GT.U32.AND P0, PT, R2, R3, PT ;  /* 0x000000030200720c */ /* 0x000fe20003f04070 */
[----:B0-----:R-:W0:Y:S01]  /*6820*/  LDC R7, c[0x0][0x3a0] ;  /* 0x0000e800ff077b82 */ /* 0x001e220000000800 */
[C---:B------:R-:W-:Y:S01]  /*6830*/  ISETP.GT.U32.AND P4, PT, R8.reuse, R68, PT ;  /* 0x000000440800720c */ /* 0x040fe20003f84070 */
[C---:B------:R-:W-:Y:S01]  /*6840*/  IMAD R15, R8.reuse, R4, R15 ;  /* 0x00000004080f7224 */ /* 0x040fe200078e020f */
[----:B------:R-:W-:Y:S01]  /*6850*/  ISETP.GT.U32.AND P2, PT, R8, R74, PT ;  /* 0x0000004a0800720c */ /* 0x000fe20003f44070 */
[----:B------:R-:W-:-:S04]  /*6860*/  IMAD.HI.U32 R4, R9, R13, RZ ;  /* 0x0000000d09047227 */ /* 0x000fc800078e00ff */
[----:B------:R-:W-:Y:S02]  /*6870*/  @!P3 IMAD.IADD R69, R69, 0x1, -R8 ;  /* 0x000000014545b824 */ /* 0x000fe400078e0a08 */
[----:B------:R-:W-:Y:S02]  /*6880*/  IMAD.MOV R6, RZ, RZ, -R6 ;  /* 0x000000ffff067224 */ /* 0x000fe400078e0a06 */
[----:B------:R-:W-:Y:S01]  /*6890*/  @!P0 IMAD.IADD R3, R3, 0x1, -R2 ;  /* 0x0000000103038824 */ /* 0x000fe200078e0a02 */
[----:B------:R-:W-:Y:S01]  /*68a0*/  ISETP.GT.U32.AND P0, PT, R8, R71, PT ;  /* 0x000000470800720c */ /* 0x000fe20003f04070 */
[--C-:B------:R-:W-:Y:S02]  /*68b0*/  @!P4 IMAD.IADD R68, R68, 0x1, -R8.reuse ;  /* 0x000000014444c824 */ /* 0x100fe400078e0a08 */
[----:B------:R-:W-:Y:S01]  /*68c0*/  @!P6 IMAD.MOV R3, RZ, RZ, -R3 ;  /* 0x000000ffff03e224 */ /* 0x000fe200078e0a03 */
[----:B------:R-:W-:Y:S01]  /*68d0*/  @!P5 LOP3.LUT R3, RZ, R18, RZ, 0x33, !PT ;  /* 0x00000012ff03d212 */ /* 0x000fe200078e33ff */
[----:B------:R-:W-:Y:S01]  /*68e0*/  @!P2 IMAD.IADD R74, R74, 0x1, -R8 ;  /* 0x000000014a4aa824 */ /* 0x000fe200078e0a08 */
[C---:B------:R-:W-:Y:S01]  /*68f0*/  ISETP.GT.U32.AND P5, PT, R8.reuse, R76, PT ;  /* 0x0000004c0800720c */ /* 0x040fe20003fa4070 */
[----:B------:R-:W-:Y:S01]  /*6900*/  IMAD.MOV R4, RZ, RZ, -R4 ;  /* 0x000000ffff047224 */ /* 0x000fe200078e0a04 */
[C---:B------:R-:W-:Y:S01]  /*6910*/  ISETP.GT.U32.AND P6, PT, R8.reuse, R70, PT ;  /* 0x000000460800720c */ /* 0x040fe20003fc4070 */
[----:B------:R-:W-:-:S02]  /*6920*/  IMAD R14, R8, R6, R14 ;  /* 0x00000006080e7224 */ /* 0x000fc400078e020e */
[----:B------:R-:W-:-:S04]  /*6930*/  IMAD.HI.U32 R5, R9, R12, RZ ;  /* 0x0000000c09057227 */ /* 0x000fc800078e00ff */
[--C-:B------:R-:W-:Y:S01]  /*6940*/  @!P0 IMAD.IADD R71, R71, 0x1, -R8.reuse ;  /* 0x0000000147478824 */ /* 0x100fe200078e0a08 */
[C---:B------:R-:W-:Y:S02]  /*6950*/  ISETP.GT.U32.AND P2, PT, R8.reuse, R69, PT ;  /* 0x000000450800720c */ /* 0x040fe40003f44070 */
[----:B--2---:R-:W-:Y:S01]  /*6960*/  ISETP.GT.U32.AND P1, PT, R8, R73, PT ;  /* 0x000000490800720c */ /* 0x004fe20003f24070 */
[--C-:B------:R-:W-:Y:S01]  /*6970*/  @!P5 IMAD.IADD R76, R76, 0x1, -R8.reuse ;  /* 0x000000014c4cd824 */ /* 0x100fe200078e0a08 */
[----:B------:R-:W-:Y:S01]  /*6980*/  ISETP.GT.U32.AND P3, PT, R8, R71, PT ;  /* 0x000000470800720c */ /* 0x000fe20003f64070 */
[----:B------:R-:W-:Y:S02]  /*6990*/  @!P6 IMAD.IADD R70, R70, 0x1, -R8 ;  /* 0x000000014646e824 */ /* 0x000fe400078e0a08 */
[----:B------:R-:W-:Y:S02]  /*69a0*/  VIADD R6, R0, 0xf9 ;  /* 0x000000f900067836 */ /* 0x000fe40000000000 */
[----:B------:R-:W-:-:S04]  /*69b0*/  IMAD.HI.U32 R2, R9, R10, RZ ;  /* 0x0000000a09027227 */ /* 0x000fc800078e00ff */
[C---:B------:R-:W-:Y:S02]  /*69c0*/  IMAD R13, R8.reuse, R4, R13 ;  /* 0x00000004080d7224 */ /* 0x040fe400078e020d */
[----:B------:R-:W-:Y:S01]  /*69d0*/  @!P1 IMAD.IADD R73, R73, 0x1, -R8 ;  /* 0x0000000149499824 */ /* 0x000fe200078e0a08 */
[C---:B------:R-:W-:Y:S01]  /*69e0*/  ISETP.GT.U32.AND P1, PT, R8.reuse, R75, PT ;  /* 0x0000004b0800720c */ /* 0x040fe20003f24070 */
[----:B------:R-:W-:Y:S01]  /*69f0*/  IMAD.MOV R5, RZ, RZ, -R5 ;  /* 0x000000ffff057224 */ /* 0x000fe200078e0a05 */
[C---:B------:R-:W-:Y:S02]  /*6a00*/  ISETP.GT.U32.AND P6, PT, R8.reuse, R72, PT ;  /* 0x000000480800720c */ /* 0x040fe40003fc4070 */
[C---:B------:R-:W-:Y:S02]  /*6a10*/  ISETP.GT.U32.AND P0, PT, R8.reuse, R73, PT ;  /* 0x000000490800720c */ /* 0x040fe40003f04070 */
[C---:B------:R-:W-:Y:S02]  /*6a20*/  ISETP.GT.U32.AND P4, PT, R8.reuse, R76, PT ;  /* 0x0000004c0800720c */ /* 0x040fe40003f84070 */
[----:B------:R-:W-:-:S05]  /*6a30*/  ISETP.GT.U32.AND P5, PT, R8, R68, PT ;  /* 0x000000440800720c */ /* 0x000fca0003fa4070 */
[--C-:B------:R-:W-:Y:S01]  /*6a40*/  @!P1 IMAD.IADD R75, R75, 0x1, -R8.reuse ;  /* 0x000000014b4b9824 */ /* 0x100fe200078e0a08 */
[----:B------:R-:W-:Y:S01]  /*6a50*/  ISETP.GT.U32.AND P1, PT, R8, R70, PT ;  /* 0x000000460800720c */ /* 0x000fe20003f24070 */
[--C-:B------:R-:W-:Y:S01]  /*6a60*/  @!P6 IMAD.IADD R72, R72, 0x1, -R8.reuse ;  /* 0x000000014848e824 */ /* 0x100fe200078e0a08 */
[C---:B------:R-:W-:Y:S01]  /*6a70*/  ISETP.GT.U32.AND P6, PT, R8.reuse, R67, PT ;  /* 0x000000430800720c */ /* 0x040fe20003fc4070 */
[--C-:B------:R-:W-:Y:S01]  /*6a80*/  @!P0 IMAD.IADD R73, R73, 0x1, -R8.reuse ;  /* 0x0000000149498824 */ /* 0x100fe200078e0a08 */
[C---:B------:R-:W-:Y:S01]  /*6a90*/  ISETP.GT.U32.AND P0, PT, R8.reuse, R77, PT ;  /* 0x0000004d0800720c */ /* 0x040fe20003f04070 */
[--C-:B------:R-:W-:Y:S01]  /*6aa0*/  @!P3 IMAD.IADD R71, R71, 0x1, -R8.reuse ;  /* 0x000000014747b824 */ /* 0x100fe200078e0a08 */
[----:B------:R-:W-:Y:S01]  /*6ab0*/  ISETP.GT.U32.AND P3, PT, R8, R78, PT ;  /* 0x0000004e0800720c */ /* 0x000fe20003f64070 */
[--C-:B------:R-:W-:Y:S01]  /*6ac0*/  @!P4 IMAD.IADD R76, R76, 0x1, -R8.reuse ;  /* 0x000000014c4cc824 */ /* 0x100fe200078e0a08 */
[----:B------:R-:W-:Y:S01]  /*6ad0*/  ISETP.GT.U32.AND P4, PT, R8, R66, PT ;  /* 0x000000420800720c */ /* 0x000fe20003f84070 */
[----:B------:R-:W-:-:S04]  /*6ae0*/  @!P5 IMAD.IADD R68, R68, 0x1, -R8 ;  /* 0x000000014444d824 */ /* 0x000fc800078e0a08 */
[--C-:B------:R-:W-:Y:S01]  /*6af0*/  @!P1 IMAD.IADD R70, R70, 0x1, -R8.reuse ;  /* 0x0000000146469824 */ /* 0x100fe200078e0a08 */
[C---:B------:R-:W-:Y:S02]  /*6b00*/  ISETP.GT.U32.AND P1, PT, R8.reuse, R65, PT ;  /* 0x000000410800720c */ /* 0x040fe40003f24070 */
[C---:B------:R-:W-:Y:S01]  /*6b10*/  ISETP.GT.U32.AND P5, PT, R8.reuse, R63, PT ;  /* 0x0000003f0800720c */ /* 0x040fe20003fa4070 */
[--C-:B------:R-:W-:Y:S01]  /*6b20*/  @!P2 IMAD.IADD R69, R69, 0x1, -R8.reuse ;  /* 0x000000014545a824 */ /* 0x100fe200078e0a08 */
[C---:B------:R-:W-:Y:S01]  /*6b30*/  ISETP.GT.U32.AND P2, PT, R8.reuse, R81, PT ;  /* 0x000000510800720c */ /* 0x040fe20003f44070 */
[--C-:B------:R-:W-:Y:S01]  /*6b40*/  @!P0 IMAD.IADD R77, R77, 0x1, -R8.reuse ;  /* 0x000000014d4d8824 */ /* 0x100fe200078e0a08 */
[----:B------:R-:W-:Y:S01]  /*6b50*/  ISETP.GT.U32.AND P0, PT, R8, R64, PT ;  /* 0x000000400800720c */ /* 0x000fe20003f04070 */
[--C-:B------:R-:W-:Y:S02]  /*6b60*/  @!P6 IMAD.IADD R67, R67, 0x1, -R8.reuse ;  /* 0x000000014343e824 */ /* 0x100fe400078e0a08 */
[--C-:B------:R-:W-:Y:S01]  /*6b70*/  @!P3 IMAD.IADD R78, R78, 0x1, -R8.reuse ;  /* 0x000000014e4eb824 */ /* 0x100fe200078e0a08 */
[----:B------:R-:W-:Y:S01]  /*6b80*/  ISETP.GT.U32.AND P3, PT, R8, R61, PT ;  /* 0x0000003d0800720c */ /* 0x000fe20003f64070 */
[--C-:B------:R-:W-:Y:S01]  /*6b90*/  @!P4 IMAD.IADD R66, R66, 0x1, -R8.reuse ;  /* 0x000000014242c824 */ /* 0x100fe200078e0a08 */
[C---:B------:R-:W-:Y:S01]  /*6ba0*/  ISETP.GT.U32.AND P6, PT, R8.reuse, R62, PT ;  /* 0x0000003e0800720c */ /* 0x040fe20003fc4070 */
[----:B------:R-:W-:Y:S01]  /*6bb0*/  @!P1 IMAD.IADD R65, R65, 0x1, -R8 ;  /* 0x0000000141419824 */ /* 0x000fe200078e0a08 */
[----:B------:R-:W-:-:S02]  /*6bc0*/  ISETP.GT.U32.AND P4, PT, R8, R67, PT ;  /* 0x000000430800720c */ /* 0x000fc40003f84070 */
        /* <DEDUP_REMOVED lines=10> */
[--C-:B------:R-:W-:Y:S01]  /*6c70*/  @!P4 IMAD.IADD R67, R67, 0x1, -R8.reuse ;  /* 0x000000014343c824 */ /* 0x100fe200078e0a08 */
[----:B------:R-:W-:Y:S01]  /*6c80*/  ISETP.GT.U32.AND P4, PT, R8, R80, PT ;  /* 0x000000500800720c */ /* 0x000fe20003f84070 */
[----:B------:R-:W-:-:S02]  /*6c90*/  @!P1 IMAD.IADD R60, R60, 0x1, -R8 ;  /* 0x000000013c3c9824 */ /* 0x000fc400078e0a08 */
[--C-:B------:R-:W-:Y:S01]  /*6ca0*/  @!P5 IMAD.IADD R59, R59, 0x1, -R8.reuse ;  /* 0x000000013b3bd824 */ /* 0x100fe200078e0a08 */
[C---:B------:R-:W-:Y:S02]  /*6cb0*/  ISETP.GT.U32.AND P0, PT, R8.reuse, R65, PT ;  /* 0x000000410800720c */ /* 0x040fe40003f04070 */
[----:B------:R-:W-:Y:S01]  /*6cc0*/  ISETP.GT.U32.AND P5, PT, R8, R60, PT ;  /* 0x0000003c0800720c */ /* 0x000fe20003fa4070 */
[--C-:B------:R-:W-:Y:S01]  /*6cd0*/  @!P2 IMAD.IADD R66, R66, 0x1, -R8.reuse ;  /* 0x000000014242a824 */ /* 0x100fe200078e0a08 */
[C---:B------:R-:W-:Y:S01]  /*6ce0*/  ISETP.GT.U32.AND P2, PT, R8.reuse, R62, PT ;  /* 0x0000003e0800720c */ /* 0x040fe20003f44070 */
[--C-:B------:R-:W-:Y:S01]  /*6cf0*/  @!P3 IMAD.IADD R63, R63, 0x1, -R8.reuse ;  /* 0x000000013f3fb824 */ /* 0x100fe200078e0a08 */
[C---:B------:R-:W-:Y:S02]  /*6d00*/  ISETP.GT.U32.AND P1, PT, R8.reuse, R79, PT ;  /* 0x0000004f0800720c */ /* 0x040fe40003f24070 */
[----:B------:R-:W-:Y:S01]  /*6d10*/  ISETP.GT.U32.AND P3, PT, R8, R58, PT ;  /* 0x0000003a0800720c */ /* 0x000fe20003f64070 */
[--C-:B------:R-:W-:Y:S01]  /*6d20*/  @!P6 IMAD.IADD R64, R64, 0x1, -R8.reuse ;  /* 0x000000014040e824 */ /* 0x100fe200078e0a08 */
[----:B------:R-:W-:Y:S01]  /*6d30*/  ISETP.GT.U32.AND P6, PT, R8, R59, PT ;  /* 0x0000003b0800720c */ /* 0x000fe20003fc4070 */
        /* <DEDUP_REMOVED lines=9> */
[----:B------:R-:W-:Y:S01]  /*6dd0*/  ISETP.GT.U32.AND P1, PT, R8, R54, PT ;  /* 0x000000360800720c */ /* 0x000fe20003f24070 */
[--C-:B------:R-:W-:Y:S01]  /*6de0*/  @!P3 IMAD.IADD R58, R58, 0x1, -R8.reuse ;  /* 0x000000013a3ab824 */ /* 0x100fe200078e0a08 */
[C---:B------:R-:W-:Y:S01]  /*6df0*/  ISETP.GT.U32.AND P3, PT, R8.reuse, R51, PT ;  /* 0x000000330800720c */ /* 0x040fe20003f64070 */
[--C-:B------:R-:W-:Y:S01]  /*6e00*/  @!P6 IMAD.IADD R59, R59, 0x1, -R8.reuse ;  /* 0x000000013b3be824 */ /* 0x100fe200078e0a08 */
[C---:B------:R-:W-:Y:S01]  /*6e10*/  ISETP.GT.U32.AND P6, PT, R8.reuse, R52, PT ;  /* 0x000000340800720c */ /* 0x040fe20003fc4070 */
        /* <DEDUP_REMOVED lines=14> */
[----:B------:R-:W-:Y:S01]  /*6f00*/  ISETP.GT.U32.AND P4, PT, R8, R56, PT ;  /* 0x000000380800720c */ /* 0x000fe20003f84070 */
[--C-:B------:R-:W-:Y:S01]  /*6f10*/  @!P5 IMAD.IADD R46, R46, 0x1, -R8.reuse ;  /* 0x000000012e2ed824 */ /* 0x100fe200078e0a08 */
[C---:B------:R-:W-:Y:S01]  /*6f20*/  ISETP.GT.U32.AND P5, PT, R8.reuse, R52, PT ;  /* 0x000000340800720c */ /* 0x040fe20003fa4070 */
[--C-:B------:R-:W-:Y:S02]  /*6f30*/  @!P0 IMAD.IADD R55, R55, 0x1, -R8.reuse ;  /* 0x0000000137378824 */ /* 0x100fe400078e0a08 */
[--C-:B------:R-:W-:Y:S02]  /*6f40*/  @!P2 IMAD.IADD R49, R49, 0x1, -R8.reuse ;  /* 0x000000013131a824 */ /* 0x100fe400078e0a08 */
[--C-:B------:R-:W-:Y:S01]  /*6f50*/  @!P1 IMAD.IADD R47, R47, 0x1, -R8.reuse ;  /* 0x000000012f2f9824 */ /* 0x100fe200078e0a08 */
[C---:B------:R-:W-:Y:S01]  /*6f60*/  ISETP.GT.U32.AND P2, PT, R8.reuse, R55, PT ;  /* 0x000000370800720c */ /* 0x040fe20003f44070 */
[----:B------:R-:W-:Y:S01]  /*6f70*/  @!P3 IMAD.IADD R57, R57, 0x1, -R8 ;  /* 0x000000013939b824 */ /* 0x000fe200078e0a08 */
[----:B------:R-:W-:-:S02]  /*6f80*/  ISETP.GT.U32.AND P1, PT, R8, R53, PT ;  /* 0x000000350800720c */ /* 0x000fc40003f24070 */
[----:B------:R-:W-:Y:S01]  /*6f90*/  ISETP.GT.U32.AND P3, PT, R8, R51, PT ;  /* 0x000000330800720c */ /* 0x000fe20003f64070 */
[--C-:B------:R-:W-:Y:S01]  /*6fa0*/  @!P4 IMAD.IADD R56, R56, 0x1, -R8.reuse ;  /* 0x000000013838c824 */ /* 0x100fe200078e0a08 */
[C---:B------:R-:W-:Y:S02]  /*6fb0*/  ISETP.GT.U32.AND P6, PT, R8.reuse, R58, PT ;  /* 0x0000003a0800720c */ /* 0x040fe40003fc4070 */
[----:B------:R-:W-:Y:S01]  /*6fc0*/  ISETP.GT.U32.AND P4, PT, R8, R50, PT ;  /* 0x000000320800720c */ /* 0x000fe20003f84070 */
[----:B------:R-:W-:Y:S01]  /*6fd0*/  @!P5 IMAD.IADD R52, R52, 0x1, -R8 ;  /* 0x000000013434d824 */ /* 0x000fe200078e0a08 */
[----:B------:R-:W-:-:S03]  /*6fe0*/  ISETP.GT.U32.AND P5, PT, R8, R45, PT ;  /* 0x0000002d0800720c */ /* 0x000fc60003fa4070 */
        /* <DEDUP_REMOVED lines=10> */
[----:B------:R-:W-:Y:S01]  /*7090*/  @!P5 IMAD.IADD R45, R45, 0x1, -R8 ;  /* 0x000000012d2dd824 */ /* 0x000fe200078e0a08 */
[----:B------:R-:W-:-:S03]  /*70a0*/  ISETP.GT.U32.AND P5, PT, R8, R38, PT ;  /* 0x000000260800720c */ /* 0x000fc60003fa4070 */
        /* <DEDUP_REMOVED lines=10> */
[----:B------:R-:W-:Y:S01]  /*7150*/  @!P5 IMAD.IADD R38, R38, 0x1, -R8 ;  /* 0x000000012626d824 */ /* 0x000fe200078e0a08 */
[----:B------:R-:W-:-:S02]  /*7160*/  ISETP.GT.U32.AND P5, PT, R8, R44, PT ;  /* 0x0000002c0800720c */ /* 0x000fc40003fa4070 */
[----:B------:R-:W-:Y:S01]  /*7170*/  ISETP.GT.U32.AND P0, PT, R8, R48, PT ;  /* 0x000000300800720c */ /* 0x000fe20003f04070 */
        /* <DEDUP_REMOVED lines=11> */
[----:B------:R-:W-:Y:S01]  /*7230*/  ISETP.GT.U32.AND P5, PT, R8, R38, PT ;  /* 0x000000260800720c */ /* 0x000fe20003fa4070 */
[--C-:B------:R-:W-:Y:S01]  /*7240*/  @!P0 IMAD.IADD R48, R48, 0x1, -R8.reuse ;  /* 0x0000000130308824 */ /* 0x100fe200078e0a08 */
[----:B------:R-:W-:Y:S01]  /*7250*/  ISETP.GT.U32.AND P0, PT, R8, R54, PT ;  /* 0x000000360800720c */ /* 0x000fe20003f04070 */
[----:B------:R-:W-:-:S02]  /*7260*/  @!P2 IMAD.IADD R35, R35, 0x1, -R8 ;  /* 0x000000012323a824 */ /* 0x000fc400078e0a08 */
        /* <DEDUP_REMOVED lines=10> */
[----:B------:R-:W-:Y:S01]  /*7310*/  @!P0 IMAD.IADD R54, R54, 0x1, -R8 ;  /* 0x0000000136368824 */ /* 0x000fe200078e0a08 */
[----:B------:R-:W-:-:S03]  /*7320*/  ISETP.GT.U32.AND P0, PT, R8, R48, PT ;  /* 0x000000300800720c */ /* 0x000fc60003f04070 */
        /* <DEDUP_REMOVED lines=10> */
[----:B------:R-:W-:Y:S01]  /*73d0*/  @!P0 IMAD.IADD R48, R48, 0x1, -R8 ;  /* 0x0000000130308824 */ /* 0x000fe200078e0a08 */
[----:B------:R-:W-:-:S03]  /*73e0*/  ISETP.GT.U32.AND P0, PT, R8, R41, PT ;  /* 0x000000290800720c */ /* 0x000fc60003f04070 */
[--C-:B------:R-:W-:Y:S02]  /*73f0*/  @!P1 IMAD.IADD R32, R32, 0x1, -R8.reuse ;  /* 0x0000000120209824 */ /* 0x100fe400078e0a08 */
[--C-:B------:R-:W-:Y:S01]  /*7400*/  @!P3 IMAD.IADD R30, R30, 0x1, -R8.reuse ;  /* 0x000000011e1eb824 */ /* 0x100fe200078e0a08 */
[C---:B------:R-:W-:Y:S01]  /*7410*/  ISETP.GT.U32.AND P3, PT, R8.reuse, R24, PT ;  /* 0x000000180800720c */ /* 0x040fe20003f64070 */
[--C-:B------:R-:W-:Y:S01]  /*7420*/  @!P6 IMAD.IADD R29, R29, 0x1, -R8.reuse ;  /* 0x000000011d1de824 */ /* 0x100fe200078e0a08 */
[----:B------:R-:W-:Y:S01]  /*7430*/  ISETP.GT.U32.AND P6, PT, R8, R32, PT ;  /* 0x000000200800720c */ /* 0x000fe20003fc4070 */
[--C-:B------:R-:W-:Y:S02]  /*7440*/  @!P4 IMAD.IADD R28, R28, 0x1, -R8.reuse ;  /* 0x000000011c1cc824 */ /* 0x100fe400078e0a08 */
[----:B------:R-:W-:-:S03]  /*7450*/  @!P5 IMAD.IADD R25, R25, 0x1, -R8 ;  /* 0x000000011919d824 */ /* 0x000fc600078e0a08 */
[C---:B------:R-:W-:Y:S01]  /*7460*/  ISETP.GT.U32.AND P5, PT, R8.reuse, R28, PT ;  /* 0x0000001c0800720c */ /* 0x040fe20003fa4070 */
[----:B------:R-:W-:Y:S01]  /*7470*/  @!P0 IMAD.IADD R41, R41, 0x1, -R8 ;  /* 0x0000000129298824 */ /* 0x000fe200078e0a08 */
[----:B------:R-:W-:-:S03]  /*7480*/  ISETP.GT.U32.AND P0, PT, R8, R34, PT ;  /* 0x000000220800720c */ /* 0x000fc60003f04070 */
[--C-:B------:R-:W-:Y:S01]  /*7490*/  @!P3 IMAD.IADD R24, R24, 0x1, -R8.reuse ;  /* 0x000000011818b824 */ /* 0x100fe200078e0a08 */
[----:B------:R-:W-:Y:S01]  /*74a0*/  ISETP.GT.U32.AND P2, PT, R8, R41, PT ;  /* 0x000000290800720c */ /* 0x000fe20003f44070 */
[----:B------:R-:W-:-:S03]  /*74b0*/  @!P6 IMAD.IADD R32, R32, 0x1, -R8 ;  /* 0x000000012020e824 */ /* 0x000fc600078e0a08 */
[----:B------:R-:W-:-:S03]  /*74c0*/  ISETP.GT.U32.AND P6, PT, R8, R24, PT ;  /* 0x000000180800720c */ /* 0x000fc60003fc4070 */
[--C-:B------:R-:W-:Y:S01]  /*74d0*/  @!P5 IMAD.IADD R28, R28, 0x1, -R8.reuse ;  /* 0x000000011c1cd824 */ /* 0x100fe200078e0a08 */
[----:B------:R-:W-:Y:S01]  /*74e0*/  ISETP.GT.U32.AND P5, PT, R8, R23, PT ;  /* 0x000000170800720c */ /* 0x000fe20003fa4070 */
[----:B------:R-:W-:Y:S01]  /*74f0*/  @!P0 IMAD.IADD R34, R34, 0x1, -R8 ;  /* 0x0000000122228824 */ /* 0x000fe200078e0a08 */
[----:B------:R-:W-:-:S03]  /*7500*/  ISETP.GT.U32.AND P0, PT, R8, R40, PT ;  /* 0x000000280800720c */ /* 0x000fc60003f04070 */
[----:B------:R-:W-:Y:S01]  /*7510*/  @!P2 IMAD.IADD R41, R41, 0x1, -R8 ;  /* 0x000000012929a824 */ /* 0x000fe200078e0a08 */
[----:B------:R-:W-:-:S03]  /*7520*/  ISETP.GT.U32.AND P2, PT, R8, R34, PT ;  /* 0x000000220800720c */ /* 0x000fc60003f44070 */
[----:B------:R-:W-:Y:S01]  /*7530*/  @!P6 IMAD.IADD R24, R24, 0x1, -R8 ;  /* 0x000000011818e824 */ /* 0x000fe200078e0a08 */
        /* <DEDUP_REMOVED lines=10> */
[C---:B------:R-:W-:Y:S01]  /*75e0*/  ISETP.GT.U32.AND P5, PT, R8.reuse, R17, PT ;  /* 0x000000110800720c */ /* 0x040fe20003fa4070 */
[----:B------:R-:W-:Y:S01]  /*75f0*/  @!P0 IMAD.IADD R33, R33, 0x1, -R8 ;  /* 0x0000000121218824 */ /* 0x000fe200078e0a08 */
[----:B------:R-:W-:Y:S01]  /*7600*/  ISETP.GT.U32.AND P0, PT, R8, R26, PT ;  /* 0x0000001a0800720c */ /* 0x000fe20003f04070 */
[----:B------:R-:W-:Y:S01]  /*7610*/  IMAD.HI.U32 R4, R9, R11, RZ ;  /* 0x0000000b09047227 */ /* 0x000fe200078e00ff */
[----:B------:R-:W-:-:S03]  /*7620*/  IABS R18, R6 ;  /* 0x0000000600127213 */ /* 0x000fc60000000000 */
[----:B------:R-:W-:Y:S01]  /*7630*/  IMAD.MOV R2, RZ, RZ, -R2 ;  /* 0x000000ffff027224 */ /* 0x000fe200078e0a02 */
[C---:B------:R-:W-:Y:S01]  /*7640*/  ISETP.GT.U32.AND P4, PT, R8.reuse, R31, PT ;  /* 0x0000001f0800720c */ /* 0x040fe20003f84070 */
[----:B------:R-:W-:Y:S02]  /*7650*/  IMAD.MOV R4, RZ, RZ, -R4 ;  /* 0x000000ffff047224 */ /* 0x000fe400078e0a04 */
[--C-:B------:R-:W-:Y:S01]  /*7660*/  @!P2 IMAD.IADD R27, R27, 0x1, -R8.reuse ;  /* 0x000000011b1ba824 */ /* 0x100fe200078e0a08 */
[----:B------:R-:W-:Y:S01]  /*7670*/  ISETP.GT.U32.AND P2, PT, R8, R30, PT ;  /* 0x0000001e0800720c */ /* 0x000fe20003f44070 */
[----:B------:R-:W-:Y:S01]  /*7680*/  @!P6 IMAD.IADD R20, R20, 0x1, -R8 ;  /* 0x000000011414e824 */ /* 0x000fe200078e0a08 */
[C---:B------:R-:W-:Y:S01]  /*7690*/  ISETP.GT.U32.AND P6, PT, R8.reuse, R16, PT ;  /* 0x000000100800720c */ /* 0x040fe20003fc4070 */
[----:B------:R-:W-:Y:S02]  /*76a0*/  IMAD R10, R8, R2, R10 ;  /* 0x00000002080a7224 */ /* 0x000fe400078e020a */
[----:B------:R-:W-:-:S04]  /*76b0*/  IMAD.HI.U32 R2, R9, R18, RZ ;  /* 0x0000001209027227 */ /* 0x000fc800078e00ff */
[C---:B------:R-:W-:Y:S02]  /*76c0*/  IMAD R12, R8.reuse, R5, R12 ;  /* 0x00000005080c7224 */ /* 0x040fe400078e020c */
[C---:B------:R-:W-:Y:S02]  /*76d0*/  IMAD R11, R8.reuse, R4, R11 ;  /* 0x00000004080b7224 */ /* 0x040fe400078e020b */
[----:B------:R-:W-:Y:S01]  /*76e0*/  @!P5 IMAD.IADD R17, R17, 0x1, -R8 ;  /* 0x000000011111d824 */ /* 0x000fe200078e0a08 */
[----:B------:R-:W1:Y:S01]  /*76f0*/  LDC.64 R4, c[0x0][0x3a8] ;  /* 0x0000ea00ff047b82 */ /* 0x000e620000000a00 */
[----:B------:R-:W-:Y:S01]  /*7700*/  ISETP.GT.U32.AND P5, PT, R8, R15, PT ;  /* 0x0000000f0800720c */ /* 0x000fe20003fa4070 */
[----:B------:R-:W-:Y:S02]  /*7710*/  IMAD.MOV R2, RZ, RZ, -R2 ;  /* 0x000000ffff027224 */ /* 0x000fe400078e0a02 */
[----:B------:R-:W-:Y:S01]  /*7720*/  @!P0 IMAD.IADD R26, R26, 0x1, -R8 ;  /* 0x000000011a1a8824 */ /* 0x000fe200078e0a08 */
[C---:B------:R-:W-:Y:S01]  /*7730*/  ISETP.GT.U32.AND P0, PT, R8.reuse, R29, PT ;  /* 0x0000001d0800720c */ /* 0x040fe20003f04070 */
[----:B------:R-:W-:-:S02]  /*7740*/  IMAD R18, R8, R2, R18 ;  /* 0x0000000208127224 */ /* 0x000fc400078e0212 */
[----:B0-----:R-:W-:Y:S02]  /*7750*/  VIADD R2, R7, 0xffffffff ;  /* 0xffffffff07027836 */ /* 0x001fe40000000000 */
[--C-:B------:R-:W-:Y:S01]  /*7760*/  @!P4 IMAD.IADD R31, R31, 0x1, -R8.reuse ;  /* 0x000000011f1fc824 */ /* 0x100fe200078e0a08 */
[----:B------:R-:W-:Y:S01]  /*7770*/  ISETP.GT.U32.AND P4, PT, R8, R26, PT ;  /* 0x0000001a0800720c */ /* 0x000fe20003f84070 */
[--C-:B------:R-:W-:Y:S01]  /*7780*/  @!P2 IMAD.IADD R30, R30, 0x1, -R8.reuse ;  /* 0x000000011e1ea824 */ /* 0x100fe200078e0a08 */
[----:B------:R-:W-:Y:S01]  /*7790*/  ISETP.GT.U32.AND P2, PT, R8, R25, PT ;  /* 0x000000190800720c */ /* 0x000fe20003f44070 */
[----:B------:R-:W-:Y:S01]  /*77a0*/  @!P6 IMAD.IADD R16, R16, 0x1, -R8 ;  /* 0x000000011010e824 */ /* 0x000fe200078e0a08 */
[----:B------:R-:W-:Y:S02]  /*77b0*/  ISETP.GT.U32.AND P6, PT, R8, R14, PT ;  /* 0x0000000e0800720c */ /* 0x000fe40003fc4070 */
[----:B------:R-:W-:Y:S01]  /*77c0*/  ISETP.GE.U32.AND P1, PT, R2, 0x7fffff80, PT ;  /* 0x7fffff800200780c */ /* 0x000fe20003f26070 */
[----:B------:R-:W-:-:S02]  /*77d0*/  VIADD R2, R7, 0xfffffff7 ;  /* 0xfffffff707027836 */ /* 0x000fc40000000000 */
[--C-:B------:R-:W-:Y:S01]  /*77e0*/  @!P5 IMAD.IADD R15, R15, 0x1, -R8.reuse ;  /* 0x000000010f0fd824 */ /* 0x100fe200078e0a08 */
[----:B------:R-:W-:Y:S01]  /*77f0*/  ISETP.GT.U32.AND P5, PT, R8, R13, PT ;  /* 0x0000000d0800720c */ /* 0x000fe20003fa4070 */
[--C-:B------:R-:W-:Y:S01]  /*7800*/  @!P0 IMAD.IADD R29, R29, 0x1, -R8.reuse ;  /* 0x000000011d1d8824 */ /* 0x100fe200078e0a08 */
[----:B------:R-:W-:Y:S01]  /*7810*/  ISETP.GE.U32.AND P0, PT, R2, 0x7fffff78, PT ;  /* 0x7fffff780200780c */ /* 0x000fe20003f06070 */
[----:B------:R-:W-:Y:S02]  /*7820*/  VIADD R2, R7, 0xffffffe7 ;  /* 0xffffffe707027836 */ /* 0x000fe40000000000 */
[--C-:B------:R-:W-:Y:S02]  /*7830*/  @!P4 IMAD.IADD R26, R26, 0x1, -R8.reuse ;  /* 0x000000011a1ac824 */ /* 0x100fe400078e0a08 */
[--C-:B------:R-:W-:Y:S01]  /*7840*/  @!P2 IMAD.IADD R25, R25, 0x1, -R8.reuse ;  /* 0x000000011919a824 */ /* 0x100fe200078e0a08 */
[----:B------:R-:W-:Y:S01]  /*7850*/  ISETP.GE.U32.AND P4, PT, R2, 0x7fffff68, PT ;  /* 0x7fffff680200780c */ /* 0x000fe20003f86070 */
[----:B------:R-:W-:Y:S01]  /*7860*/  @!P6 IMAD.IADD R14, R14, 0x1, -R8 ;  /* 0x000000010e0ee824 */ /* 0x000fe200078e0a08 */
[----:B------:R-:W-:Y:S01]  /*7870*/  ISETP.NE.U32.AND P2, PT, R19, RZ, PT ;  /* 0x000000ff1300720c */ /* 0x000fe20003f45070 */
[----:B-1----:R-:W-:Y:S01]  /*7880*/  IMAD R2, R4, 0x5, RZ ;  /* 0x0000000504027824 */ /* 0x002fe200078e02ff */
[----:B------:R-:W-:Y:S01]  /*7890*/  ISETP.GT.U32.AND P6, PT, R8, R12, PT ;  /* 0x0000000c0800720c */ /* 0x000fe20003fc4070 */
[----:B------:R-:W-:-:S02]  /*78a0*/  IMAD.SHL.U32 R19, R4, 0x4, RZ ;  /* 0x0000000404137824 */ /* 0x000fc400078e00ff */
[C---:B------:R-:W-:Y:S02]  /*78b0*/  IMAD R2, R4.reuse, 0x7, RZ ;  /* 0x0000000704027824 */ /* 0x040fe400078e02ff */
[C---:B------:R-:W-:Y:S02]  /*78c0*/  IMAD R19, R4.reuse, 0x6, RZ ;  /* 0x0000000604137824 */ /* 0x040fe400078e02ff */
[C---:B------:R-:W-:Y:S02]  /*78d0*/  IMAD R2, R4.reuse, 0x9, RZ ;  /* 0x0000000904027824 */ /* 0x040fe400078e02ff */
[C---:B------:R-:W-:Y:S02]  /*78e0*/  IMAD.SHL.U32 R19, R4.reuse, 0x8, RZ ;  /* 0x0000000804137824 */ /* 0x040fe400078e00ff */
[----:B------:R-:W-:Y:S02]  /*78f0*/  IMAD R2, R4, 0xb, RZ ;  /* 0x0000000b04027824 */ /* 0x000fe400078e02ff */
[----:B------:R-:W-:Y:S01]  /*7900*/  @!P5 IMAD.IADD R13, R13, 0x1, -R8 ;  /* 0x000000010d0dd824 */ /* 0x000fe200078e0a08 */
[----:B------:R-:W-:Y:S01]  /*7910*/  ISETP.GT.U32.AND P5, PT, R8, R11, PT ;  /* 0x0000000b0800720c */ /* 0x000fe20003fa4070 */
[----:B------:R-:W-:-:S02]  /*7920*/  IMAD R19, R4, 0xa, RZ ;  /* 0x0000000a04137824 */ /* 0x000fc400078e02ff */
[C---:B------:R-:W-:Y:S02]  /*7930*/  IMAD R2, R4.reuse, 0xd, RZ ;  /* 0x0000000d04027824 */ /* 0x040fe400078e02ff */
[C---:B------:R-:W-:Y:S02]  /*7940*/  IMAD R19, R4.reuse, 0xc, RZ ;  /* 0x0000000c04137824 */ /* 0x040fe400078e02ff */
[C---:B------:R-:W-:Y:S02]  /*7950*/  IMAD R2, R4.reuse, 0xf, RZ ;  /* 0x0000000f04027824 */ /* 0x040fe400078e02ff */
[C---:B------:R-:W-:Y:S02]  /*7960*/  IMAD R19, R4.reuse, 0xe, RZ ;  /* 0x0000000e04137824 */ /* 0x040fe400078e02ff */
[C---:B------:R-:W-:Y:S02]  /*7970*/  IMAD R2, R4.reuse, 0x11, RZ ;  /* 0x0000001104027824 */ /* 0x040fe400078e02ff */
[----:B------:R-:W-:-:S02]  /*7980*/  IMAD.SHL.U32 R19, R4, 0x10, RZ ;  /* 0x0000001004137824 */ /* 0x000fc400078e00ff */
[C---:B------:R-:W-:Y:S02]  /*7990*/  IMAD R2, R4.reuse, 0x13, RZ ;  /* 0x0000001304027824 */ /* 0x040fe400078e02ff */
[C---:B------:R-:W-:Y:S02]  /*79a0*/  IMAD R19, R4.reuse, 0x12, RZ ;  /* 0x0000001204137824 */ /* 0x040fe400078e02ff */
[C---:B------:R-:W-:Y:S02]  /*79b0*/  IMAD R2, R4.reuse, 0x15, RZ ;  /* 0x0000001504027824 */ /* 0x040fe400078e02ff */
[C---:B------:R-:W-:Y:S02]  /*79c0*/  IMAD R19, R4.reuse, 0x14, RZ ;  /* 0x0000001404137824 */ /* 0x040fe400078e02ff */
[C---:B------:R-:W-:Y:S02]  /*79d0*/  IMAD R2, R4.reuse, 0x17, RZ ;  /* 0x0000001704027824 */ /* 0x040fe400078e02ff */
[----:B------:R-:W-:-:S02]  /*79e0*/  IMAD R19, R4, 0x16, RZ ;  /* 0x0000001604137824 */ /* 0x000fc400078e02ff */
[----:B------:R-:W-:Y:S01]  /*79f0*/  IMAD R2, R4, 0x19, RZ ;  /* 0x0000001904027824 */ /* 0x000fe200078e02ff */
[----:B------:R-:W-:Y:S01]  /*7a00*/  ISETP.GT.U32.AND P3, PT, R8, R27, PT ;  /* 0x0000001b0800720c */ /* 0x000fe20003f64070 */
[C---:B------:R-:W-:Y:S02]  /*7a10*/  IMAD R19, R4.reuse, 0x18, RZ ;  /* 0x0000001804137824 */ /* 0x040fe400078e02ff */
[C---:B------:R-:W-:Y:S02]  /*7a20*/  IMAD R2, R4.reuse, 0x1b, RZ ;  /* 0x0000001b04027824 */ /* 0x040fe400078e02ff */
[C---:B------:R-:W-:Y:S02]  /*7a30*/  IMAD R19, R4.reuse, 0x1a, RZ ;  /* 0x0000001a04137824 */ /* 0x040fe400078e02ff */
[C---:B------:R-:W-:Y:S02]  /*7a40*/  IMAD R2, R4.reuse, 0x1d, RZ ;  /* 0x0000001d04027824 */ /* 0x040fe400078e02ff */
[----:B------:R-:W-:-:S02]  /*7a50*/  IMAD R19, R4, 0x1c, RZ ;  /* 0x0000001c04137824 */ /* 0x000fc400078e02ff */
[----:B------:R-:W-:Y:S02]  /*7a60*/  IMAD R2, R4, 0x1f, RZ ;  /* 0x0000001f04027824 */ /* 0x000fe400078e02ff */
[----:B------:R-:W-:Y:S01]  /*7a70*/  @!P6 IMAD.IADD R12, R12, 0x1, -R8 ;  /* 0x000000010c0ce824 */ /* 0x000fe200078e0a08 */
[----:B------:R-:W-:Y:S01]  /*7a80*/  ISETP.GT.U32.AND P6, PT, R8, R10, PT ;  /* 0x0000000a0800720c */ /* 0x000fe20003fc4070 */
[C---:B------:R-:W-:Y:S02]  /*7a90*/  IMAD R19, R4.reuse, 0x1e, RZ ;  /* 0x0000001e04137824 */ /* 0x040fe400078e02ff */
[C---:B------:R-:W-:Y:S02]  /*7aa0*/  IMAD R2, R4.reuse, 0x21, RZ ;  /* 0x0000002104027824 */ /* 0x040fe400078e02ff */
[C---:B------:R-:W-:Y:S02]  /*7ab0*/  IMAD.SHL.U32 R19, R4.reuse, 0x20, RZ ;  /* 0x0000002004137824 */ /* 0x040fe400078e00ff */
[----:B------:R-:W-:-:S02]  /*7ac0*/  IMAD R2, R4, 0x23, RZ ;  /* 0x0000002304027824 */ /* 0x000fc400078e02ff */
[C---:B------:R-:W-:Y:S02]  /*7ad0*/  IMAD R19, R4.reuse, 0x22, RZ ;  /* 0x0000002204137824 */ /* 0x040fe400078e02ff */
[C---:B------:R-:W-:Y:S02]  /*7ae0*/  IMAD R2, R4.reuse, 0x25, RZ ;  /* 0x0000002504027824 */ /* 0x040fe400078e02ff */
[C---:B------:R-:W-:Y:S02]  /*7af0*/  IMAD R19, R4.reuse, 0x24, RZ ;  /* 0x0000002404137824 */ /* 0x040fe400078e02ff */
[----:B------:R-:W-:Y:S02]  /*7b00*/  IMAD R2, R4, 0x27, RZ ;  /* 0x0000002704027824 */ /* 0x000fe400078e02ff */
[----:B------:R-:W-:Y:S01]  /*7b10*/  @!P5 IMAD.IADD R11, R11, 0x1, -R8 ;  /* 0x000000010b0bd824 */ /* 0x000fe200078e0a08 */
[----:B------:R-:W-:Y:S01]  /*7b20*/  ISETP.GT.U32.AND P5, PT, R8, R18, PT ;  /* 0x000000120800720c */ /* 0x000fe20003fa4070 */
[----:B------:R-:W-:-:S02]  /*7b30*/  IMAD R19, R4, 0x26, RZ ;  /* 0x0000002604137824 */ /* 0x000fc400078e02ff */
[C---:B------:R-:W-:Y:S01]  /*7b40*/  IMAD R2, R4.reuse, 0x29, RZ ;  /* 0x0000002904027824 */ /* 0x040fe200078e02ff */
[----:B------:R0:W-:Y:S01]  /*7b50*/  STL [R1+0x11a0], R6 ;  /* 0x0011a00601007387 */ /* 0x0001e20000100800 */
[C---:B------:R-:W-:Y:S02]  /*7b60*/  IMAD R19, R4.reuse, 0x28, RZ ;  /* 0x0000002804137824 */ /* 0x040fe400078e02ff */
[C---:B------:R-:W-:Y:S02]  /*7b70*/  IMAD R2, R4.reuse, 0x2b, RZ ;  /* 0x0000002b04027824 */ /* 0x040fe400078e02ff */
[C---:B------:R-:W-:Y:S02]  /*7b80*/  IMAD R19, R4.reuse, 0x2a, RZ ;  /* 0x0000002a04137824 */ /* 0x040fe400078e02ff */
[C---:B------:R-:W-:Y:S02]  /*7b90*/  IMAD R2, R4.reuse, 0x2d, RZ ;  /* 0x0000002d04027824 */ /* 0x040fe400078e02ff */
[----:B------:R-:W-:-:S02]  /*7ba0*/  IMAD R19, R4, 0x2c, RZ ;  /* 0x0000002c04137824 */ /* 0x000fc400078e02ff */
[----:B0-----:R-:W-:Y:S02]  /*7bb0*/  VIADD R6, R7, 0xffffffef ;  /* 0xffffffef07067836 */ /* 0x001fe40000000000 */
[C---:B------:R-:W-:Y:S02]  /*7bc0*/  IMAD R2, R4.reuse, 0x2f, RZ ;  /* 0x0000002f04027824 */ /* 0x040fe400078e02ff */
[C---:B------:R-:W-:Y:S02]  /*7bd0*/  IMAD R19, R4.reuse, 0x2e, RZ ;  /* 0x0000002e04137824 */ /* 0x040fe400078e02ff */
[C---:B------:R-:W-:Y:S02]  /*7be0*/  IMAD R2, R4.reuse, 0x31, RZ ;  /* 0x0000003104027824 */ /* 0x040fe400078e02ff */
[C---:B------:R-:W-:Y:S02]  /*7bf0*/  IMAD R19, R4.reuse, 0x30, RZ ;  /* 0x0000003004137824 */ /* 0x040fe400078e02ff */
[----:B------:R-:W-:-:S02]  /*7c00*/  IMAD R2, R4, 0x33, RZ ;  /* 0x0000003304027824 */ /* 0x000fc400078e02ff */
[----:B---3--:R-:W-:Y:S02]  /*7c10*/  IMAD R3, R3, UR6, RZ ;  /* 0x0000000603037c24 */ /* 0x008fe4000f8e02ff */
[C---:B------:R-:W-:Y:S02]  /*7c20*/  IMAD R19, R4.reuse, 0x32, RZ ;  /* 0x0000003204137824 */ /* 0x040fe400078e02ff */
[----:B------:R-:W-:Y:S02]  /*7c30*/  IMAD R2, R4, 0x35, RZ ;  /* 0x0000003504027824 */ /* 0x000fe400078e02ff */
[----:B------:R-:W-:Y:S01]  /*7c40*/  @!P3 IMAD.IADD R27, R27, 0x1, -R8 ;  /* 0x000000011b1bb824 */ /* 0x000fe200078e0a08 */
[----:B------:R-:W-:Y:S01]  /*7c50*/  ISETP.GE.U32.AND P3, PT, R6, 0x7fffff70, PT ;  /* 0x7fffff700600780c */ /* 0x000fe20003f66070 */
[C---:B------:R-:W-:Y:S02]  /*7c60*/  IMAD R19, R4.reuse, 0x34, RZ ;  /* 0x0000003404137824 */ /* 0x040fe400078e02ff */
[----:B------:R-:W-:-:S02]  /*7c70*/  IMAD R2, R4, 0x37, RZ ;  /* 0x0000003704027824 */ /* 0x000fc400078e02ff */
[C---:B------:R-:W-:Y:S02]  /*7c80*/  IMAD R19, R4.reuse, 0x36, RZ ;  /* 0x0000003604137824 */ /* 0x040fe400078e02ff */
[C---:B------:R-:W-:Y:S02]  /*7c90*/  IMAD R2, R4.reuse, 0x39, RZ ;  /* 0x0000003904027824 */ /* 0x040fe400078e02ff */
[C---:B------:R-:W-:Y:S02]  /*7ca0*/  IMAD.SHL.U32 R6, R4.reuse, 0x2, RZ ;  /* 0x0000000204067824 */ /* 0x040fe400078e00ff */
[C---:B------:R-:W-:Y:S02]  /*7cb0*/  IMAD R19, R4.reuse, 0x38, RZ ;  /* 0x0000003804137824 */ /* 0x040fe400078e02ff */
[----:B------:R-:W-:Y:S02]  /*7cc0*/  IMAD R2, R4, 0x3b, RZ ;  /* 0x0000003b04027824 */ /* 0x000fe400078e02ff */
[----:B------:R-:W-:Y:S01]  /*7cd0*/  @!P6 IMAD.IADD R10, R10, 0x1, -R8 ;  /* 0x000000010a0ae824 */ /* 0x000fe200078e0a08 */
[----:B------:R-:W-:Y:S01]  /*7ce0*/  IADD3 R2, P6, PT, R3, UR12, RZ ;  /* 0x0000000c03027c10 */ /* 0x000fe2000ffde0ff */
[----:B------:R-:W-:-:S02]  /*7cf0*/  IMAD R19, R4, 0x3a, RZ ;  /* 0x0000003a04137824 */ /* 0x000fc400078e02ff */
[C---:B------:R-:W-:Y:S02]  /*7d00*/  IMAD R19, R4.reuse, 0x3c, RZ ;  /* 0x0000003c04137824 */ /* 0x040fe400078e02ff */
[C---:B------:R-:W-:Y:S02]  /*7d10*/  IMAD R19, R4.reuse, 0x3d, RZ ;  /* 0x0000003d04137824 */ /* 0x040fe400078e02ff */
[----:B------:R-:W-:Y:S02]  /*7d20*/  IMAD R19, R4, 0x3e, RZ ;  /* 0x0000003e04137824 */ /* 0x000fe400078e02ff */
[----:B------:R-:W-:Y:S01]  /*7d30*/  @!P5 IMAD.IADD R18, R18, 0x1, -R8 ;  /* 0x000000011212d824 */ /* 0x000fe200078e0a08 */
[----:B------:R-:W-:-:S05]  /*7d40*/  IADD3 R19, P5, PT, R6, R2, RZ ;  /* 0x0000000206137210 */ /* 0x000fca0007fbe0ff */
[----:B------:R0:W-:Y:S02]  /*7d50*/  STL [R1+0x1e0], R19 ;  /* 0x0001e01301007387 */ /* 0x0001e40000100800 */
[C---:B0-----:R-:W-:Y:S02]  /*7d60*/  IMAD R19, R4.reuse, 0x3f, RZ ;  /* 0x0000003f04137824 */ /* 0x041fe400078e02ff */
[C---:B------:R-:W-:Y:S02]  /*7d70*/  IMAD.SHL.U32 R19, R4.reuse, 0x40, RZ ;  /* 0x0000004004137824 */ /* 0x040fe400078e00ff */
[C---:B------:R-:W-:Y:S02]  /*7d80*/  IMAD R19, R4.reuse, 0x41, RZ ;  /* 0x0000004104137824 */ /* 0x040fe400078e02ff */
[C---:B------:R-:W-:Y:S02]  /*7d90*/  IMAD R19, R4.reuse, 0x42, RZ ;  /* 0x0000004204137824 */ /* 0x040fe400078e02ff */
[----:B------:R-:W-:-:S06]  /*7da0*/  IMAD R19, R4, 0x43, RZ ;  /* 0x0000004304137824 */ /* 0x000fcc00078e02ff */
[----:B------:R0:W5:Y:S01]  /*7db0*/  LDL.LU R19, [R1+0x12d8] ;  /* 0x0012d80001137983 */ /* 0x0001620000300800 */
[----:B------:R-:W-:Y:S01]  /*7dc0*/  IMAD R7, R4, 0x3, RZ ;  /* 0x0000000304077824 */ /* 0x000fe200078e02ff */
[----:B------:R-:W-:Y:S01]  /*7dd0*/  LEA.HI.X.SX32 R3, R3, UR13, 0x1, P6 ;  /* 0x0000000d03037c11 */ /* 0x000fe2000b0f0eff */
[----:B------:R-:W-:Y:S01]  /*7de0*/  UMOV UR4, 0x1 ;  /* 0x0000000100047882 */ /* 0x000fe20000000000 */
[----:B------:R-:W1:Y:S01]  /*7df0*/  LDCU.64 UR18, c[0x0][0x358] ;  /* 0x00006b00ff1277ac */ /* 0x000e620008000a00 */
[----:B------:R-:W-:Y:S05]  /*7e00*/  BRA.U UP0, `(.L_x_5) ;  /* 0x00000001002c7547 */ /* 0x000fea000b800000 */
[----:B------:R-:W-:Y:S01]  /*7e10*/  ELECT P6, URZ, PT ;  /* 0x0000000000ff782f */ /* 0x000fe200038c0000 */
[----:B------:R2:W-:Y:S01]  /*7e20*/  STL [R1+0x12dc], R2 ;  /* 0x0012dc0201007387 */ /* 0x0005e20000100800 */
[----:B------:R-:W-:Y:S02]  /*7e30*/  UMOV UR6, 0x40 ;  /* 0x0000004000067882 */ /* 0x000fe40000000000 */
[----:B------:R-:W-:Y:S01]  /*7e40*/  ULEA UR6, UR5, UR6, 0x18 ;  /* 0x0000000605067291 */ /* 0x000fe2000f8ec0ff */
[----:B------:R3:W-:Y:S01]  /*7e50*/  STL [R1+0x12d8], R0 ;  /* 0x0012d80001007387 */ /* 0x0007e20000100800 */
[----:B------:R-:W-:Y:S01]  /*7e60*/  UVIRTCOUNT.DEALLOC.SMPOOL 0x80 ;  /* 0x000000800000784c */ /* 0x000fe20000000000 */
[----:B--2---:R-:W-:-:S06]  /*7e70*/  IMAD.MOV.U32 R2, RZ, RZ, 0x1 ;  /* 0x00000001ff027424 */ /* 0x004fcc00078e00ff */
[----:B---3--:R-:W-:Y:S02]  /*7e80*/  @P6 PRMT R0, R2, 0x7610, R0 ;  /* 0x0000761002006816 */ /* 0x008fe40000000000 */
[----:B------:R2:W5:Y:S04]  /*7e90*/  LDL.LU R2, [R1+0x12dc] ;  /* 0x0012dc0001027983 */ /* 0x0005680000300800 */
[----:B------:R3:W-:Y:S04]  /*7ea0*/  @P6 STS.U8 [UR6], R0 ;  /* 0x00000000ff006988 */ /* 0x0007e80008000006 */
[----:B---3--:R2:W5:Y:S02]  /*7eb0*/  LDL.LU R0, [R1+0x12d8] ;  /* 0x0012d80001007983 */ /* 0x0085640000300800 */
.L_x_5:
[----:B------:R3:W-:Y:S01]  /*7ec0*/  STL [R1+0x1340], R32 ;  /* 0x0013402001007387 */ /* 0x0007e20000100800 */
[----:B------:R-:W-:Y:S01]  /*7ed0*/  USHF.L.U32 UR5, UR7, 0x15, URZ ;  /* 0x0000001507057899 */ /* 0x000fe200080006ff */
[----:B------:R-:W-:Y:S02]  /*7ee0*/  VOTEU.ALL UP1, P2 ;  /* 0x0000000000ff7886 */ /* 0x000fe40001020000 */
[----:B------:R4:W-:Y:S01]  /*7ef0*/  STL [R1+0x133c], R31 ;  /* 0x00133c1f01007387 */ /* 0x0009e20000100800 */
[----:B------:R-:W-:Y:S01]  /*7f00*/  UIADD3 UR6, UPT, UPT, UR9, 0x18000, URZ ;  /* 0x0001800009067890 */ /* 0x000fe2000fffe0ff */
[----:B------:R-:W-:Y:S02]  /*7f10*/  VOTEU.ALL UP2, P2 ;  /* 0x0000000000ff7886 */ /* 0x000fe40001040000 */
[----:B------:R0:W-:Y:S01]  /*7f20*/  STL [R1+0x1338], R30 ;  /* 0x0013381e01007387 */ /* 0x0001e20000100800 */
[----:B------:R-:W2:Y:S01]  /*7f30*/  LDCU UR11, c[0x0][0x3b0] ;  /* 0x00007600ff0b77ac */ /* 0x000ea20008000800 */
[----:B---3--:R-:W-:-:S02]  /*7f40*/  IMAD R32, R4, 0x5, RZ ;  /* 0x0000000504207824 */ /* 0x008fc400078e02ff */
[----:B------:R3:W-:Y:S01]  /*7f50*/  STL [R1+0x1334], R29 ;  /* 0x0013341d01007387 */ /* 0x0007e20000100800 */
[----:B------:R-:W1:Y:S01]  /*7f60*/  LDCU UR16, c[0x0][0x3b0] ;  /* 0x00007600ff1077ac */ /* 0x000e620008000800 */
[C---:B----4-:R-:W-:Y:S02]  /*7f70*/  IMAD R31, R4.reuse, 0x7, RZ ;  /* 0x00000007041f7824 */ /* 0x050fe400078e02ff */
[----:B------:R4:W-:Y:S01]  /*7f80*/  STL [R1+0x1330], R28 ;  /* 0x0013301c01007387 */ /* 0x0009e20000100800 */
[----:B------:R-:W1:Y:S01]  /*7f90*/  LDCU UR17, c[0x0][0x3b0] ;  /* 0x00007600ff1177ac */ /* 0x000e620008000800 */
[C---:B0-----:R-:W-:Y:S02]  /*7fa0*/  IMAD R30, R4.reuse, 0x6, RZ ;  /* 0x00000006041e7824 */ /* 0x041fe400078e02ff */
[----:B------:R0:W-:Y:S01]  /*7fb0*/  STL [R1+0x132c], R27 ;  /* 0x00132c1b01007387 */ /* 0x0001e20000100800 */
[----:B------:R-:W1:Y:S01]  /*7fc0*/  LDCU UR21, c[0x0][0x3b0] ;  /* 0x00007600ff1577ac */ /* 0x000e620008000800 */
[----:B---3--:R-:W-:-:S02]  /*7fd0*/  IMAD R29, R4, 0x44, RZ ;  /* 0x00000044041d7824 */ /* 0x008fc400078e02ff */
[----:B------:R3:W-:Y:S01]  /*7fe0*/  STL [R1+0x1328], R26 ;  /* 0x0013281a01007387 */ /* 0x0007e20000100800 */
[----:B------:R-:W1:Y:S01]  /*7ff0*/  LDCU UR23, c[0x0][0x3b0] ;  /* 0x00007600ff1777ac */ /* 0x000e620008000800 */
[C---:B----4-:R-:W-:Y:S02]  /*8000*/  IMAD.SHL.U32 R28, R4.reuse, 0x4, RZ ;  /* 0x00000004041c7824 */ /* 0x050fe400078e00ff */
[----:B------:R4:W-:Y:S01]  /*8010*/  STL [R1+0x1324], R25 ;  /* 0x0013241901007387 */ /* 0x0009e20000100800 */
[----:B------:R-:W1:Y:S01]  /*8020*/  LDCU UR25, c[0x0][0x3b0] ;  /* 0x00007600ff1977ac */ /* 0x000e620008000800 */
[C---:B0-----:R-:W-:Y:S02]  /*8030*/  IMAD.SHL.U32 R27, R4.reuse, 0x10, RZ ;  /* 0x00000010041b7824 */ /* 0x041fe400078e00ff */
        /* <DEDUP_REMOVED lines=8> */
[C---:B0-----:R-:W-:Y:S02]  /*80c0*/  IMAD R24, R4.reuse, 0x28, RZ ;  /* 0x0000002804187824 */ /* 0x041fe400078e02ff */
[----:B------:R-:W-:Y:S01]  /*80d0*/  STL [R1+0x1314], R21 ;  /* 0x0013141501007387 */ /* 0x000fe20000100800 */
[----:B------:R-:W0:Y:S01]  /*80e0*/  LDCU UR33, c[0x0][0x3b0] ;  /* 0x00007600ff2177ac */ /* 0x000e220008000800 */
[----:B---3--:R-:W-:-:S02]  /*80f0*/  IMAD R23, R4, 0x30, RZ ;  /* 0x0000003004177824 */ /* 0x008fc400078e02ff */
[----:B------:R3:W-:Y:S01]  /*8100*/  STL [R1+0x1310], R20 ;  /* 0x0013101401007387 */ /* 0x0007e20000100800 */
[----:B------:R-:W0:Y:S01]  /*8110*/  LDCU UR35, c[0x0][0x3b0] ;  /* 0x00007600ff2377ac */ /* 0x000e220008000800 */
[C---:B----4-:R-:W-:Y:S02]  /*8120*/  IMAD R22, R4.reuse, 0x38, RZ ;  /* 0x0000003804167824 */ /* 0x050fe400078e02ff */
[----:B-----5:R4:W-:Y:S01]  /*8130*/  STL [R1+0x130c], R19 ;  /* 0x00130c1301007387 */ /* 0x0209e20000100800 */
[----:B------:R-:W0:Y:S03]  /*8140*/  LDCU UR37, c[0x0][0x3b0] ;  /* 0x00007600ff2577ac */ /* 0x000e260008000800 */
[----:B------:R1:W-:Y:S01]  /*8150*/  STL [R1+0x1308], R18 ;  /* 0x0013081201007387 */ /* 0x0003e20000100800 */
[----:B------:R-:W0:Y:S01]  /*8160*/  LDCU UR39, c[0x0][0x3b0] ;  /* 0x00007600ff2777ac */ /* 0x000e220008000800 */
[----:B---3--:R-:W-:-:S02]  /*8170*/  IMAD R20, R4, 0x45, RZ ;  /* 0x0000004504147824 */ /* 0x008fc400078e02ff */
[----:B------:R3:W-:Y:S01]  /*8180*/  STL [R1+0x1304], R17 ;  /* 0x0013041101007387 */ /* 0x0007e20000100800 */
[----:B------:R-:W0:Y:S01]  /*8190*/  LDCU UR41, c[0x0][0x3b0] ;  /* 0x00007600ff2977ac */ /* 0x000e220008000800 */
[C---:B----4-:R-:W-:Y:S02]  /*81a0*/  IMAD R19, R4.reuse, 0x4a, RZ ;  /* 0x0000004a04137824 */ /* 0x050fe400078e02ff */
[----:B------:R4:W-:Y:S01]  /*81b0*/  STL [R1+0x1300], R16 ;  /* 0x0013001001007387 */ /* 0x0009e20000100800 */
[----:B------:R-:W0:Y:S01]  /*81c0*/  LDCU UR43, c[0x0][0x3b0] ;  /* 0x00007600ff2b77ac */ /* 0x000e220008000800 */
[C---:B-1----:R-:W-:Y:S02]  /*81d0*/  IMAD R18, R4.reuse, 0x4c, RZ ;  /* 0x0000004c04127824 */ /* 0x042fe400078e02ff */
        /* <DEDUP_REMOVED lines=21> */
[----:B------:R-:W-:Y:S01]  /*8330*/  STL [R1+0x12e0], R8 ;  /* 0x0012e00801007387 */ /* 0x000fe20000100800 */
[----:B------:R-:W3:Y:S01]  /*8340*/  LDCU UR59, c[0x0][0x3b0] ;  /* 0x00007600ff3b77ac */ /* 0x000ee20008000800 */
[C---:B----4-:R-:W-:Y:S02]  /*8350*/  IMAD R10, R4.reuse, 0x5e, RZ ;  /* 0x0000005e040a7824 */ /* 0x050fe400078e02ff */
[----:B------:R-:W-:Y:S01]  /*8360*/  STL [R1+0x12dc], R5 ;  /* 0x0012dc0501007387 */ /* 0x000fe20000100800 */
[----:B------:R-:W4:Y:S01]  /*8370*/  LDCU UR61, c[0x0][0x3b0] ;  /* 0x00007600ff3d77ac */ /* 0x000f220008000800 */
[C---:B-1----:R-:W-:Y:S02]  /*8380*/  IMAD R9, R4.reuse, 0x61, RZ ;  /* 0x0000006104097824 */ /* 0x042fe400078e02ff */
[----:B------:R1:W-:Y:S01]  /*8390*/  STL [R1+0x12d8], R0 ;  /* 0x0012d80001007387 */ /* 0x0003e20000100800 */
[----:B------:R-:W0:Y:S01]  /*83a0*/  LDCU UR62, c[0x0][0x3b0] ;  /* 0x00007600ff3e77ac */ /* 0x000e220008000800 */
[----:B------:R-:W0:Y:S01]  /*83b0*/  LDCU UR63, c[0x0][0x3b0] ;  /* 0x00007600ff3f77ac */ /* 0x000e220008000800 */
[----:B------:R-:W0:Y:S01]  /*83c0*/  LDCU UR64, c[0x0][0x3b0] ;  /* 0x00007600ff4077ac */ /* 0x000e220008000800 */
[CC--:B-1----:R-:W-:Y:S01]  /*83d0*/  IADD3 R0, P6, PT, R7.reuse, R2.reuse, RZ ;  /* 0x0000000207007210 */ /* 0x0c2fe20007fde0ff */
[----:B------:R-:W1:Y:S03]  /*83e0*/  LDCU UR65, c[0x0][0x3b0] ;  /* 0x00007600ff4177ac */ /* 0x000e660008000800 */
[-C--:B------:R-:W-:Y:S01]  /*83f0*/  LEA.HI.X.SX32 R5, R7, R3.reuse, 0x1, P6 ;  /* 0x0000000307057211 */ /* 0x080fe200030f0eff */
[----:B------:R0:W-:Y:S01]  /*8400*/  STL [R1+0x1e8], R0 ;  /* 0x0001e80001007387 */ /* 0x0001e20000100800 */
[----:B------:R-:W-:Y:S01]  /*8410*/  IMAD R7, R4, 0x46, RZ ;  /* 0x0000004604077824 */ /* 0x000fe200078e02ff */
[----:B------:R-:W1:Y:S01]  /*8420*/  LDCU UR66, c[0x0][0x3b0] ;  /* 0x00007600ff4277ac */ /* 0x000e620008000800 */
[----:B------:R-:W1:Y:S01]  /*8430*/  LDCU UR20, c[0x0][0x3b0] ;  /* 0x00007600ff1477ac */ /* 0x000e620008000800 */
[----:B0-----:R-:W-:Y:S01]  /*8440*/  LEA.HI.X.SX32 R0, R6, R3, 0x1, P5 ;  /* 0x0000000306007211 */ /* 0x001fe200028f0eff */
[----:B------:R-:W0:Y:S01]  /*8450*/  LDCU UR22, c[0x0][0x3b0] ;  /* 0x00007600ff1677ac */ /* 0x000e220008000800 */
[----:B------:R-:W-:-:S03]  /*8460*/  IADD3 R6, P5, PT, R28, R2, RZ ;  /* 0x000000021c067210 */ /* 0x000fc60007fbe0ff */
[----:B------:R1:W-:Y:S01]  /*8470*/  STL [R1+0x1dc], R0 ;  /* 0x0001dc0001007387 */ /* 0x0003e20000100800 */
[----:B------:R-:W0:Y:S03]  /*8480*/  LDCU UR34, c[0x0][0x3b0] ;  /* 0x00007600ff2277ac */ /* 0x000e260008000800 */
[----:B------:R-:W-:Y:S01]  /*8490*/  STL [R1+0x1f0], R6 ;  /* 0x0001f00601007387 */ /* 0x000fe20000100800 */
[----:B------:R-:W0:Y:S03]  /*84a0*/  LDCU UR24, c[0x0][0x3b0] ;  /* 0x00007600ff1877ac */ /* 0x000e260008000800 */
[----:B------:R2:W-:Y:S01]  /*84b0*/  STL [R1+0x1e4], R5 ;  /* 0x0001e40501007387 */ /* 0x0005e20000100800 */
[----:B------:R-:W0:Y:S01]  /*84c0*/  LDCU UR32, c[0x0][0x3b0] ;  /* 0x00007600ff2077ac */ /* 0x000e220008000800 */
[CC--:B-1----:R-:W-:Y:S01]  /*84d0*/  IADD3 R0, P6, PT, R32.reuse, R2.reuse, RZ ;  /* 0x0000000220007210 */ /* 0x0c2fe20007fde0ff */
[----:B------:R-:W1:Y:S04]  /*84e0*/  LDCU UR42, c[0x0][0x3b0] ;  /* 0x00007600ff2a77ac */ /* 0x000e680008000800 */
[----:B------:R3:W-:Y:S01]  /*84f0*/  STL [R1+0x1f8], R0 ;  /* 0x0001f80001007387 */ /* 0x0007e20000100800 */
[----:B------:R-:W0:Y:S01]  /*8500*/  LDCU UR26, c[0x0][0x3b0] ;  /* 0x00007600ff1a77ac */ /* 0x000e220008000800 */
[-C--:B--2---:R-:W-:Y:S01]  /*8510*/  LEA.HI.X.SX32 R5, R32, R3.reuse, 0x1, P6 ;  /* 0x0000000320057211 */ /* 0x084fe200030f0eff */
[----:B------:R-:W-:Y:S01]  /*8520*/  IMAD R32, R4, 0x9, RZ ;  /* 0x0000000904207824 */ /* 0x000fe200078e02ff */
[----:B------:R-:W2:Y:S01]  /*8530*/  LDCU UR30, c[0x0][0x3b0] ;  /* 0x00007600ff1e77ac */ /* 0x000ea20008000800 */
[-C--:B---3--:R-:W-:Y:S01]  /*8540*/  LEA.HI.X.SX32 R0, R28, R3.reuse, 0x1, P5 ;  /* 0x000000031c007211 */ /* 0x088fe200028f0eff */
[----:B------:R-:W-:Y:S01]  /*8550*/  IMAD.SHL.U32 R28, R4, 0x8, RZ ;  /* 0x00000008041c7824 */ /* 0x000fe200078e00ff */
[-C--:B------:R-:W-:Y:S01]  /*8560*/  IADD3 R6, P5, PT, R30, R2.reuse, RZ ;  /* 0x000000021e067210 */ /* 0x080fe20007fbe0ff */
[----:B------:R-:W3:Y:S02]  /*8570*/  LDCU UR44, c[0x0][0x3b0] ;  /* 0x00007600ff2c77ac */ /* 0x000ee40008000800 */
[----:B------:R0:W-:Y:S01]  /*8580*/  STL [R1+0x1ec], R0 ;  /* 0x0001ec0001007387 */ /* 0x0001e20000100800 */
[----:B------:R-:W1:Y:S03]  /*8590*/  LDCU UR28, c[0x0][0x3b0] ;  /* 0x00007600ff1c77ac */ /* 0x000e660008000800 */
[----:B------:R-:W-:Y:S01]  /*85a0*/  STL [R1+0x200], R6 ;  /* 0x0002000601007387 */ /* 0x000fe20000100800 */
[----:B------:R-:W1:Y:S03]  /*85b0*/  LDCU UR36, c[0x0][0x3b0] ;  /* 0x00007600ff2477ac */ /* 0x000e660008000800 */
[----:B------:R2:W-:Y:S01]  /*85c0*/  STL [R1+0x1f4], R5 ;  /* 0x0001f40501007387 */ /* 0x0005e20000100800 */
[CC--:B0-----:R-:W-:Y:S01]  /*85d0*/  IADD3 R0, P6, PT, R31.reuse, R2.reuse, RZ ;  /* 0x000000021f007210 */ /* 0x0c1fe20007fde0ff */
[----:B------:R-:W0:Y:S04]  /*85e0*/  LDCU UR38, c[0x0][0x3b0] ;  /* 0x00007600ff2677ac */ /* 0x000e280008000800 */
[----:B------:R1:W-:Y:S01]  /*85f0*/  STL [R1+0x208], R0 ;  /* 0x0002080001007387 */ /* 0x0003e20000100800 */
[----:B------:R-:W0:Y:S01]  /*8600*/  LDCU UR40, c[0x0][0x3b0] ;  /* 0x00007600ff2877ac */ /* 0x000e220008000800 */
[-C--:B--2---:R-:W-:Y:S01]  /*8610*/  LEA.HI.X.SX32 R5, R31, R3.reuse, 0x1, P6 ;  /* 0x000000031f057211 */ /* 0x084fe200030f0eff */
[----:B------:R-:W-:Y:S01]  /*8620*/  IMAD R31, R4, 0xb, RZ ;  /* 0x0000000b041f7824 */ /* 0x000fe200078e02ff */
[----:B------:R-:W2:Y:S01]  /*8630*/  LDCU UR46, c[0x0][0x3b0] ;  /* 0x00007600ff2e77ac */ /* 0x000ea20008000800 */
[----:B------:R-:W0:Y:S01]  /*8640*/  LDCU UR48, c[0x0][0x3b0] ;  /* 0x00007600ff3077ac */ /* 0x000e220008000800 */
[----:B-1----:R-:W-:Y:S01]  /*8650*/  LEA.HI.X.SX32 R0, R30, R3, 0x1, P5 ;  /* 0x000000031e007211 */ /* 0x002fe200028f0eff */
[----:B------:R-:W-:Y:S01]  /*8660*/  IMAD R30, R4, 0xa, RZ ;  /* 0x0000000a041e7824 */ /* 0x000fe200078e02ff */
[-C--:B------:R-:W-:Y:S01]  /*8670*/  IADD3 R6, P5, PT, R28, R2.reuse, RZ ;  /* 0x000000021c067210 */ /* 0x080fe20007fbe0ff */
[----:B------:R-:W1:Y:S02]  /*8680*/  LDCU UR50, c[0x0][0x3b0] ;  /* 0x00007600ff3277ac */ /* 0x000e640008000800 */
[----:B------:R0:W-:Y:S01]  /*8690*/  STL [R1+0x1fc], R0 ;  /* 0x0001fc0001007387 */ /* 0x0001e20000100800 */
[----:B------:R-:W1:Y:S03]  /*86a0*/  LDCU UR52, c[0x0][0x3b0] ;  /* 0x00007600ff3477ac */ /* 0x000e660008000800 */
[----:B------:R2:W-:Y:S01]  /*86b0*/  STL [R1+0x210], R6 ;  /* 0x0002100601007387 */ /* 0x0005e20000100800 */
[----:B------:R-:W1:Y:S03]  /*86c0*/  LDCU UR54, c[0x0][0x3b0] ;  /* 0x00007600ff3677ac */ /* 0x000e660008000800 */
[----:B------:R3:W-:Y:S01]  /*86d0*/  STL [R1+0x204], R5 ;  /* 0x0002040501007387 */ /* 0x0007e20000100800 */
[----:B0-----:R-:W-:Y:S01]  /*86e0*/  IADD3 R0, P6, PT, R32, R2, RZ ;  /* 0x0000000220007210 */ /* 0x001fe20007fde0ff */
[----:B------:R-:W0:Y:S01]  /*86f0*/  LDCU UR58, c[0x0][0x3b0] ;  /* 0x00007600ff3a77ac */ /* 0x000e220008000800 */
[----:B--2---:R-:W-:-:S03]  /*8700*/  IMAD R6, R4, 0x48, RZ ;  /* 0x0000004804067824 */ /* 0x004fc600078e02ff */
[----:B------:R2:W-:Y:S01]  /*8710*/  STL [R1+0x218], R0 ;  /* 0x0002180001007387 */ /* 0x0005e20000100800 */
[----:B------:R-:W0:Y:S01]  /*8720*/  LDCU UR56, c[0x0][0x3b0] ;  /* 0x00007600ff3877ac */ /* 0x000e220008000800 */
[-C--:B---3--:R-:W-:Y:S01]  /*8730*/  LEA.HI.X.SX32 R5, R32, R3.reuse, 0x1, P6 ;  /* 0x0000000320057211 */ /* 0x088fe200030f0eff */
[----:B------:R-:W-:Y:S01]  /*8740*/  IMAD R32, R4, 0xd, RZ ;  /* 0x0000000d04207824 */ /* 0x000fe200078e02ff */
[----:B------:R-:W3:Y:S01]  /*8750*/  LDCU UR60, c[0x0][0x3b0] ;  /* 0x00007600ff3c77ac */ /* 0x000ee20008000800 */
[----:B--2---:R-:W-:Y:S01]  /*8760*/  LEA.HI.X.SX32 R0, R28, R3, 0x1, P5 ;  /* 0x000000031c007211 */ /* 0x004fe200028f0eff */
[----:B------:R-:W-:Y:S01]  /*8770*/  IMAD R28, R4, 0xc, RZ ;  /* 0x0000000c041c7824 */ /* 0x000fe200078e02ff */
[----:B------:R-:W-:-:S03]  /*8780*/  IADD3 R8, P5, PT, R30, R2, RZ ;  /* 0x000000021e087210 */ /* 0x000fc60007fbe0ff */
[----:B------:R2:W-:Y:S04]  /*8790*/  STL [R1+0x20c], R0 ;  /* 0x00020c0001007387 */ /* 0x0005e80000100800 */
[----:B------:R-:W-:Y:S04]  /*87a0*/  STL [R1+0x220], R8 ;  /* 0x0002200801007387 */ /* 0x000fe80000100800 */
[----:B------:R0:W-:Y:S01]  /*87b0*/  STL [R1+0x214], R5 ;  /* 0x0002140501007387 */ /* 0x0001e20000100800 */
[----:B--2---:R-:W-:-:S05]  /*87c0*/  IADD3 R0, P6, PT, R31, R2, RZ ;  /* 0x000000021f007210 */ /* 0x004fca0007fde0ff */
[----:B------:R2:W-:Y:S01]  /*87d0*/  STL [R1+0x228], R0 ;  /* 0x0002280001007387 */ /* 0x0005e20000100800 */
[-C--:B0-----:R-:W-:Y:S01]  /*87e0*/  LEA.HI.X.SX32 R5, R31, R3.reuse, 0x1, P6 ;  /* 0x000000031f057211 */ /* 0x081fe200030f0eff */
[----:B------:R-:W-:Y:S01]  /*87f0*/  IMAD R31, R4, 0xf, RZ ;  /* 0x0000000f041f7824 */ /* 0x000fe200078e02ff */
[----:B--2---:R-:W-:Y:S01]  /*8800*/  LEA.HI.X.SX32 R0, R30, R3, 0x1, P5 ;  /* 0x000000031e007211 */ /* 0x004fe200028f0eff */
[----:B------:R-:W-:Y:S01]  /*8810*/  IMAD R30, R4, 0xe, RZ ;  /* 0x0000000e041e7824 */ /* 0x000fe200078e02ff */
[----:B------:R-:W-:-:S03]  /*8820*/  IADD3 R8, P5, PT, R28, R2, RZ ;  /* 0x000000021c087210 */ /* 0x000fc60007fbe0ff */
[----:B------:R0:W-:Y:S04]  /*8830*/  STL [R1+0x21c], R0 ;  /* 0x00021c0001007387 */ /* 0x0001e80000100800 */
[----:B------:R-:W-:Y:S04]  /*8840*/  STL [R1+0x230], R8 ;  /* 0x0002300801007387 */ /* 0x000fe80000100800 */
[----:B------:R2:W-:Y:S01]  /*8850*/  STL [R1+0x224], R5 ;  /* 0x0002240501007387 */ /* 0x0005e20000100800 */
[----:B0-----:R-:W-:-:S05]  /*8860*/  IADD3 R0, P6, PT, R32, R2, RZ ;  /* 0x0000000220007210 */ /* 0x001fca0007fde0ff */
[----:B------:R0:W-:Y:S01]  /*8870*/  STL [R1+0x238], R0 ;  /* 0x0002380001007387 */ /* 0x0001e20000100800 */
[-C--:B--2---:R-:W-:Y:S01]  /*8880*/  LEA.HI.X.SX32 R5, R32, R3.reuse, 0x1, P6 ;  /* 0x0000000320057211 */ /* 0x084fe200030f0eff */
[----:B------:R-:W-:Y:S01]  /*8890*/  IMAD R32, R4, 0x11, RZ ;  /* 0x0000001104207824 */ /* 0x000fe200078e02ff */
[----:B0-----:R-:W-:Y:S01]  /*88a0*/  LEA.HI.X.SX32 R0, R28, R3, 0x1, P5 ;  /* 0x000000031c007211 */ /* 0x001fe200028f0eff */
        /* <DEDUP_REMOVED lines=18> */
[C---:B------:R-:W-:Y:S01]  /*89d0*/  IMAD R32, R4.reuse, 0x15, RZ ;  /* 0x0000001504207824 */ /* 0x040fe200078e02ff */
        /* <DEDUP_REMOVED lines=194> */
[----:B------:R2:W-:Y:S04]  /*9600*/  STL [R1+0xbb0], R8 ;  /* 0x000bb00801007387 */ /* 0x0005e80000100800 */
[----:B------:R1:W-:Y:S01]  /*9610*/  STL [R1+0xba4], R5 ;  /* 0x000ba40501007387 */ /* 0x0003e20000100800 */
[----:B0-----:R-:W-:-:S04]  /*9620*/  IADD3 R0, P6, PT, R32, R2, RZ ;  /* 0x0000000220007210 */ /* 0x001fc80007fde0ff */
[-C--:B--2---:R-:W-:Y:S01]  /*9630*/  LEA.HI.X.SX32 R8, R32, R3.reuse, 0x1, P6 ;  /* 0x0000000320087211 */ /* 0x084fe200030f0eff */
[----:B------:R0:W-:Y:S01]  /*9640*/  STL [R1+0xbb8], R0 ;  /* 0x000bb80001007387 */ /* 0x0001e20000100800 */
[C---:B------:R-:W-:Y:S02]  /*9650*/  IMAD R32, R4.reuse, 0x3d, RZ ;  /* 0x0000003d04207824 */ /* 0x040fe400078e02ff */
[----:B-1----:R-:W-:Y:S01]  /*9660*/  IMAD R5, R4, 0x63, RZ ;  /* 0x0000006304057824 */ /* 0x002fe200078e02ff */
        /* <DEDUP_REMOVED lines=8> */
[-C--:B-1----:R-:W-:Y:S01]  /*96f0*/  LEA.HI.X.SX32 R8, R31, R3.reuse, 0x1, P6 ;  /* 0x000000031f087211 */ /* 0x082fe200030f0eff */
        /* <DEDUP_REMOVED lines=8> */
[-C--:B-1----:R-:W-:Y:S01]  /*9780*/  LEA.HI.X.SX32 R21, R32, R3.reuse, 0x1, P6 ;  /* 0x0000000320157211 */ /* 0x082fe200030f0eff */
[----:B------:R0:W-:Y:S01]  /*9790*/  STL [R1+0xbd8], R0 ;  /* 0x000bd80001007387 */ /* 0x0001e20000100800 */
[C---:B------:R-:W-:Y:S02]  /*97a0*/  IMAD.SHL.U32 R32, R4.reuse, 0x40, RZ ;  /* 0x0000004004207824 */ /* 0x040fe400078e00ff */
[----:B--2---:R-:W-:Y:S01]  /*97b0*/  IMAD R8, R4, 0x65, RZ ;  /* 0x0000006504087824 */ /* 0x004fe200078e02ff */
[----:B0-----:R-:W-:Y:S02]  /*97c0*/  LEA.HI.X.SX32 R0, R22, R3, 0x1, P5 ;  /* 0x0000000316007211 */ /* 0x001fe400028f0eff */
[----:B------:R-:W-:-:S03]  /*97d0*/  IADD3 R22, P5, PT, R30, R2, RZ ;  /* 0x000000021e167210 */ /* 0x000fc60007fbe0ff */
[----:B------:R0:W-:Y:S04]  /*97e0*/  STL [R1+0xbcc], R0 ;  /* 0x000bcc0001007387 */ /* 0x0001e80000100800 */
[----:B------:R1:W-:Y:S04]  /*97f0*/  STL [R1+0xbe0], R22 ;  /* 0x000be01601007387 */ /* 0x0003e80000100800 */
[----:B------:R2:W-:Y:S01]  /*9800*/  STL [R1+0xbd4], R21 ;  /* 0x000bd41501007387 */ /* 0x0005e20000100800 */
[----:B0-----:R-:W-:Y:S01]  /*9810*/  IADD3 R0, P6, PT, R31, R2, RZ ;  /* 0x000000021f007210 */ /* 0x001fe20007fde0ff */
[----:B-1----:R-:W-:-:S04]  /*9820*/  IMAD R22, R4, 0x66, RZ ;  /* 0x0000006604167824 */ /* 0x002fc800078e02ff */
[----:B------:R0:W-:Y:S01]  /*9830*/  STL [R1+0xbe8], R0 ;  /* 0x000be80001007387 */ /* 0x0001e20000100800 */
[----:B--2---:R-:W-:Y:S01]  /*9840*/  IMAD R21, R4, 0x41, RZ ;  /* 0x0000004104157824 */ /* 0x004fe200078e02ff */
[----:B0-----:R-:W-:Y:S02]  /*9850*/  LEA.HI.X.SX32 R0, R30, R3, 0x1, P5 ;  /* 0x000000031e007211 */ /* 0x001fe400028f0eff */
[----:B------:R-:W-:-:S03]  /*9860*/  IADD3 R30, P5, PT, R32, R2, RZ ;  /* 0x00000002201e7210 */ /* 0x000fc60007fbe0ff */
[----:B------:R0:W-:Y:S01]  /*9870*/  STL [R1+0xbdc], R0 ;  /* 0x000bdc0001007387 */ /* 0x0001e20000100800 */
[----:B------:R-:W-:-:S03]  /*9880*/  LEA.HI.X.SX32 R32, R32, R3, 0x1, P5 ;  /* 0x0000000320207211 */ /* 0x000fc600028f0eff */
[----:B------:R1:W-:Y:S01]  /*9890*/  STL [R1+0xbf0], R30 ;  /* 0x000bf01e01007387 */ /* 0x0003e20000100800 */
[----:B0-----:R-:W-:Y:S01]  /*98a0*/  LEA.HI.X.SX32 R0, R31, R3, 0x1, P6 ;  /* 0x000000031f007211 */ /* 0x001fe200030f0eff */
[----:B------:R-:W-:Y:S01]  /*98b0*/  IMAD R31, R4, 0x42, RZ ;  /* 0x00000042041f7824 */ /* 0x000fe200078e02ff */
[----:B-1----:R-:W-:-:S03]  /*98c0*/  IADD3 R30, P6, PT, R21, R2, RZ ;  /* 0x00000002151e7210 */ /* 0x002fc60007fde0ff */
[----:B------:R0:W-:Y:S04]  /*98d0*/  STL [R1+0xbe4], R0 ;  /* 0x000be40001007387 */ /* 0x0001e80000100800 */
[----:B------:R1:W-:Y:S01]  /*98e0*/  STL [R1+0xbf8], R30 ;  /* 0x000bf81e01007387 */ /* 0x0003e20000100800 */
[----:B------:R-:W-:-:S03]  /*98f0*/  LEA.HI.X.SX32 R21, R21, R3, 0x1, P6 ;  /* 0x0000000315157211 */ /* 0x000fc600030f0eff */
[----:B------:R2:W-:Y:S01]  /*9900*/  STL [R1+0xbec], R32 ;  /* 0x000bec2001007387 */ /* 0x0005e20000100800 */
[C---:B0-----:R-:W-:Y:S02]  /*9910*/  IMAD R0, R4.reuse, 0x68, RZ ;  /* 0x0000006804007824 */ /* 0x041fe400078e02ff */
[----:B-1----:R-:W-:Y:S01]  /*9920*/  IMAD R30, R4, 0x43, RZ ;  /* 0x00000043041e7824 */ /* 0x002fe200078e02ff */
[----:B--2---:R-:W-:-:S05]  /*9930*/  IADD3 R32, P5, PT, R31, R2, RZ ;  /* 0x000000021f207210 */ /* 0x004fca0007fbe0ff */
[----:B------:R0:W-:Y:S01]  /*9940*/  STL [R1+0xc00], R32 ;  /* 0x000c002001007387 */ /* 0x0001e20000100800 */
[----:B------:R-:W-:-:S03]  /*9950*/  LEA.HI.X.SX32 R31, R31, R3, 0x1, P5 ;  /* 0x000000031f1f7211 */ /* 0x000fc600028f0eff */
[----:B0-----:R-:W2:Y:S04]  /*9960*/  LDL.LU R32, [R1+0x1340] ;  /* 0x0013400001207983 */ /* 0x001ea80000300800 */
[----:B------:R0:W-:Y:S02]  /*9970*/  STL [R1+0xbf4], R21 ;  /* 0x000bf41501007387 */ /* 0x0001e40000100800 */
[----:B0-----:R-:W-:-:S05]  /*9980*/  IADD3 R21, P6, PT, R30, R2, RZ ;  /* 0x000000021e157210 */ /* 0x001fca0007fde0ff */
[----:B------:R0:W-:Y:S01]  /*9990*/  STL [R1+0xc08], R21 ;  /* 0x000c081501007387 */ /* 0x0001e20000100800 */
[----:B------:R-:W-:-:S03]  /*99a0*/  LEA.HI.X.SX32 R30, R30, R3, 0x1, P6 ;  /* 0x000000031e1e7211 */ /* 0x000fc600030f0eff */
[----:B------:R1:W-:Y:S01]  /*99b0*/  STL [R1+0xbfc], R31 ;  /* 0x000bfc1f01007387 */ /* 0x0003e20000100800 */
[----:B0-----:R-:W-:Y:S01]  /*99c0*/  IMAD R21, R4, 0x69, RZ ;  /* 0x0000006904157824 */ /* 0x001fe200078e02ff */
[----:B-1----:R-:W-:-:S05]  /*99d0*/  IADD3 R31, P5, PT, R29, R2, RZ ;  /* 0x000000021d1f7210 */ /* 0x002fca0007fbe0ff */
[----:B------:R0:W-:Y:S01]  /*99e0*/  STL [R1+0xc10], R31 ;  /* 0x000c101f01007387 */ /* 0x0001e20000100800 */
[----:B------:R-:W-:-:S03]  /*99f0*/  LEA.HI.X.SX32 R29, R29, R3, 0x1, P5 ;  /* 0x000000031d1d7211 */ /* 0x000fc600028f0eff */
[----:B0-----:R-:W2:Y:S04]  /*9a00*/  LDL.LU R31, [R1+0x133c] ;  /* 0x00133c00011f7983 */ /* 0x001ea80000300800 */
[----:B------:R0:W-:Y:S02]  /*9a10*/  STL [R1+0xc04], R30 ;  /* 0x000c041e01007387 */ /* 0x0001e40000100800 */
[----:B0-----:R-:W-:-:S05]  /*9a20*/  IADD3 R30, P6, PT, R20, R2, RZ ;  /* 0x00000002141e7210 */ /* 0x001fca0007fde0ff */
[----:B------:R0:W-:Y:S01]  /*9a30*/  STL [R1+0xc18], R30 ;  /* 0x000c181e01007387 */ /* 0x0001e20000100800 */
[----:B------:R-:W-:-:S03]  /*9a40*/  LEA.HI.X.SX32 R20, R20, R3, 0x1, P6 ;  /* 0x0000000314147211 */ /* 0x000fc600030f0eff */
[----:B0-----:R-:W2:Y:S04]  /*9a50*/  LDL.LU R30, [R1+0x1338] ;  /* 0x00133800011e7983 */ /* 0x001ea80000300800 */
[----:B------:R0:W-:Y:S02]  /*9a60*/  STL [R1+0xc0c], R29 ;  /* 0x000c0c1d01007387 */ /* 0x0001e40000100800 */
[----:B0-----:R-:W-:-:S05]  /*9a70*/  IADD3 R29, P5, PT, R7, R2, RZ ;  /* 0x00000002071d7210 */ /* 0x001fca0007fbe0ff */
[----:B------:R0:W-:Y:S04]  /*9a80*/  STL [R1+0xc20], R29 ;  /* 0x000c201d01007387 */ /* 0x0001e80000100800 */
[----:B------:R1:W-:Y:S01]  /*9a90*/  STL [R1+0xc14], R20 ;  /* 0x000c141401007387 */ /* 0x0003e20000100800 */
[----:B0-----:R-:W-:Y:S01]  /*9aa0*/  IADD3 R29, P6, PT, R6, R2, RZ ;  /* 0x00000002061d7210 */ /* 0x001fe20007fde0ff */
[----:B-1----:R-:W-:-:S04]  /*9ab0*/  IMAD R20, R4, 0x6b, RZ ;  /* 0x0000006b04147824 */ /* 0x002fc800078e02ff */
[----:B------:R0:W-:Y:S01]  /*9ac0*/  STL [R1+0xc30], R29 ;  /* 0x000c301d01007387 */ /* 0x0001e20000100800 */
[-C--:B------:R-:W-:Y:S02]  /*9ad0*/  LEA.HI.X.SX32 R6, R6, R3.reuse, 0x1, P6 ;  /* 0x0000000306067211 */ /* 0x080fe400030f0eff */
[----:B0-----:R-:W-:Y:S01]  /*9ae0*/  LEA.HI.X.SX32 R29, R7, R3, 0x1, P5 ;  /* 0x00000003071d7211 */ /* 0x001fe200028f0eff */
[----:B------:R-:W-:-:S04]  /*9af0*/  IMAD R7, R4, 0x49, RZ ;  /* 0x0000004904077824 */ /* 0x000fc800078e02ff */
[----:B------:R0:W-:Y:S02]  /*9b00*/  STL [R1+0xc1c], R29 ;  /* 0x000c1c1d01007387 */ /* 0x0001e40000100800 */
[----:B0-----:R-:W-:-:S05]  /*9b10*/  IADD3 R29, P5, PT, R7, R2, RZ ;  /* 0x00000002071d7210 */ /* 0x001fca0007fbe0ff */
[----:B------:R0:W-:Y:S01]  /*9b20*/  STL [R1+0xc38], R29 ;  /* 0x000c381d01007387 */ /* 0x0001e20000100800 */
[----:B------:R-:W-:-:S03]  /*9b30*/  LEA.HI.X.SX32 R7, R7, R3, 0x1, P5 ;  /* 0x0000000307077211 */ /* 0x000fc600028f0eff */
[----:B0-----:R-:W2:Y:S04]  /*9b40*/  LDL.LU R29, [R1+0x1334] ;  /* 0x00133400011d7983 */ /* 0x001ea80000300800 */
[----:B------:R0:W-:Y:S02]  /*9b50*/  STL [R1+0xc2c], R6 ;  /* 0x000c2c0601007387 */ /* 0x0001e40000100800 */
[----:B0-----:R-:W-:-:S04]  /*9b60*/  IADD3 R6, P6, PT, R19, R2, RZ ;  /* 0x0000000213067210 */ /* 0x001fc80007fde0ff */
[----:B------:R-:W-:Y:S01]  /*9b70*/  LEA.HI.X.SX32 R19, R19, R3, 0x1, P6 ;  /* 0x0000000313137211 */ /* 0x000fe200030f0eff */
[----:B------:R0:W-:Y:S04]  /*9b80*/  STL [R1+0xc40], R6 ;  /* 0x000c400601007387 */ /* 0x0001e80000100800 */
[----:B------:R1:W-:Y:S01]  /*9b90*/  STL [R1+0xc34], R7 ;  /* 0x000c340701007387 */ /* 0x0003e20000100800 */
[----:B0-----:R-:W-:Y:S01]  /*9ba0*/  IMAD R6, R4, 0x6c, RZ ;  /* 0x0000006c04067824 */ /* 0x001fe200078e02ff */
[----:B-1----:R-:W-:-:S04]  /*9bb0*/  IADD3 R7, P5, PT, R28, R2, RZ ;  /* 0x000000021c077210 */ /* 0x002fc80007fbe0ff */
[----:B------:R-:W-:Y:S01]  /*9bc0*/  LEA.HI.X.SX32 R28, R28, R3, 0x1, P5 ;  /* 0x000000031c1c7211 */ /* 0x000fe200028f0eff */
[----:B------:R0:W-:Y:S04]  /*9bd0*/  STL [R1+0xc48], R7 ;  /* 0x000c480701007387 */ /* 0x0001e80000100800 */
[----:B------:R1:W-:Y:S01]  /*9be0*/  STL [R1+0xc3c], R19 ;  /* 0x000c3c1301007387 */ /* 0x0003e20000100800 */
[----:B0-----:R-:W-:Y:S01]  /*9bf0*/  IMAD R7, R4, 0x4d, RZ ;  /* 0x0000004d04077824 */ /* 0x001fe200078e02ff */
[----:B-1----:R-:W-:-:S05]  /*9c00*/  IADD3 R19, P6, PT, R18, R2, RZ ;  /* 0x0000000212137210 */ /* 0x002fca0007fde0ff */
        /* <DEDUP_REMOVED lines=118> */
[----:B0-----:R-:W-:Y:S01]  /*a370*/  IADD3 R7, P6, PT, R0, R2, RZ ;  /* 0x0000000200077210 */ /* 0x001fe20007fde0ff */
[----:B-1----:R-:W-:-:S04]  /*a380*/  IMAD R8, R4, 0x7b, RZ ;  /* 0x0000007b04087824 */ /* 0x002fc800078e02ff */
        /* <DEDUP_REMOVED lines=23> */
[----:B------:R-:W-:Y:S01]  /*a500*/  ULOP3.LUT UR5, UR5, 0x600000, URZ, 0xc0, !UPT ;  /* 0x0060000005057892 */ /* 0x000fe2000f8ec0ff */
        /* <DEDUP_REMOVED lines=10> */
[----:B------:R-:W-:Y:S02]  /*a5b0*/  UIADD3 UR10, UPT, UPT, UR8, UR5, URZ ;  /* 0x00000005080a7290 */ /* 0x000fe4000fffe0ff */
[----:B------:R-:W-:-:S04]  /*a5c0*/  @!UP1 UIADD3 UR12, UPT, UPT, -UR4, 0x100000, URZ ;  /* 0x00100000040c9890 */ /* 0x000fc8000fffe1ff */
[----:B------:R-:W-:Y:S02]  /*a5d0*/  @!UP1 USHF.L.U32 UR13, UR12, 0xb, URZ ;  /* 0x0000000b0c0d9899 */ /* 0x000fe400080006ff */
[----:B------:R-:W-:Y:S01]  /*a5e0*/  @!UP1 USHF.L.U32 UR12, UR12, 0x1, URZ ;  /* 0x000000010c0c9899 */ /* 0x000fe200080006ff */
[----:B------:R-:W2:Y:S01]  /*a5f0*/  LDCU UR5, c[0x0][0x3b0] ;  /* 0x00007600ff0577ac */ /* 0x000ea20008000800 */
        /* <DEDUP_REMOVED lines=43> */
[----:B------:R-:W-:Y:S02]  /*a8b0*/  LEA.HI.X.SX32 R9, R9, R3, 0x1, P5 ;  /* 0x0000000309097211 */ /* 0x000fe400028f0eff */
[-C--:B------:R-:W-:Y:S01]  /*a8c0*/  IADD3 R8, P5, PT, R8, R2.reuse, RZ ;  /* 0x0000000208087210 */ /* 0x080fe20007fbe0ff */
[----:B0-----:R-:W2:Y:S04]  /*a8d0*/  LDL.LU R11, [R1+0x12ec] ;  /* 0x0012ec00010b7983 */ /* 0x001ea80000300800 */
[----:B------:R0:W-:Y:S02]  /*a8e0*/  STL [R1+0xd94], R10 ;  /* 0x000d940a01007387 */ /* 0x0001e40000100800 */
[----:B0-----:R-:W-:-:S05]  /*a8f0*/  IADD3 R10, P6, PT, R5, R2, RZ ;  /* 0x00000002050a7210 */ /* 0x001fca0007fde0ff */
[----:B------:R0:W-:Y:S04]  /*a900*/  STL [R1+0xda8], R10 ;  /* 0x000da80a01007387 */ /* 0x0001e80000100800 */
[----:B0-----:R-:W2:Y:S04]  /*a910*/  LDL.LU R10, [R1+0x12e8] ;  /* 0x0012e800010a7983 */ /* 0x001ea80000300800 */
[----:B------:R0:W-:Y:S04]  /*a920*/  STL [R1+0xd9c], R9 ;  /* 0x000d9c0901007387 */ /* 0x0001e80000100800 */
[----:B0-----:R-:W2:Y:S04]  /*a930*/  LDL.LU R9, [R1+0x12e4] ;  /* 0x0012e40001097983 */ /* 0x001ea80000300800 */
[----:B------:R0:W-:Y:S04]  /*a940*/  STL [R1+0xdb0], R8 ;  /* 0x000db00801007387 */ /* 0x0001e80000100800 */
[----:B0-----:R-:W2:Y:S01]  /*a950*/  LDL.LU R8, [R1+0x12e0] ;  /* 0x0012e00001087983 */ /* 0x001ea20000300800 */
[----:B------:R-:W-:-:S02]  /*a960*/  LEA.HI.X.SX32 R5, R5, R3, 0x1, P6 ;  /* 0x0000000305057211 */ /* 0x000fc400030f0eff */
[----:B------:R-:W-:-:S03]  /*a970*/  IADD3 R0, P6, PT, R0, R2, RZ ;  /* 0x0000000200007210 */ /* 0x000fc60007fde0ff */
[----:B------:R0:W-:Y:S04]  /*a980*/  STL [R1+0xda4], R5 ;  /* 0x000da40501007387 */ /* 0x0001e80000100800 */
[----:B0-----:R-:W3:Y:S04]  /*a990*/  LDL.LU R5, [R1+0x12dc] ;  /* 0x0012dc0001057983 */ /* 0x001ee80000300800 */
[----:B------:R0:W-:Y:S04]  /*a9a0*/  STL [R1+0xdb8], R0 ;  /* 0x000db80001007387 */ /* 0x0001e80000100800 */
[----:B0-----:R-:W3:Y:S04]  /*a9b0*/  LDL.LU R0, [R1+0x12d8] ;  /* 0x0012d80001007983 */ /* 0x001ee80000300800 */
[----:B--2---:R-:W-:Y:S04]  /*a9c0*/  STL [R1+0x1734], R8 ;  /* 0x0017340801007387 */ /* 0x004fe80000100800 */
[----:B------:R-:W-:Y:S04]  /*a9d0*/  STL [R1+0x173c], R8 ;  /* 0x00173c0801007387 */ /* 0x000fe80000100800 */
        /* <DEDUP_REMOVED lines=45> */
[----:B------:R0:W-:Y:S04]  /*acb0*/  STL [R1+0x17ac], R22 ;  /* 0x0017ac1601007387 */ /* 0x0001e80000100800 */
[----:B0-----:R-:W2:Y:S04]  /*acc0*/  LDL.LU R22, [R1+0x2c4] ;  /* 0x0002c40001167983 */ /* 0x001ea80000300800 */
[----:B------:R-:W-:Y:S04]  /*acd0*/  STL [R1+0x1728], R21 ;  /* 0x0017281501007387 */ /* 0x000fe80000100800 */
[----:B------:R0:W-:Y:S04]  /*ace0*/  STL [R1+0x17b0], R21 ;  /* 0x0017b01501007387 */ /* 0x0001e80000100800 */
[----:B0-----:R-:W4:Y:S04]  /*acf0*/  LDL.LU R21, [R1+0x140] ;  /* 0x0001400001157983 */ /* 0x001f280000300800 */
[----:B------:R-:W-:Y:S04]  /*ad00*/  STL [R1+0x1724], R20 ;  /* 0x0017241401007387 */ /* 0x000fe80000100800 */
[----:B------:R-:W-:Y:S04]  /*ad10*/  STL [R1+0x1720], R17 ;  /* 0x0017201101007387 */ /* 0x000fe80000100800 */
[----:B------:R-:W-:Y:S04]  /*ad20*/  STL [R1+0x171c], R16 ;  /* 0x00171c1001007387 */ /* 0x000fe80000100800 */
[----:B------:R-:W-:Y:S04]  /*ad30*/  STL [R1+0x1718], R15 ;  /* 0x0017180f01007387 */ /* 0x000fe80000100800 */
[----:B---3--:R-:W-:Y:S04]  /*ad40*/  STL [R1+0x1714], R5 ;  /* 0x0017140501007387 */ /* 0x008fe80000100800 */
        /* <DEDUP_REMOVED lines=26> */
[----:B------:R-:W-:Y:S04]  /*aef0*/  STL [R1+0x16a8], R56 ;  /* 0x0016a83801007387 */ /* 0x000fe80000100800 */
[----:B------:R-:W-:Y:S01]  /*af00*/  STL [R1+0x16a4], R55 ;  /* 0x0016a43701007387 */ /* 0x000fe20000100800 */
[----:B0-----:R-:W-:-:S03]  /*af10*/  IMAD R57, R4, 0x7c, RZ ;  /* 0x0000007c04397824 */ /* 0x001fc600078e02ff */
[----:B------:R-:W-:Y:S02]  /*af20*/  STL [R1+0x16a0], R54 ;  /* 0x0016a03601007387 */ /* 0x000fe40000100800 */
[----:B------:R-:W-:Y:S02]  /*af30*/  LEA.HI.X.SX32 R57, R57, R3, 0x1, P6 ;  /* 0x0000000339397211 */ /* 0x000fe400030f0eff */
        /* <DEDUP_REMOVED lines=32> */
[----:B0-----:R-:W-:-:S03]  /*b140*/  LEA.HI.X.SX32 R25, R40, R3, 0x1, P5 ;  /* 0x0000000328197211 */ /* 0x001fc600028f0eff */
[----:B------:R-:W-:Y:S01]  /*b150*/  STL [R1+0x14f4], R77 ;  /* 0x0014f44d01007387 */ /* 0x000fe20000100800 */
[----:B------:R-:W-:-:S03]  /*b160*/  IADD3 R39, P5, PT, R7, R2, RZ ;  /* 0x0000000207277210 */ /* 0x000fc60007fbe0ff */
[----:B------:R2:W-:Y:S01]  /*b170*/  STL [R1+0x14f0], R76 ;  /* 0x0014f04c01007387 */ /* 0x0005e20000100800 */
[----:B------:R-:W-:-:S03]  /*b180*/  LEA.HI.X.SX32 R40, R7, R3, 0x1, P5 ;  /* 0x0000000307287211 */ /* 0x000fc600028f0eff */
[----:B------:R-:W-:Y:S04]  /*b190*/  STL [R1+0x14ec], R78 ;  /* 0x0014ec4e01007387 */ /* 0x000fe80000100800 */
[----:B------:R-:W-:Y:S04]  /*b1a0*/  STL [R1+0x14e8], R81 ;  /* 0x0014e85101007387 */ /* 0x000fe80000100800 */
[----:B------:R0:W-:Y:S01]  /*b1b0*/  STL [R1+0x14e0], R80 ;  /* 0x0014e05001007387 */ /* 0x0001e20000100800 */
[----:B--2---:R-:W-:-:S03]  /*b1c0*/  IMAD.MOV.U32 R76, RZ, RZ, R22 ;  /* 0x000000ffff4c7224 */ /* 0x004fc600078e0016 */
[----:B------:R-:W-:Y:S04]  /*b1d0*/  STL [R1+0x14dc], R79 ;  /* 0x0014dc4f01007387 */ /* 0x000fe80000100800 */
[----:B------:R-:W-:Y:S04]  /*b1e0*/  STL [R1+0x14d8], R9 ;  /* 0x0014d80901007387 */ /* 0x000fe80000100800 */
[----:B------:R-:W-:Y:S04]  /*b1f0*/  STL [R1+0x145c], R83 ;  /* 0x00145c5301007387 */ /* 0x000fe80000100800 */
[----:B------:R-:W-:Y:S01]  /*b200*/  STL [R1+0x15b0], R83 ;  /* 0x0015b05301007387 */ /* 0x000fe20000100800 */
[----:B----4-:R-:W-:-:S03]  /*b210*/  IMAD.MOV.U32 R77, RZ, RZ, R21 ;  /* 0x000000ffff4d7224 */ /* 0x010fc600078e0015 */
[----:B------:R-:W-:Y:S01]  /*b220*/  STL [R1+0x1458], R82 ;  /* 0x0014585201007387 */ /* 0x000fe20000100800 */
[----:B------:R-:W0:Y:S03]  /*b230*/  LDC R21, c[0x0][0x3a0] ;  /* 0x0000e800ff157b82 */ /* 0x000e260000000800 */
[----:B------:R-:W-:Y:S04]  /*b240*/  STL [R1+0x15ac], R82 ;  /* 0x0015ac5201007387 */ /* 0x000fe80000100800 */
[----:B------:R-:W-:Y:S04]  /*b250*/  STL [R1+0x1454], R84 ;  /* 0x0014545401007387 */ /* 0x000fe80000100800 */
[----:B------:R-:W-:Y:S04]  /*b260*/  STL [R1+0x15a8], R84 ;  /* 0x0015a85401007387 */ /* 0x000fe80000100800 */
[----:B------:R-:W-:Y:S04]  /*b270*/  STL [R1+0x1450], R85 ;  /* 0x0014505501007387 */ /* 0x000fe80000100800 */
[----:B------:R-:W-:Y:S04]  /*b280*/  STL [R1+0x15a4], R85 ;  /* 0x0015a45501007387 */ /* 0x000fe80000100800 */
[----:B------:R-:W-:Y:S01]  /*b290*/  STL [R1+0x144c], R87 ;  /* 0x00144c5701007387 */ /* 0x000fe20000100800 */
[----:B0-----:R-:W-:-:S02]  /*b2a0*/  VIADD R80, R21, 0xffffffdf ;  /* 0xffffffdf15507836 */ /* 0x001fc40000000000 */
[----:B------:R-:W0:Y:S01]  /*b2b0*/  LDC R21, c[0x0][0x3a0] ;  /* 0x0000e800ff157b82 */ /* 0x000e220000000800 */
[----:B------:R-:W-:Y:S04]  /*b2c0*/  STL [R1+0x159c], R87 ;  /* 0x00159c5701007387 */ /* 0x000fe80000100800 */
[----:B------:R-:W-:Y:S04]  /*b2d0*/  STL [R1+0x1448], R86 ;  /* 0x0014485601007387 */ /* 0x000fe80000100800 */
[----:B------:R-:W-:Y:S04]  /*b2e0*/  STL [R1+0x1594], R86 ;  /* 0x0015945601007387 */ /* 0x000fe80000100800 */
[----:B------:R-:W-:Y:S01]  /*b2f0*/  STL [R1+0x1444], R88 ;  /* 0x0014445801007387 */ /* 0x000fe20000100800 */
[----:B------:R-:W-:Y:S03]  /*b300*/  STTM.x64 tmem[UR10], RZ ;  /* 0x000000ff000079ed */ /* 0x000fe6000834000a */
[----:B------:R-:W-:Y:S01]  /*b310*/  STL [R1+0x158c], R88 ;  /* 0x00158c5801007387 */ /* 0x000fe20000100800 */
[----:B------:R-:W-:Y:S03]  /*b320*/  STTM.x64 tmem[UR10+0x40], RZ ;  /* 0x000040ff000079ed */ /* 0x000fe6000834000a */
[----:B------:R-:W-:Y:S01]  /*b330*/  STL [R1+0x1440], R89 ;  /* 0x0014405901007387 */ /* 0x000fe20000100800 */
[----:B------:R-:W-:Y:S03]  /*b340*/  STTM.x64 tmem[UR10+0x80], RZ ;  /* 0x000080ff000079ed */ /* 0x000fe6000834000a */
[----:B------:R-:W-:Y:S01]  /*b350*/  STL [R1+0x157c], R89 ;  /* 0x00157c5901007387 */ /* 0x000fe20000100800 */
[----:B------:R-:W-:Y:S03]  /*b360*/  STTM.x64 tmem[UR10+0xc0], RZ ;  /* 0x0000c0ff000079ed */ /* 0x000fe6000834000a */
[----:B------:R-:W-:Y:S01]  /*b370*/  STL [R1+0x143c], R90 ;  /* 0x00143c5a01007387 */ /* 0x000fe20000100800 */
[----:B------:R-:W1:Y:S03]  /*b380*/  FENCE.VIEW.ASYNC.T ;  /* 0x00000000000073c6 */ /* 0x000e660000000200 */
[----:B------:R-:W-:Y:S01]  /*b390*/  STL [R1+0x1574], R90 ;  /* 0x0015745a01007387 */ /* 0x000fe20000100800 */
[----:B-1----:R-:W-:Y:S06]  /*b3a0*/  BAR.SYNC.DEFER_BLOCKING 0x0 ;  /* 0x0000000000007b1d */ /* 0x002fec0000010000 */
[----:B------:R-:W-:Y:S04]  /*b3b0*/  STL [R1+0x1438], R91 ;  /* 0x0014385b01007387 */ /* 0x000fe80000100800 */
[----:B------:R-:W-:Y:S04]  /*b3c0*/  STL [R1+0x156c], R91 ;  /* 0x00156c5b01007387 */ /* 0x000fe80000100800 */
[----:B------:R-:W-:Y:S04]  /*b3d0*/  STL [R1+0x1434], R92 ;  /* 0x0014345c01007387 */ /* 0x000fe80000100800 */
[----:B------:R-:W-:Y:S04]  /*b3e0*/  STL [R1+0x1584], R92 ;  /* 0x0015845c01007387 */ /* 0x000fe80000100800 */
[----:B------:R-:W-:Y:S01]  /*b3f0*/  STL [R1+0x1430], R93 ;  /* 0x0014305d01007387 */ /* 0x000fe20000100800 */
[----:B------:R-:W-:-:S03]  /*b400*/  IADD3 R22, P5, PT, R2, R4, RZ ;  /* 0x0000000402167210 */ /* 0x000fc60007fbe0ff */
[----:B------:R-:W1:Y:S02]  /*b410*/  FENCE.VIEW.ASYNC.S ;  /* 0x00000000000073c6 */ /* 0x000e640000000000 */
[----:B-1----:R1:W2:Y:S02]  /*b420*/  @!UP2 SYNCS.EXCH.64 URZ, [UR6], UR12 ;  /* 0x0000000c06ffa5b2 */ /* 0x0022a40008000100 */
[----:B------:R-:W-:Y:S04]  /*b430*/  STL [R1+0x1460], R93 ;  /* 0x0014605d01007387 */ /* 0x000fe80000100800 */
[----:B------:R-:W-:Y:S04]  /*b440*/  STL [R1+0x15b4], R93 ;  /* 0x0015b45d01007387 */ /* 0x000fe80000100800 */
[----:B------:R3:W-:Y:S01]  /*b450*/  STL [R1+0xdac], R25 ;  /* 0x000dac1901007387 */ /* 0x0007e20000100800 */
[----:B------:R-:W-:Y:S01]  /*b460*/  PRMT R78, RZ, 0x7610, R78 ;  /* 0x00007610ff4e7816 */ /* 0x000fe2000000004e */
[----:B-1----:R-:W1:Y:S01]  /*b470*/  LDCU UR13, c[0x0][0x3b0] ;  /* 0x00007600ff0d77ac */ /* 0x002e620008000800 */
[----:B--2---:R-:W-:Y:S01]  /*b480*/  BAR.SYNC.DEFER_BLOCKING 0x0 ;  /* 0x0000000000007b1d */ /* 0x004fe20000010000 */
[----:B---3--:R-:W-:-:S05]  /*b490*/  IADD3 R25, P6, PT, R6, R2, RZ ;  /* 0x0000000206197210 */ /* 0x008fca0007fde0ff */
[----:B------:R-:W2:Y:S01]  /*b4a0*/  LDCU UR12, c[0x0][0x3b0] ;  /* 0x00007600ff0c77ac */ /* 0x000ea20008000800 */
[----:B------:R-:W-:Y:S01]  /*b4b0*/  STL [R1+0xdc0], R39 ;  /* 0x000dc02701007387 */ /* 0x000fe20000100800 */
[-C--:B------:R-:W-:Y:S02]  /*b4c0*/  LEA.HI.X.SX32 R26, R6, R3.reuse, 0x1, P6 ;  /* 0x00000003061a7211 */ /* 0x080fe400030f0eff */
[----:B------:R-:W-:Y:S01]  /*b4d0*/  ISETP.GE.U32.AND P6, PT, R80, 0x7fffff60, PT ;  /* 0x7fffff605000780c */ /* 0x000fe20003fc6070 */
[----:B0-----:R-:W-:Y:S01]  /*b4e0*/  VIADD R80, R21, 0xffffffd7 ;  /* 0xffffffd715507836 */ /* 0x001fe20000000000 */
[----:B------:R-:W-:Y:S01]  /*b4f0*/  LEA.HI.X.SX32 R21, R4, R3, 0x1, P5 ;  /* 0x0000000304157211 */ /* 0x000fe200028f0eff */
[----:B------:R-:W-:Y:S03]  /*b500*/  STL [R1+0xdb4], R57 ;  /* 0x000db43901007387 */ /* 0x000fe60000100800 */
[----:B------:R-:W-:Y:S01]  /*b510*/  ISETP.GE.U32.AND P5, PT, R80, 0x7fffff58, PT ;  /* 0x7fffff585000780c */ /* 0x000fe20003fa6070 */
[----:B------:R-:W3:Y:S01]  /*b520*/  LDL R7, [R1+0x210] ;  /* 0x0002100001077983 */ /* 0x000ee20000100800 */
[----:B------:R-:W0:Y:S01]  /*b530*/  LDC R80, c[0x0][0x3a0] ;  /* 0x0000e800ff507b82 */ /* 0x000e220000000800 */
[----:B------:R-:W-:-:S02]  /*b540*/  PRMT R8, RZ, 0x7610, R8 ;  /* 0x00007610ff087816 */ /* 0x000fc40000000008 */
[----:B------:R-:W-:Y:S04]  /*b550*/  STL [R1+0xdc8], R25 ;  /* 0x000dc81901007387 */ /* 0x000fe80000100800 */
[----:B------:R-:W-:Y:S04]  /*b560*/  STL [R1+0xdbc], R40 ;  /* 0x000dbc2801007387 */ /* 0x000fe80000100800 */
[----:B------:R-:W-:Y:S04]  /*b570*/  STL [R1+0x1d8], R22 ;  /* 0x0001d81601007387 */ /* 0x000fe80000100800 */
[----:B------:R-:W-:Y:S04]  /*b580*/  STL [R1+0xdc4], R26 ;  /* 0x000dc41a01007387 */ /* 0x000fe80000100800 */
[----:B------:R-:W4:Y:S04]  /*b590*/  @!P1 LDG.E.U8 R78, desc[UR18][R2.64] ;  /* 0x00000012024e9981 */ /* 0x000f28000c1e1100 */
[----:B------:R-:W-:Y:S01]  /*b5a0*/  STL [R1+0x1d4], R21 ;  /* 0x0001d41501007387 */ /* 0x000fe20000100800 */
[----:B0-----:R-:W-:-:S05]  /*b5b0*/  VIADD R6, R80, 0xffffffcf ;  /* 0xffffffcf50067836 */ /* 0x001fca0000000000 */
[----:B------:R-:W-:Y:S02]  /*b5c0*/  ISETP.GE.U32.AND P1, PT, R6, 0x7fffff50, PT ;  /* 0x7fffff500600780c */ /* 0x000fe40003f26070 */
[----:B------:R-:W3:Y:S02]  /*b5d0*/  LDL R6, [R1+0x20c] ;  /* 0x00020c0001067983 */ /* 0x000ee40000100800 */
[----:B---3--:R-:W-:-:S04]  /*b5e0*/  @!P0 LOP3.LUT R7, R7, R6, RZ, 0x3c, !PT ;  /* 0x0000000607078212 */ /* 0x008fc800078e3cff */
[----:B------:R-:W-:-:S04]  /*b5f0*/  @!P0 LOP3.LUT R6, R7, R6, RZ, 0x3c, !PT ;  /* 0x0000000607068212 */ /* 0x000fc800078e3cff */
[----:B------:R-:W-:-:S05]  /*b600*/  @!P0 LOP3.LUT R7, R7, R6, RZ, 0x3c, !PT ;  /* 0x0000000607078212 */ /* 0x000fca00078e3cff */
[----:B------:R-:W3:Y:S04]  /*b610*/  @!P0 LDG.E.U8 R8, desc[UR18][R6.64] ;  /* 0x0000001206088981 */ /* 0x000ee8000c1e1100 */
[----:B----4-:R-:W-:Y:S04]  /*b620*/  STL [R1+0x66c], R78 ;  /* 0x00066c4e01007387 */ /* 0x010fe80000100800 */
[----:B---3--:R0:W-:Y:S04]  /*b630*/  STL [R1+0x668], R8 ;  /* 0x0006680801007387 */ /* 0x0081e80000100800 */
[----:B0-----:R-:W3:Y:S04]  /*b640*/  LDL.LU R8, [R1+0x17ec] ;  /* 0x0017ec0001087983 */ /* 0x001ee80000300800 */
[----:B------:R-:W4:Y:S04]  /*b650*/  LDL R6, [R1+0xa6c] ;  /* 0x000a6c0001067983 */ /* 0x000f280000100800 */
[----:B------:R-:W4:Y:S01]  /*b660*/  LDL R7, [R1+0xa70] ;  /* 0x000a700001077983 */ /* 0x000f220000100800 */
[----:B------:R-:W-:-:S02]  /*b670*/  PRMT R23, RZ, 0x7610, R23 ;  /* 0x00007610ff177816 */ /* 0x000fc40000000017 */
[----:B----4-:R-:W-:-:S04]  /*b680*/  @!P3 LOP3.LUT R7, R7, R6, RZ, 0x3c, !PT ;  /* 0x000000060707b212 */ /* 0x010fc800078e3cff */
[----:B------:R-:W-:-:S04]  /*b690*/  @!P3 LOP3.LUT R6, R7, R6, RZ, 0x3c, !PT ;  /* 0x000000060706b212 */ /* 0x000fc800078e3cff */
[----:B------:R-:W-:-:S05]  /*b6a0*/  @!P3 LOP3.LUT R7, R7, R6, RZ, 0x3c, !PT ;  /* 0x000000060707b212 */ /* 0x000fca00078e3cff */
[----:B------:R-:W4:Y:S04]  /*b6b0*/  @!P3 LDG.E.U8 R23, desc[UR18][R6.64] ;  /* 0x000000120617b981 */ /* 0x000f28000c1e1100 */
[----:B----4-:R0:W-:Y:S04]  /*b6c0*/  STL [R1+0x664], R23 ;  /* 0x0006641701007387 */ /* 0x0101e80000100800 */
[----:B0-----:R-:W4:Y:S04]  /*b6d0*/  LDL.LU R23, [R1+0x17e8] ;  /* 0x0017e80001177983 */ /* 0x001f280000300800 */
[----:B------:R-:W2:Y:S04]  /*b6e0*/  LDL R6, [R1+0xaac] ;  /* 0x000aac0001067983 */ /* 0x000ea80000100800 */
[----:B------:R-:W2:Y:S01]  /*b6f0*/  LDL R7, [R1+0xab0] ;  /* 0x000ab00001077983 */ /* 0x000ea20000100800 */
[----:B---3--:R-:W-:-:S02]  /*b700*/  PRMT R8, RZ, 0x7610, R8 ;  /* 0x00007610ff087816 */ /* 0x008fc40000000008 */
[----:B--2---:R-:W-:-:S04]  /*b710*/  @!P4 LOP3.LUT R7, R7, R6, RZ, 0x3c, !PT ;  /* 0x000000060707c212 */ /* 0x004fc800078e3cff */
[----:B------:R-:W-:-:S04]  /*b720*/  @!P4 LOP3.LUT R6, R7, R6, RZ, 0x3c, !PT ;  /* 0x000000060706c212 */ /* 0x000fc800078e3cff */
[----:B------:R-:W-:-:S05]  /*b730*/  @!P4 LOP3.LUT R7, R7, R6, RZ, 0x3c, !PT ;  /* 0x000000060707c212 */ /* 0x000fca00078e3cff */
[----:B------:R-:W2:Y:S04]  /*b740*/  @!P4 LDG.E.U8 R8, desc[UR18][R6.64] ;  /* 0x000000120608c981 */ /* 0x000ea8000c1e1100 */
[----:B--2---:R0:W-:Y:S04]  /*b750*/  STL [R1+0x660], R8 ;  /* 0x0006600801007387 */ /* 0x0041e80000100800 */
[----:B0-----:R-:W2:Y:S04]  /*b760*/  LDL.LU R8, [R1+0x17e4] ;  /* 0x0017e40001087983 */ /* 0x001ea80000300800 */
[----:B------:R-:W3:Y:S04]  /*b770*/  LDL R6, [R1+0xaec] ;  /* 0x000aec0001067983 */ /* 0x000ee80000100800 */
[----:B------:R-:W3:Y:S01]  /*b780*/  LDL R7, [R1+0xaf0] ;  /* 0x000af00001077983 */ /* 0x000ee20000100800 */
[----:B----4-:R-:W-:-:S02]  /*b790*/  PRMT R23, RZ, 0x7610, R23 ;  /* 0x00007610ff177816 */ /* 0x010fc40000000017 */
[----:B---3--:R-:W-:-:S04]  /*b7a0*/  @!P6 LOP3.LUT R7, R7, R6, RZ, 0x3c, !PT ;  /* 0x000000060707e212 */ /* 0x008fc800078e3cff */
[----:B------:R-:W-:-:S04]  /*b7b0*/  @!P6 LOP3.LUT R6, R7, R6, RZ, 0x3c, !PT ;  /* 0x000000060706e212 */ /* 0x000fc800078e3cff */
[----:B------:R-:W-:-:S05]  /*b7c0*/  @!P6 LOP3.LUT R7, R7, R6, RZ, 0x3c, !PT ;  /* 0x000000060707e212 */ /* 0x000fca00078e3cff */
[----:B------:R-:W3:Y:S04]  /*b7d0*/  @!P6 LDG.E.U8 R23, desc[UR18][R6.64] ;  /* 0x000000120617e981 */ /* 0x000ee8000c1e1100 */
[----:B---3--:R0:W-:Y:S04]  /*b7e0*/  STL [R1+0x65c], R23 ;  /* 0x00065c1701007387 */ /* 0x0081e80000100800 */
[----:B0-----:R-:W3:Y:S04]  /*b7f0*/  LDL.LU R23, [R1+0x17e0] ;  /* 0x0017e00001177983 */ /* 0x001ee80000300800 */
[----:B------:R-:W4:Y:S04]  /*b800*/  LDL R6, [R1+0xb2c] ;  /* 0x000b2c0001067983 */ /* 0x000f280000100800 */
[----:B------:R-:W4:Y:S01]  /*b810*/  LDL R7, [R1+0xb30] ;  /* 0x000b300001077983 */ /* 0x000f220000100800 */
[----:B--2---:R-:W-:-:S02]  /*b820*/  PRMT R8, RZ, 0x7610, R8 ;  /* 0x00007610ff087816 */ /* 0x004fc40000000008 */
[----:B----4-:R-:W-:-:S04]  /*b830*/  @!P5 LOP3.LUT R7, R7, R6, RZ, 0x3c, !PT ;  /* 0x000000060707d212 */ /* 0x010fc800078e3cff */
[----:B------:R-:W-:-:S04]  /*b840*/  @!P5 LOP3.LUT R6, R7, R6, RZ, 0x3c, !PT ;  /* 0x000000060706d212 */ /* 0x000fc800078e3cff */
[----:B------:R-:W-:-:S05]  /*b850*/  @!P5 LOP3.LUT R7, R7, R6, RZ, 0x3c, !PT ;  /* 0x000000060707d212 */ /* 0x000fca00078e3cff */
[----:B------:R-:W2:Y:S04]  /*b860*/  @!P5 LDG.E.U8 R8, desc[UR18][R6.64] ;  /* 0x000000120608d981 */ /* 0x000ea8000c1e1100 */
[----:B--2---:R0:W-:Y:S04]  /*b870*/  STL [R1+0x658], R8 ;  /* 0x0006580801007387 */ /* 0x0041e80000100800 */
[----:B0-----:R-:W2:Y:S04]  /*b880*/  LDL.LU R8, [R1+0x17dc] ;  /* 0x0017dc0001087983 */ /* 0x001ea80000300800 */
[----:B------:R-:W4:Y:S04]  /*b890*/  LDL R6, [R1+0xb6c] ;  /* 0x000b6c0001067983 */ /* 0x000f280000100800 */
[----:B------:R-:W4:Y:S01]  /*b8a0*/  LDL R7, [R1+0xb70] ;  /* 0x000b700001077983 */ /* 0x000f220000100800 */
[----:B---3--:R-:W-:-:S02]  /*b8b0*/  PRMT R23, RZ, 0x7610, R23 ;  /* 0x00007610ff177816 */ /* 0x008fc40000000017 */
[----:B----4-:R-:W-:-:S04]  /*b8c0*/  @!P1 LOP3.LUT R7, R7, R6, RZ, 0x3c, !PT ;  /* 0x0000000607079212 */ /* 0x010fc800078e3cff */
[----:B------:R-:W-:-:S04]  /*b8d0*/  @!P1 LOP3.LUT R6, R7, R6, RZ, 0x3c, !PT ;  /* 0x0000000607069212 */ /* 0x000fc800078e3cff */
[----:B------:R-:W-:-:S05]  /*b8e0*/  @!P1 LOP3.LUT R7, R7, R6, RZ, 0x3c, !PT ;  /* 0x0000000607079212 */ /* 0x000fca00078e3cff */
[----:B------:R-:W3:Y:S01]  /*b8f0*/  @!P1 LDG.E.U8 R23, desc[UR18][R6.64] ;  /* 0x0000001206179981 */ /* 0x000ee2000c1e1100 */
[----:B------:R-:W-:-:S05]  /*b900*/  VIADD R78, R80, 0xffffffc7 ;  /* 0xffffffc7504e7836 */ /* 0x000fca0000000000 */
[----:B------:R-:W-:Y:S01]  /*b910*/  ISETP.GE.U32.AND P0, PT, R78, 0x7fffff48, PT ;  /* 0x7fffff484e00780c */ /* 0x000fe20003f06070 */
        /* <DEDUP_REMOVED lines=8> */
[----:B------:R-:W2:Y:S01]  /*b9a0*/  @!P0 LDG.E.U8 R8, desc[UR18][R6.64] ;  /* 0x0000001206088981 */ /* 0x000ea2000c1e1100 */
[----:B------:R-:W-:-:S05]  /*b9b0*/  VIADD R78, R80, 0xffffffbf ;  /* 0xffffffbf504e7836 */ /* 0x000fca0000000000 */
[----:B------:R-:W-:Y:S01]  /*b9c0*/  ISETP.GE.U32.AND P3, PT, R78, 0x7fffff40, PT ;  /* 0x7fffff404e00780c */ /* 0x000fe20003f66070 */
        /* <DEDUP_REMOVED lines=81> */
[----:B------:R-:W-:-:S05]  /*bee0*/  VIADD R78, R80, 0xfffffffe ;  /* 0xfffffffe504e7836 */ /* 0x000fca0000000000 */
[----:B------:R-:W-:Y:S02]  /*bef0*/  ISETP.GE.U32.AND P6, PT, R78, 0x7fffff7f, PT ;  /* 0x7fffff7f4e00780c */ /* 0x000fe40003fc6070 */
[----:B--2---:R-:W-:Y:S02]  /*bf00*/  PRMT R8, RZ, 0x7610, R8 ;  /* 0x00007610ff087816 */ /* 0x004fe40000000008 */
[----:B----4-:R-:W-:-:S04]  /*bf10*/  @!P4 LOP3.LUT R7, R7, R6, RZ, 0x3c, !PT ;  /* 0x000000060707c212 */ /* 0x010fc800078e3cff */
[----:B------:R-:W-:-:S04]  /*bf20*/  @!P4 LOP3.LUT R6, R7, R6, RZ, 0x3c, !PT ;  /* 0x000000060706c212 */ /* 0x000fc800078e3cff */
[----:B------:R-:W-:Y:S02]  /*bf30*/  @!P4 LOP3.LUT R7, R7, R6, RZ, 0x3c, !PT ;  /* 0x000000060707c212 */ /* 0x000fe400078e3cff */
[----:B---3--:R-:W-:-:S03]  /*bf40*/  PRMT R23, RZ, 0x7610, R23 ;  /* 0x00007610ff177816 */ /* 0x008fc60000000017 */
[----:B------:R0:W2:Y:S02]  /*bf50*/  @!P4 LDG.E.U8 R8, desc[UR18][R6.64] ;  /* 0x000000120608c981 */ /* 0x0000a4000c1e1100 */
[----:B0-----:R-:W-:Y:S02]  /*bf60*/  @!P6 IMAD.MOV.U32 R6, RZ, RZ, R22 ;  /* 0x000000ffff06e224 */ /* 0x001fe400078e0016 */
[----:B------:R-:W-:-:S05]  /*bf70*/  @!P6 IMAD.MOV.U32 R7, RZ, RZ, R21 ;  /* 0x000000ffff07e224 */ /* 0x000fca00078e0015 */
[----:B------:R-:W3:Y:S04]  /*bf80*/  @!P6 LDG.E.U8 R23, desc[UR18][R6.64] ;  /* 0x000000120617e981 */ /* 0x000ee8000c1e1100 */
[----:B--2---:R0:W-:Y:S04]  /*bf90*/  STL [R1+0x620], R8 ;  /* 0x0006200801007387 */ /* 0x0041e80000100800 */
[----:B0-----:R-:W2:Y:S04]  /*bfa0*/  LDL.LU R8, [R1+0x17b4] ;  /* 0x0017b40001087983 */ /* 0x001ea80000300800 */
[----:B------:R-:W4:Y:S04]  /*bfb0*/  LDL.LU R21, [R1+0x17b0] ;  /* 0x0017b00001157983 */ /* 0x000f280000300800 */
[----:B------:R-:W4:Y:S04]  /*bfc0*/  LDL.LU R22, [R1+0x17ac] ;  /* 0x0017ac0001167983 */ /* 0x000f280000300800 */
[----:B---3--:R0:W-:Y:S04]  /*bfd0*/  STL [R1+0x61c], R23 ;  /* 0x00061c1701007387 */ /* 0x0081e80000100800 */
[----:B0-----:R-:W3:Y:S04]  /*bfe0*/  LDL.LU R23, [R1+0x17a8] ;  /* 0x0017a80001177983 */ /* 0x001ee80000300800 */
[----:B------:R-:W3:Y:S04]  /*bff0*/  LDL R6, [R1+0x214] ;  /* 0x0002140001067983 */ /* 0x000ee80000100800 */
[----:B------:R-:W3:Y:S01]  /*c000*/  LDL R7, [R1+0x218] ;  /* 0x0002180001077983 */ /* 0x000ee20000100800 */
[----:B------:R-:W-:-:S05]  /*c010*/  VIADD R78, R80, 0xfffffff6 ;  /* 0xfffffff6504e7836 */ /* 0x000fca0000000000 */
[----:B------:R-:W-:Y:S02]  /*c020*/  ISETP.GE.U32.AND P5, PT, R78, 0x7fffff77, PT ;  /* 0x7fffff774e00780c */ /* 0x000fe40003fa6070 */
[----:B--2---:R-:W-:-:S11]  /*c030*/  PRMT R8, RZ, 0x7610, R8 ;  /* 0x00007610ff087816 */ /* 0x004fd60000000008 */
[----:B---3--:R-:W-:-:S04]  /*c040*/  @!P5 LOP3.LUT R7, R7, R6, RZ, 0x3c, !PT ;  /* 0x000000060707d212 */ /* 0x008fc800078e3cff */
[----:B------:R-:W-:-:S04]  /*c050*/  @!P5 LOP3.LUT R6, R7, R6, RZ, 0x3c, !PT ;  /* 0x000000060706d212 */ /* 0x000fc800078e3cff */
[----:B------:R-:W-:-:S05]  /*c060*/  @!P5 LOP3.LUT R7, R7, R6, RZ, 0x3c, !PT ;  /* 0x000000060707d212 */ /* 0x000fca00078e3cff */
[----:B------:R-:W2:Y:S01]  /*c070*/  @!P5 LDG.E.U8 R8, desc[UR18][R6.64] ;  /* 0x000000120608d981 */ /* 0x000ea2000c1e1100 */
[----:B------:R-:W-:-:S05]  /*c080*/  VIADD R78, R80, 0xffffffee ;  /* 0xffffffee504e7836 */ /* 0x000fca0000000000 */
[----:B------:R-:W-:Y:S01]  /*c090*/  ISETP.GE.U32.AND P1, PT, R78, 0x7fffff6f, PT ;  /* 0x7fffff6f4e00780c */ /* 0x000fe20003f26070 */
[----:B--2---:R0:W-:Y:S04]  /*c0a0*/  STL [R1+0x618], R8 ;  /* 0x0006180801007387 */ /* 0x0041e80000100800 */
[----:B0-----:R-:W2:Y:S04]  /*c0b0*/  LDL.LU R8, [R1+0x17a4] ;  /* 0x0017a40001087983 */ /* 0x001ea80000300800 */
[----:B------:R-:W3:Y:S04]  /*c0c0*/  LDL R6, [R1+0xa74] ;  /* 0x000a740001067983 */ /* 0x000ee80000100800 */
[----:B------:R-:W3:Y:S01]  /*c0d0*/  LDL R7, [R1+0xa78] ;  /* 0x000a780001077983 */ /* 0x000ee20000100800 */
[----:B------:R-:W-:-:S02]  /*c0e0*/  PRMT R23, RZ, 0x7610, R23 ;  /* 0x00007610ff177816 */ /* 0x000fc40000000017 */
[----:B---3--:R-:W-:-:S04]  /*c0f0*/  @!P1 LOP3.LUT R7, R7, R6, RZ, 0x3c, !PT ;  /* 0x0000000607079212 */ /* 0x008fc800078e3cff */
[----:B------:R-:W-:-:S04]  /*c100*/  @!P1 LOP3.LUT R6, R7, R6, RZ, 0x3c, !PT ;  /* 0x0000000607069212 */ /* 0x000fc800078e3cff */
[----:B------:R-:W-:-:S05]  /*c110*/  @!P1 LOP3.LUT R7, R7, R6, RZ, 0x3c, !PT ;  /* 0x0000000607079212 */ /* 0x000fca00078e3cff */
[----:B------:R-:W3:Y:S01]  /*c120*/  @!P1 LDG.E.U8 R23, desc[UR18][R6.64] ;  /* 0x0000001206179981 */ /* 0x000ee2000c1e1100 */
[----:B------:R-:W-:-:S05]  /*c130*/  VIADD R78, R80, 0xffffffe6 ;  /* 0xffffffe6504e7836 */ /* 0x000fca0000000000 */
[----:B------:R-:W-:Y:S01]  /*c140*/  ISETP.GE.U32.AND P0, PT, R78, 0x7fffff67, PT ;  /* 0x7fffff674e00780c */ /* 0x000fe20003f06070 */
[----:B---3--:R0:W-:Y:S04]  /*c150*/  STL [R1+0x614], R23 ;  /* 0x0006141701007387 */ /* 0x0081e80000100800 */
[----:B0-----:R-:W3:Y:S04]  /*c160*/  LDL.LU R23, [R1+0x17a0] ;  /* 0x0017a00001177983 */ /* 0x001ee80000300800 */
[----:B------:R-:W3:Y:S04]  /*c170*/  LDL R6, [R1+0xab4] ;  /* 0x000ab40001067983 */ /* 0x000ee80000100800 */
[----:B------:R-:W3:Y:S01]  /*c180*/  LDL R7, [R1+0xab8] ;  /* 0x000ab80001077983 */ /* 0x000ee20000100800 */
[----:B--2---:R-:W-:-:S02]  /*c190*/  PRMT R8, RZ, 0x7610, R8 ;  /* 0x00007610ff087816 */ /* 0x004fc40000000008 */
        /* <DEDUP_REMOVED lines=304> */
[----:B0-----:R-:W2:Y:S04]  /*d4a0*/  LDL.LU R23, [R1+0x1730] ;  /* 0x0017300001177983 */ /* 0x001ea80000300800 */
[----:B------:R-:W3:Y:S04]  /*d4b0*/  LDL R6, [R1+0xda4] ;  /* 0x000da40001067983 */ /* 0x000ee80000100800 */
[----:B------:R-:W3:Y:S01]  /*d4c0*/  LDL R7, [R1+0xda8] ;  /* 0x000da80001077983 */ /* 0x000ee20000100800 */
[----:B----4-:R-:W-:-:S02]  /*d4d0*/  PRMT R22, RZ, 0x7610, R22 ;  /* 0x00007610ff167816 */ /* 0x010fc40000000016 */
        /* <DEDUP_REMOVED lines=14> */
[----:B------:R-:W4:Y:S01]  /*d5c0*/  @!P1 LDG.E.U8 R21, desc[UR18][R6.64] ;  /* 0x0000001206159981 */ /* 0x000f22000c1e1100 */
[----:B------:R-:W-:-:S05]  /*d5d0*/  VIADD R78, R80, 0xfffffff4 ;  /* 0xfffffff4504e7836 */ /* 0x000fca0000000000 */
[----:B------:R-:W-:Y:S01]  /*d5e0*/  ISETP.GE.U32.AND P0, PT, R78, 0x7fffff75, PT ;  /* 0x7fffff754e00780c */ /* 0x000fe20003f06070 */
[----:B----4-:R0:W-:Y:S04]  /*d5f0*/  STL [R1+0x514], R21 ;  /* 0x0005141501007387 */ /* 0x0101e80000100800 */
[----:B0-----:R-:W4:Y:S04]  /*d600*/  LDL.LU R21, [R1+0x1728] ;  /* 0x0017280001157983 */ /* 0x001f280000300800 */
[----:B------:R-:W2:Y:S04]  /*d610*/  LDL R6, [R1+0x224] ;  /* 0x0002240001067983 */ /* 0x000ea80000100800 */
[----:B------:R-:W2:Y:S01]  /*d620*/  LDL R7, [R1+0x228] ;  /* 0x0002280001077983 */ /* 0x000ea20000100800 */
[----:B------:R-:W-:-:S02]  /*d630*/  PRMT R20, RZ, 0x7610, R20 ;  /* 0x00007610ff147816 */ /* 0x000fc40000000014 */
[----:B--2---:R-:W-:-:S04]  /*d640*/  @!P0 LOP3.LUT R7, R7, R6, RZ, 0x3c, !PT ;  /* 0x0000000607078212 */ /* 0x004fc800078e3cff */
[----:B------:R-:W-:-:S04]  /*d650*/  @!P0 LOP3.LUT R6, R7, R6, RZ, 0x3c, !PT ;  /* 0x0000000607068212 */ /* 0x000fc800078e3cff */
[----:B------:R-:W-:-:S05]  /*d660*/  @!P0 LOP3.LUT R7, R7, R6, RZ, 0x3c, !PT ;  /* 0x0000000607078212 */ /* 0x000fca00078e3cff */
[----:B------:R-:W2:Y:S01]  /*d670*/  @!P0 LDG.E.U8 R20, desc[UR18][R6.64] ;  /* 0x0000001206148981 */ /* 0x000ea2000c1e1100 */
[----:B------:R-:W-:-:S05]  /*d680*/  VIADD R78, R80, 0xffffffec ;  /* 0xffffffec504e7836 */ /* 0x000fca0000000000 */
[----:B------:R-:W-:Y:S01]  /*d690*/  ISETP.GE.U32.AND P3, PT, R78, 0x7fffff6d, PT ;  /* 0x7fffff6d4e00780c */ /* 0x000fe20003f66070 */
[----:B--2---:R0:W-:Y:S04]  /*d6a0*/  STL [R1+0x4f8], R20 ;  /* 0x0004f81401007387 */ /* 0x0041e80000100800 */
[----:B0-----:R-:W2:Y:S04]  /*d6b0*/  LDL.LU R20, [R1+0x1724] ;  /* 0x0017240001147983 */ /* 0x001ea80000300800 */
        /* <DEDUP_REMOVED lines=319> */
[----:B------:R-:W2:Y:S01]  /*eab0*/  LDL R7, [R1+0xdb8] ;  /* 0x000db80001077983 */ /* 0x000ea20000100800 */
[----:B------:R-:W-:-:S03]  /*eac0*/  PRMT R56, RZ, 0x7610, R56 ;  /* 0x00007610ff387816 */ /* 0x000fc60000000038 */
[----:B--2---:R-:W-:Y:S02]  /*ead0*/  @!P0 IMAD.MOV.U32 R6, RZ, RZ, R7 ;  /* 0x000000ffff068224 */ /* 0x004fe400078e0007 */
[----:B------:R-:W-:Y:S02]  /*eae0*/  @!P0 IMAD.MOV.U32 R7, RZ, RZ, R57 ;  /* 0x000000ffff078224 */ /* 0x000fe400078e0039 */
[----:B------:R-:W2:Y:S04]  /*eaf0*/  LDL.LU R57, [R1+0x16ac] ;  /* 0x0016ac0001397983 */ /* 0x000ea80000300800 */
        /* <DEDUP_REMOVED lines=161> */
[----:B------:R-:W-:-:S05]  /*f510*/  VIADD R78, R80, 0xffffff82 ;  /* 0xffffff82504e7836 */ /* 0x000fca0000000000 */
[----:B------:R-:W-:Y:S02]  /*f520*/  ISETP.GE.U32.AND P5, PT, R78, 0x7fffff03, PT ;  /* 0x7fffff034e00780c */ /* 0x000fe40003fa6070 */
[----:B------:R-:W-:Y:S02]  /*f530*/  PRMT R41, RZ, 0x7610, R41 ;  /* 0x00007610ff297816 */ /* 0x000fe40000000029 */
[----:B------:R-:W-:Y:S02]  /*f540*/  PRMT R38, RZ, 0x7610, R38 ;  /* 0x00007610ff267816 */ /* 0x000fe40000000026 */
[----:B--2---:R-:W-:-:S04]  /*f550*/  @!P6 LOP3.LUT R7, R7, R6, RZ, 0x3c, !PT ;  /* 0x000000060707e212 */ /* 0x004fc800078e3cff */
[----:B------:R-:W-:-:S04]  /*f560*/  @!P6 LOP3.LUT R6, R7, R6, RZ, 0x3c, !PT ;  /* 0x000000060706e212 */ /* 0x000fc800078e3cff */
[----:B------:R-:W-:-:S05]  /*f570*/  @!P6 LOP3.LUT R7, R7, R6, RZ, 0x3c, !PT ;  /* 0x000000060707e212 */ /* 0x000fca00078e3cff */
[----:B------:R0:W2:Y:S02]  /*f580*/  @!P6 LDG.E.U8 R41, desc[UR18][R6.64] ;  /* 0x000000120629e981 */ /* 0x0000a4000c1e1100 */
[----:B0-----:R-:W-:Y:S02]  /*f590*/  @!P5 IMAD.MOV.U32 R6, RZ, RZ, R39 ;  /* 0x000000ffff06d224 */ /* 0x001fe400078e0027 */
[----:B------:R-:W-:-:S05]  /*f5a0*/  @!P5 IMAD.MOV.U32 R7, RZ, RZ, R40 ;  /* 0x000000ffff07d224 */ /* 0x000fca00078e0028 */
[----:B------:R-:W3:Y:S04]  /*f5b0*/  @!P5 LDG.E.U8 R38, desc[UR18][R6.64] ;  /* 0x000000120626d981 */ /* 0x000ee8000c1e1100 */
[----:B--2---:R0:W-:Y:S04]  /*f5c0*/  STL [R1+0x3f4], R41 ;  /* 0x0003f42901007387 */ /* 0x0041e80000100800 */
[----:B0-----:R-:W2:Y:S04]  /*f5d0*/  LDL.LU R41, [R1+0x166c] ;  /* 0x00166c0001297983 */ /* 0x001ea80000300800 */
[----:B------:R-:W2:Y:S04]  /*f5e0*/  LDL.LU R40, [R1+0x1668] ;  /* 0x0016680001287983 */ /* 0x000ea80000300800 */
[----:B------:R-:W2:Y:S04]  /*f5f0*/  LDL.LU R39, [R1+0x1664] ;  /* 0x0016640001277983 */ /* 0x000ea80000300800 */
[----:B---3--:R0:W-:Y:S04]  /*f600*/  STL [R1+0x3f0], R38 ;  /* 0x0003f02601007387 */ /* 0x0081e80000100800 */
[----:B0-----:R-:W3:Y:S04]  /*f610*/  LDL.LU R38, [R1+0x1660] ;  /* 0x0016600001267983 */ /* 0x001ee80000300800 */
[----:B------:R-:W2:Y:S04]  /*f620*/  LDL R6, [R1+0x1fc] ;  /* 0x0001fc0001067983 */ /* 0x000ea80000100800 */
[----:B------:R-:W2:Y:S01]  /*f630*/  LDL R7, [R1+0x200] ;  /* 0x0002000001077983 */ /* 0x000ea20000100800 */
[----:B------:R-:W-:-:S05]  /*f640*/  VIADD R78, R80, 0xfffffff9 ;  /* 0xfffffff9504e7836 */ /* 0x000fca0000000000 */
[----:B------:R-:W-:Y:S02]  /*f650*/  ISETP.GE.U32.AND P1, PT, R78, 0x7fffff7a, PT ;  /* 0x7fffff7a4e00780c */ /* 0x000fe40003f26070 */
[----:B------:R-:W-:-:S11]  /*f660*/  PRMT R37, RZ, 0x7610, R37 ;  /* 0x00007610ff257816 */ /* 0x000fd60000000025 */
        /* <DEDUP_REMOVED lines=76> */
[----:B------:R-:W-:Y:S01]  /*fb30*/  PRMT R90, RZ, 0x7610, R90 ;  /* 0x00007610ff5a7816 */ /* 0x000fe2000000005a */
[----:B------:R-:W-:Y:S01]  /*fb40*/  VIADD R78, R80, 0xffffffb9 ;  /* 0xffffffb9504e7836 */ /* 0x000fe20000000000 */
[----:B--2---:R-:W-:-:S04]  /*fb50*/  @!P0 LOP3.LUT R7, R7, R6, RZ, 0x3c, !PT ;  /* 0x0000000607078212 */ /* 0x004fc800078e3cff */
[----:B------:R-:W-:-:S04]  /*fb60*/  @!P0 LOP3.LUT R6, R7, R6, RZ, 0x3c, !PT ;  /* 0x0000000607068212 */ /* 0x000fc800078e3cff */
[----:B------:R-:W-:-:S05]  /*fb70*/  @!P0 LOP3.LUT R7, R7, R6, RZ, 0x3c, !PT ;  /* 0x0000000607078212 */ /* 0x000fca00078e3cff */
[----:B------:R0:W2:Y:S04]  /*fb80*/  @!P0 LDG.E.U8 R90, desc[UR18][R6.64] ;  /* 0x00000012065a8981 */ /* 0x0000a8000c1e1100 */
[----:B------:R-:W0:Y:S04]  /*fb90*/  LDL R6, [R1+0xc1c] ;  /* 0x000c1c0001067983 */ /* 0x000e280000100800 */
[----:B------:R-:W0:Y:S01]  /*fba0*/  LDL R7, [R1+0xc20] ;  /* 0x000c200001077983 */ /* 0x000e220000100800 */
[----:B------:R-:W-:Y:S02]  /*fbb0*/  ISETP.GE.U32.AND P3, PT, R78, 0x7fffff3a, PT ;  /* 0x7fffff3a4e00780c */ /* 0x000fe40003f66070 */
[----:B------:R-:W-:-:S11]  /*fbc0*/  PRMT R30, RZ, 0x7610, R30 ;  /* 0x00007610ff1e7816 */ /* 0x000fd6000000001e */
[----:B0-----:R-:W-:-:S04]  /*fbd0*/  @!P3 LOP3.LUT R7, R7, R6, RZ, 0x3c, !PT ;  /* 0x000000060707b212 */ /* 0x001fc800078e3cff */
[----:B------:R-:W-:-:S04]  /*fbe0*/  @!P3 LOP3.LUT R6, R7, R6, RZ, 0x3c, !PT ;  /* 0x000000060706b212 */ /* 0x000fc800078e3cff */
[----:B------:R-:W-:-:S05]  /*fbf0*/  @!P3 LOP3.LUT R7, R7, R6, RZ, 0x3c, !PT ;  /* 0x000000060707b212 */ /* 0x000fca00078e3cff */
[----:B------:R-:W3:Y:S04]  /*fc00*/  @!P3 LDG.E.U8 R30, desc[UR18][R6.64] ;  /* 0x00000012061eb981 */ /* 0x000ee8000c1e1100 */
[----:B--2---:R0:W-:Y:S04]  /*fc10*/  STL [R1+0x3b8], R90 ;  /* 0x0003b85a01007387 */ /* 0x0041e80000100800 */
[----:B0-----:R-:W2:Y:S01]  /*fc20*/  LDL R90, [R1+0xd20] ;  /* 0x000d2000015a7983 */ /* 0x001ea20000100800 */
[----:B------:R-:W-:-:S03]  /*fc30*/  VIADD R78, R80, 0xffffffb1 ;  /* 0xffffffb1504e7836 */ /* 0x000fc60000000000 */
[----:B---3--:R0:W-:Y:S04]  /*fc40*/  STL [R1+0x3b4], R30 ;  /* 0x0003b41e01007387 */ /* 0x0081e80000100800 */
[----:B0-----:R-:W3:Y:S04]  /*fc50*/  LDL.LU R30, [R1+0x1640] ;  /* 0x00164000011e7983 */ /* 0x001ee80000300800 */
[----:B------:R-:W2:Y:S04]  /*fc60*/  LDL R6, [R1+0xc5c] ;  /* 0x000c5c0001067983 */ /* 0x000ea80000100800 */
[----:B------:R-:W2:Y:S01]  /*fc70*/  LDL R7, [R1+0xc60] ;  /* 0x000c600001077983 */ /* 0x000ea20000100800 */
[----:B------:R-:W-:-:S02]  /*fc80*/  ISETP.GE.U32.AND P4, PT, R78, 0x7fffff32, PT ;  /* 0x7fffff324e00780c */ /* 0x000fc40003f86070 */
[----:B------:R-:W-:Y:S01]  /*fc90*/  PRMT R87, RZ, 0x7610, R87 ;  /* 0x00007610ff577816 */ /* 0x000fe20000000057 */
[----:B------:R-:W-:-:S10]  /*fca0*/  VIADD R78, R80, 0xffffffa9 ;  /* 0xffffffa9504e7836 */ /* 0x000fd40000000000 */
        /* <DEDUP_REMOVED lines=26> */
[----:B------:R-:W3:Y:S01]  /*fe50*/  LDL R7, [R1+0xd1c] ;  /* 0x000d1c0001077983 */ /* 0x000ee20000100800 */
[----:B------:R-:W-:Y:S02]  /*fe60*/  ISETP.GE.U32.AND P1, PT, R78, 0x7fffff1a, PT ;  /* 0x7fffff1a4e00780c */ /* 0x000fe40003f26070 */
[----:B------:R-:W-:-:S11]  /*fe70*/  PRMT R89, RZ, 0x7610, R89 ;  /* 0x00007610ff597816 */ /* 0x000fd60000000059 */
[----:B0-----:R-:W-:Y:S01]  /*fe80*/  @!P1 IMAD.MOV.U32 R6, RZ, RZ, R90 ;  /* 0x000000ffff069224 */ /* 0x001fe200078e005a */
[----:B--2---:R0:W-:Y:S01]  /*fe90*/  STL [R1+0x3a8], R93 ;  /* 0x0003a85d01007387 */ /* 0x0041e20000100800 */
[----:B------:R-:W-:Y:S01]  /*fea0*/  VIADD R78, R80, 0xffffff91 ;  /* 0xffffff91504e7836 */ /* 0x000fe20000000000 */
[----:B------:R-:W-:Y:S02]  /*feb0*/  PRMT R28, RZ, 0x7610, R28 ;  /* 0x00007610ff1c7816 */ /* 0x000fe4000000001c */
[----:B------:R-:W2:Y:S04]  /*fec0*/  LDL R90, [R1+0xa64] ;  /* 0x000a6400015a7983 */ /* 0x000ea80000100800 */
[----:B---3--:R3:W2:Y:S04]  /*fed0*/  @!P1 LDG.E.U8 R89, desc[UR18][R6.64] ;  /* 0x0000001206599981 */ /* 0x0086a8000c1e1100 */
[----:B0-----:R-:W2:Y:S04]  /*fee0*/  LDL R93, [R1+0x208] ;  /* 0x00020800015d7983 */ /* 0x001ea80000100800 */
[----:B------:R-:W3:Y:S04]  /*fef0*/  LDL R6, [R1+0xd54] ;  /* 0x000d540001067983 */ /* 0x000ee80000100800 */
[----:B------:R-:W3:Y:S01]  /*ff00*/  LDL R7, [R1+0xd58] ;  /* 0x000d580001077983 */ /* 0x000ee20000100800 */
[----:B------:R-:W-:-:S13]  /*ff10*/  ISETP.GE.U32.AND P0, PT, R78, 0x7fffff12, PT ;  /* 0x7fffff124e00780c */ /* 0x000fda0003f06070 */
[----:B---3--:R-:W-:-:S04]  /*ff20*/  @!P0 LOP3.LUT R7, R7, R6, RZ, 0x3c, !PT ;  /* 0x0000000607078212 */ /* 0x008fc800078e3cff */
        /* <DEDUP_REMOVED lines=8> */
[----:B------:R-:W2:Y:S01]  /*ffb0*/  LDL R7, [R1+0xd8c] ;  /* 0x000d8c0001077983 */ /* 0x000ea20000100800 */
[----:B------:R-:W-:Y:S01]  /*ffc0*/  ISETP.GE.U32.AND P3, PT, R78, 0x7fffff0a, PT ;  /* 0x7fffff0a4e00780c */ /* 0x000fe20003f66070 */
[----:B------:R-:W-:-:S05]  /*ffd0*/  VIADD R78, R80, 0xffffff81 ;  /* 0xffffff81504e7836 */ /* 0x000fca0000000000 */
[----:B------:R-:W-:Y:S02]  /*ffe0*/  ISETP.GE.U32.AND P4, PT, R78, 0x7fffff02, PT ;  /* 0x7fffff024e00780c */ /* 0x000fe40003f86070 */
[----:B------:R-:W-:-:S05]  /*fff0*/  PRMT R27, RZ, 0x7610, R27 ;  /* 0x00007610ff1b7816 */ /* 0x000fca000000001b */
[----:B------:R-:W-:Y:S01]  /*10000*/  @!P3 IMAD.MOV.U32 R6, RZ, RZ, R87 ;  /* 0x000000ffff06b224 */ /* 0x000fe200078e0057 */
[----:B------:R-:W-:Y:S01]  /*10010*/  PRMT R24, RZ, 0x7610, R24 ;  /* 0x00007610ff187816 */ /* 0x000fe20000000018 */
[----:B------:R-:W3:Y:S04]  /*10020*/  LDL R87, [R1+0xaa8] ;  /* 0x000aa80001577983 */ /* 0x000ee80000100800 */
[----:B--2---:R0:W2:Y:S02]  /*10030*/  @!P3 LDG.E.U8 R27, desc[UR18][R6.64] ;  /* 0x00000012061bb981 */ /* 0x0040a4000c1e1100 */
        /* <DEDUP_REMOVED lines=9> */
[----:B------:R-:W2:Y:S01]  /*100d0*/  LDL R7, [R1+0x204] ;  /* 0x0002040001077983 */ /* 0x000ea20000100800 */
[----:B------:R-:W-:-:S05]  /*100e0*/  VIADD R78, R80, 0xfffffff8 ;  /* 0xfffffff8504e7836 */ /* 0x000fca0000000000 */
[----:B------:R-:W-:Y:S01]  /*100f0*/  ISETP.GE.U32.AND P6, PT, R78, 0x7fffff79, PT ;  /* 0x7fffff794e00780c */ /* 0x000fe20003fc6070 */
[----:B------:R-:W-:-:S05]  /*10100*/  VIADD R78, R80, 0xfffffff0 ;  /* 0xfffffff0504e7836 */ /* 0x000fca0000000000 */
[----:B------:R-:W-:Y:S02]  /*10110*/  ISETP.GE.U32.AND P5, PT, R78, 0x7fffff71, PT ;  /* 0x7fffff714e00780c */ /* 0x000fe40003fa6070 */
[----:B------:R-:W-:-:S05]  /*10120*/  PRMT R91, RZ, 0x7610, R91 ;  /* 0x00007610ff5b7816 */ /* 0x000fca000000005b */
[----:B------:R-:W-:Y:S01]  /*10130*/  @!P6 IMAD.MOV.U32 R6, RZ, RZ, R93 ;  /* 0x000000ffff06e224 */ /* 0x000fe200078e005d */
[----:B------:R-:W-:Y:S01]  /*10140*/  PRMT R88, RZ, 0x7610, R88 ;  /* 0x00007610ff587816 */ /* 0x000fe20000000058 */
[----:B------:R-:W-:Y:S01]  /*10150*/  VIADD R78, R80, 0xffffffe8 ;  /* 0xffffffe8504e7836 */ /* 0x000fe20000000000 */
[----:B------:R-:W-:Y:S01]  /*10160*/  PRMT R86, RZ, 0x7610, R86 ;  /* 0x00007610ff567816 */ /* 0x000fe20000000056 */
[----:B------:R-:W3:Y:S04]  /*10170*/  LDL R93, [R1+0xb28] ;  /* 0x000b2800015d7983 */ /* 0x000ee80000100800 */
[----:B--2---:R0:W2:Y:S02]  /*10180*/  @!P6 LDG.E.U8 R91, desc[UR18][R6.64] ;  /* 0x00000012065be981 */ /* 0x0040a4000c1e1100 */
[----:B0-----:R-:W-:-:S02]  /*10190*/  @!P5 IMAD.MOV.U32 R6, RZ, RZ, R89 ;  /* 0x000000ffff06d224 */ /* 0x001fc400078e0059 */
[----:B------:R-:W-:-:S05]  /*101a0*/  @!P5 IMAD.MOV.U32 R7, RZ, RZ, R90 ;  /* 0x000000ffff07d224 */ /* 0x000fca00078e005a */
[----:B------:R0:W3:Y:S04]  /*101b0*/  @!P5 LDG.E.U8 R88, desc[UR18][R6.64] ;  /* 0x000000120658d981 */ /* 0x0000e8000c1e1100 */
[----:B------:R-:W4:Y:S01]  /*101c0*/  LDL R7, [R1+0xaa4] ;  /* 0x000aa40001077983 */ /* 0x000f220000100800 */
[----:B------:R-:W-:-:S13]  /*101d0*/  ISETP.GE.U32.AND P1, PT, R78, 0x7fffff69, PT ;  /* 0x7fffff694e00780c */ /* 0x000fda0003f26070 */
[----:B0-----:R-:W-:Y:S01]  /*101e0*/  @!P1 IMAD.MOV.U32 R6, RZ, RZ, R87 ;  /* 0x000000ffff069224 */ /* 0x001fe200078e0057 */
[----:B--2---:R0:W-:Y:S04]  /*101f0*/  STL [R1+0x37c], R91 ;  /* 0x00037c5b01007387 */ /* 0x0041e80000100800 */
[----:B------:R-:W2:Y:S04]  /*10200*/  LDL R90, [R1+0xb68] ;  /* 0x000b6800015a7983 */ /* 0x000ea80000100800 */
[----:B------:R-:W2:Y:S04]  /*10210*/  LDL R89, [R1+0xba4] ;  /* 0x000ba40001597983 */ /* 0x000ea80000100800 */
[----:B0-----:R-:W2:Y:S04]  /*10220*/  LDL R91, [R1+0xb64] ;  /* 0x000b6400015b7983 */ /* 0x001ea80000100800 */
[----:B---3--:R0:W-:Y:S04]  /*10230*/  STL [R1+0x378], R88 ;  /* 0x0003785801007387 */ /* 0x0081e80000100800 */
[----:B----4-:R3:W4:Y:S01]  /*10240*/  @!P1 LDG.E.U8 R86, desc[UR18][R6.64] ;  /* 0x0000001206569981 */ /* 0x010722000c1e1100 */
[----:B------:R-:W-:Y:S01]  /*10250*/  VIADD R78, R80, 0xffffffe0 ;  /* 0xffffffe0504e7836 */ /* 0x000fe20000000000 */
[----:B------:R-:W-:-:S02]  /*10260*/  PRMT R19, RZ, 0x7610, R19 ;  /* 0x00007610ff137816 */ /* 0x000fc40000000013 */
        /* <DEDUP_REMOVED lines=8> */
[----:B----4-:R0:W-:Y:S04]  /*102f0*/  STL [R1+0x374], R86 ;  /* 0x0003745601007387 */ /* 0x0101e80000100800 */
[----:B------:R-:W4:Y:S04]  /*10300*/  LDL R87, [R1+0xbe8] ;  /* 0x000be80001577983 */ /* 0x000f280000100800 */
[----:B0-----:R-:W2:Y:S01]  /*10310*/  LDL R86, [R1+0xbe4] ;  /* 0x000be40001567983 */ /* 0x001ea20000100800 */
[----:B------:R-:W-:-:S03]  /*10320*/  VIADD R78, R80, 0xffffffd8 ;  /* 0xffffffd8504e7836 */ /* 0x000fc60000000000 */
[----:B---3--:R0:W-:Y:S04]  /*10330*/  STL [R1+0x370], R19 ;  /* 0x0003701301007387 */ /* 0x0081e80000100800 */
[----:B0-----:R-:W3:Y:S04]  /*10340*/  LDL.LU R19, [R1+0x1624] ;  /* 0x0016240001137983 */ /* 0x001ee80000300800 */
[----:B------:R-:W2:Y:S01]  /*10350*/  LDL R7, [R1+0xb24] ;  /* 0x000b240001077983 */ /* 0x000ea20000100800 */
[----:B------:R-:W-:Y:S01]  /*10360*/  ISETP.GE.U32.AND P3, PT, R78, 0x7fffff59, PT ;  /* 0x7fffff594e00780c */ /* 0x000fe20003f66070 */
[----:B------:R-:W-:-:S05]  /*10370*/  VIADD R78, R80, 0xffffffd0 ;  /* 0xffffffd0504e7836 */ /* 0x000fca0000000000 */
[----:B------:R-:W-:Y:S01]  /*10380*/  ISETP.GE.U32.AND P4, PT, R78, 0x7fffff51, PT ;  /* 0x7fffff514e00780c */ /* 0x000fe20003f86070 */
[----:B------:R-:W-:Y:S01]  /*10390*/  VIADD R78, R80, 0xffffffc8 ;  /* 0xffffffc8504e7836 */ /* 0x000fe20000000000 */
[----:B------:R-:W-:-:S04]  /*103a0*/  PRMT R92, RZ, 0x7610, R92 ;  /* 0x00007610ff5c7816 */ /* 0x000fc8000000005c */
[----:B------:R-:W-:Y:S01]  /*103b0*/  ISETP.GE.U32.AND P6, PT, R78, 0x7fffff49, PT ;  /* 0x7fffff494e00780c */ /* 0x000fe20003fc6070 */
[----:B------:R-:W-:Y:S01]  /*103c0*/  @!P3 IMAD.MOV.U32 R6, RZ, RZ, R93 ;  /* 0x000000ffff06b224 */ /* 0x000fe200078e005d */
[----:B------:R-:W-:Y:S02]  /*103d0*/  PRMT R83, RZ, 0x7610, R83 ;  /* 0x00007610ff537816 */ /* 0x000fe40000000053 */
[----:B------:R-:W-:Y:S01]  /*103e0*/  PRMT R84, RZ, 0x7610, R84 ;  /* 0x00007610ff547816 */ /* 0x000fe20000000054 */
[----:B------:R-:W-:Y:S01]  /*103f0*/  VIADD R78, R80, 0xffffffc0 ;  /* 0xffffffc0504e7836 */ /* 0x000fe20000000000 */
[----:B--2---:R0:W2:Y:S02]  /*10400*/  @!P3 LDG.E.U8 R92, desc[UR18][R6.64] ;  /* 0x00000012065cb981 */ /* 0x0040a4000c1e1100 */
[----:B0-----:R-:W-:Y:S02]  /*10410*/  @!P4 IMAD.MOV.U32 R6, RZ, RZ, R90 ;  /* 0x000000ffff06c224 */ /* 0x001fe400078e005a */
[----:B------:R-:W-:-:S05]  /*10420*/  @!P4 IMAD.MOV.U32 R7, RZ, RZ, R91 ;  /* 0x000000ffff07c224 */ /* 0x000fca00078e005b */
[----:B------:R0:W2:Y:S02]  /*10430*/  @!P4 LDG.E.U8 R83, desc[UR18][R6.64] ;  /* 0x000000120653c981 */ /* 0x0000a4000c1e1100 */
[----:B0-----:R-:W-:Y:S02]  /*10440*/  @!P6 IMAD.MOV.U32 R6, RZ, RZ, R88 ;  /* 0x000000ffff06e224 */ /* 0x001fe400078e0058 */
[----:B------:R-:W-:-:S05]  /*10450*/  @!P6 IMAD.MOV.U32 R7, RZ, RZ, R89 ;  /* 0x000000ffff07e224 */ /* 0x000fca00078e0059 */
[----:B------:R4:W3:Y:S01]  /*10460*/  @!P6 LDG.E.U8 R84, desc[UR18][R6.64] ;  /* 0x000000120654e981 */ /* 0x0008e2000c1e1100 */
[----:B------:R-:W-:Y:S01]  /*10470*/  ISETP.GE.U32.AND P5, PT, R78, 0x7fffff41, PT ;  /* 0x7fffff414e00780c */ /* 0x000fe20003fa6070 */
[----:B------:R-:W-:-:S05]  /*10480*/  VIADD R78, R80, 0xffffffb8 ;  /* 0xffffffb8504e7836 */ /* 0x000fca0000000000 */
[----:B------:R-:W-:Y:S01]  /*10490*/  ISETP.GE.U32.AND P1, PT, R78, 0x7fffff39, PT ;  /* 0x7fffff394e00780c */ /* 0x000fe20003f26070 */
[----:B------:R-:W-:-:S05]  /*104a0*/  VIADD R78, R80, 0xffffffb0 ;  /* 0xffffffb0504e7836 */ /* 0x000fca0000000000 */
[----:B------:R-:W-:Y:S01]  /*104b0*/  ISETP.GE.U32.AND P0, PT, R78, 0x7fffff31, PT ;  /* 0x7fffff314e00780c */ /* 0x000fe20003f06070 */
[----:B------:R-:W-:-:S05]  /*104c0*/  VIADD R78, R80, 0xffffffa8 ;  /* 0xffffffa8504e7836 */ /* 0x000fca0000000000 */
[----:B------:R-:W-:Y:S01]  /*104d0*/  ISETP.GE.U32.AND P3, PT, R78, 0x7fffff29, PT ;  /* 0x7fffff294e00780c */ /* 0x000fe20003f66070 */
[----:B------:R-:W-:Y:S01]  /*104e0*/  IMAD R78, R4, 0x47, RZ ;  /* 0x00000047044e7824 */ /* 0x000fe200078e02ff */
[----:B------:R-:W-:Y:S01]  /*104f0*/  PRMT R85, RZ, 0x7610, R85 ;  /* 0x00007610ff557816 */ /* 0x000fe20000000055 */
[----:B----4-:R-:W-:Y:S02]  /*10500*/  @!P5 IMAD.MOV.U32 R6, RZ, RZ, R87 ;  /* 0x000000ffff06d224 */ /* 0x010fe400078e0057 */
[----:B------:R-:W-:Y:S01]  /*10510*/  @!P5 IMAD.MOV.U32 R7, RZ, RZ, R86 ;  /* 0x000000ffff07d224 */ /* 0x000fe200078e0056 */
[----:B------:R-:W-:-:S04]  /*10520*/  PRMT R79, RZ, 0x7610, R79 ;  /* 0x00007610ff4f7816 */ /* 0x000fc8000000004f */
[----:B------:R0:W4:Y:S04]  /*10530*/  @!P5 LDG.E.U8 R85, desc[UR18][R6.64] ;  /* 0x000000120655d981 */ /* 0x000128000c1e1100 */
[----:B--2---:R2:W-:Y:S02]  /*10540*/  STL [R1+0x368], R83 ;  /* 0x0003685301007387 */ /* 0x0045e40000100800 */
[----:B--2---:R-:W-:-:S05]  /*10550*/  IADD3 R83, P4, PT, R78, R2, RZ ;  /* 0x000000024e537210 */ /* 0x004fca0007f9e0ff */
[----:B------:R-:W-:Y:S04]  /*10560*/  STL [R1+0xc28], R83 ;  /* 0x000c285301007387 */ /* 0x000fe80000100800 */
[----:B---3--:R2:W-:Y:S01]  /*10570*/  STL [R1+0x364], R84 ;  /* 0x0003645401007387 */ /* 0x0085e20000100800 */
[----:B0-----:R-:W-:Y:S01]  /*10580*/  @!P1 IMAD.MOV.U32 R6, RZ, RZ, R83 ;  /* 0x000000ffff069224 */ /* 0x001fe200078e0053 */
[----:B--2---:R-:W-:-:S05]  /*10590*/  LEA.HI.X.SX32 R84, R78, R3, 0x1, P4 ;  /* 0x000000034e547211 */ /* 0x004fca00020f0eff */
[----:B------:R-:W-:-:S05]  /*105a0*/  @!P1 IMAD.MOV.U32 R7, RZ, RZ, R84 ;  /* 0x000000ffff079224 */ /* 0x000fca00078e0054 */
[----:B------:R0:W2:Y:S01]  /*105b0*/  @!P1 LDG.E.U8 R79, desc[UR18][R6.64] ;  /* 0x00000012064f9981 */ /* 0x0000a2000c1e1100 */
[----:B------:R-:W-:-:S05]  /*105c0*/  VIADD R78, R80, 0xffffffa0 ;  /* 0xffffffa0504e7836 */ /* 0x000fca0000000000 */
[----:B------:R-:W-:Y:S01]  /*105d0*/  ISETP.GE.U32.AND P5, PT, R78, 0x7fffff21, PT ;  /* 0x7fffff214e00780c */ /* 0x000fe20003fa6070 */
[C---:B------:R-:W-:Y:S02]  /*105e0*/  IMAD R78, R4.reuse, 0x4f, RZ ;  /* 0x0000004f044e7824 */ /* 0x040fe400078e02ff */
[----:B0-----:R-:W-:-:S03]  /*105f0*/  IMAD R6, R4, 0x57, RZ ;  /* 0x0000005704067824 */ /* 0x001fc600078e02ff */
[CC--:B------:R-:W-:Y:S01]  /*10600*/  IADD3 R83, P1, PT, R78.reuse, R2.reuse, RZ ;  /* 0x000000024e537210 */ /* 0x0c0fe20007f3e0ff */
[----:B------:R-:W-:Y:S03]  /*10610*/  STL [R1+0xc24], R84 ;  /* 0x000c245401007387 */ /* 0x000fe60000100800 */
[----:B------:R-:W-:Y:S02]  /*10620*/  LEA.HI.X.SX32 R7, R78, R3, 0x1, P1 ;  /* 0x000000034e077211 */ /* 0x000fe400008f0eff */
[----:B------:R-:W-:Y:S01]  /*10630*/  IADD3 R78, P1, PT, R6, R2, RZ ;  /* 0x00000002064e7210 */ /* 0x000fe20007f3e0ff */
[----:B------:R-:W-:Y:S04]  /*10640*/  STL [R1+0x36c], R92 ;  /* 0x00036c5c01007387 */ /* 0x000fe80000100800 */
[----:B------:R-:W-:Y:S01]  /*10650*/  STL [R1+0xc68], R83 ;  /* 0x000c685301007387 */ /* 0x000fe20000100800 */
[----:B------:R-:W-:-:S03]  /*10660*/  PRMT R81, RZ, 0x7610, R81 ;  /* 0x00007610ff517816 */ /* 0x000fc60000000051 */
[----:B------:R-:W-:Y:S04]  /*10670*/  STL [R1+0xc64], R7 ;  /* 0x000c640701007387 */ /* 0x000fe80000100800 */
[----:B------:R-:W-:Y:S01]  /*10680*/  STL [R1+0xca8], R78 ;  /* 0x000ca84e01007387 */ /* 0x000fe20000100800 */
[----:B------:R-:W-:Y:S02]  /*10690*/  ISETP.GT.U32.AND P4, PT, R8, R23, PT ;  /* 0x000000170800720c */ /* 0x000fe40003f84070 */
[----:B------:R-:W-:-:S11]  /*106a0*/  PRMT R9, RZ, 0x7610, R9 ;  /* 0x00007610ff097816 */ /* 0x000fd60000000009 */
[----:B------:R-:W-:Y:S01]  /*106b0*/  @!P4 IMAD.IADD R23, R23, 0x1, -R8 ;  /* 0x000000011717c824 */ /* 0x000fe200078e0a08 */
[----:B------:R-:W-:Y:S02]  /*106c0*/  ISETP.GT.U32.AND P4, PT, R8, R17, PT ;  /* 0x000000110800720c */ /* 0x000fe40003f84070 */
[----:B------:R-:W-:-:S11]  /*106d0*/  PRMT R82, RZ, 0x7610, R82 ;  /* 0x00007610ff527816 */ /* 0x000fd60000000052 */
[----:B------:R-:W-:Y:S01]  /*106e0*/  @!P4 IMAD.IADD R17, R17, 0x1, -R8 ;  /* 0x000000011111c824 */ /* 0x000fe200078e0a08 */
[----:B--2---:R0:W-:Y:S02]  /*106f0*/  STL [R1+0x35c], R79 ;  /* 0x00035c4f01007387 */ /* 0x0041e40000100800 */
[----:B0-----:R-:W-:Y:S01]  /*10700*/  LEA.HI.X.SX32 R79, R6, R3, 0x1, P1 ;  /* 0x00000003064f7211 */ /* 0x001fe200008f0eff */
[----:B------:R-:W-:-:S05]  /*10710*/  @!P0 IMAD.MOV.U32 R6, RZ, RZ, R83 ;  /* 0x000000ffff068224 */ /* 0x000fca00078e0053 */
[----:B------:R0:W2:Y:S02]  /*10720*/  @!P0 LDG.E.U8 R81, desc[UR18][R6.64] ;  /* 0x0000001206518981 */ /* 0x0000a4000c1e1100 */
[----:B0-----:R-:W-:Y:S02]  /*10730*/  @!P3 IMAD.MOV.U32 R6, RZ, RZ, R78 ;  /* 0x000000ffff06b224 */ /* 0x001fe400078e004e */
[----:B------:R-:W-:-:S05]  /*10740*/  @!P3 IMAD.MOV.U32 R7, RZ, RZ, R79 ;  /* 0x000000ffff07b224 */ /* 0x000fca00078e004f */
[----:B------:R0:W3:Y:S02]  /*10750*/  @!P3 LDG.E.U8 R9, desc[UR18][R6.64] ;  /* 0x000000120609b981 */ /* 0x0000e4000c1e1100 */
[----:B0-----:R-:W-:Y:S02]  /*10760*/  IMAD R6, R4, 0x5f, RZ ;  /* 0x0000005f04067824 */ /* 0x001fe400078e02ff */
[----:B------:R0:W-:Y:S03]  /*10770*/  STL [R1+0xca4], R79 ;  /* 0x000ca44f01007387 */ /* 0x0001e60000100800 */
[----:B------:R-:W-:Y:S01]  /*10780*/  IADD3 R83, P4, PT, R6, R2, RZ ;  /* 0x0000000206537210 */ /* 0x000fe20007f9e0ff */
[----:B----4-:R4:W-:Y:S04]  /*10790*/  STL [R1+0x360], R85 ;  /* 0x0003605501007387 */ /* 0x0109e80000100800 */
[----:B------:R-:W-:Y:S01]  /*107a0*/  @!P5 IMAD.MOV.U32 R86, RZ, RZ, R83 ;  /* 0x000000ffff56d224 */ /* 0x000fe200078e0053 */
[----:B------:R-:W3:Y:S01]  /*107b0*/  LDL R84, [R1+0xf60] ;  /* 0x000f600001547983 */ /* 0x000ee20000100800 */
[----:B------:R-:W-:-:S03]  /*107c0*/  IMAD.MOV.U32 R78, RZ, RZ, R77 ;  /* 0x000000ffff4e7224 */ /* 0x000fc600078e004d */
[----:B0-----:R-:W3:Y:S01]  /*107d0*/  LDL R79, [R1+0xf6c] ;  /* 0x000f6c00014f7983 */ /* 0x001ee20000100800 */
[----:B----4-:R-:W-:-:S03]  /*107e0*/  LEA.HI.X.SX32 R85, R6, R3, 0x1, P4 ;  /* 0x0000000306557211 */ /* 0x010fc600020f0eff */
[----:B------:R-:W4:Y:S02]  /*107f0*/  LDL R77, [R1+0xf7c] ;  /* 0x000f7c00014d7983 */ /* 0x000f240000100800 */
[----:B------:R-:W-:-:S05]  /*10800*/  @!P5 IMAD.MOV.U32 R87, RZ, RZ, R85 ;  /* 0x000000ffff57d224 */ /* 0x000fca00078e0055 */
[----:B------:R-:W4:Y:S01]  /*10810*/  @!P5 LDG.E.U8 R82, desc[UR18][R86.64] ;  /* 0x000000125652d981 */ /* 0x000f22000c1e1100 */
[C---:B------:R-:W-:Y:S02]  /*10820*/  ISETP.GT.U32.AND P6, PT, R8.reuse, R22, PT ;  /* 0x000000160800720c */ /* 0x040fe40003fc4070 */
[----:B------:R-:W-:-:S11]  /*10830*/  ISETP.GT.U32.AND P1, PT, R8, R20, PT ;  /* 0x000000140800720c */ /* 0x000fd60003f24070 */
[--C-:B------:R-:W-:Y:S01]  /*10840*/  @!P6 IMAD.IADD R22, R22, 0x1, -R8.reuse ;  /* 0x000000011616e824 */ /* 0x100fe200078e0a08 */
[----:B------:R-:W-:Y:S01]  /*10850*/  ISETP.GT.U32.AND P6, PT, R8, R21, PT ;  /* 0x000000150800720c */ /* 0x000fe20003fc4070 */
[----:B------:R-:W-:Y:S01]  /*10860*/  @!P1 IMAD.IADD R20, R20, 0x1, -R8 ;  /* 0x0000000114149824 */ /* 0x000fe200078e0a08 */
[C---:B------:R-:W-:Y:S02]  /*10870*/  ISETP.GT.U32.AND P1, PT, R8.reuse, R14, PT ;  /* 0x0000000e0800720c */ /* 0x040fe40003f24070 */
[C---:B------:R-:W-:Y:S02]  /*10880*/  ISETP.GT.U32.AND P4, PT, R8.reuse, R12, PT ;  /* 0x0000000c0800720c */ /* 0x040fe40003f84070 */
[----:B------:R-:W-:-:S07]  /*10890*/  ISETP.GT.U32.AND P5, PT, R8, R10, PT ;  /* 0x0000000a0800720c */ /* 0x000fce0003fa4070 */
[--C-:B------:R-:W-:Y:S02]  /*108a0*/  @!P6 IMAD.IADD R21, R21, 0x1, -R8.reuse ;  /* 0x000000011515e824 */ /* 0x100fe400078e0a08 */
[--C-:B------:R-:W-:Y:S01]  /*108b0*/  @!P1 IMAD.IADD R14, R14, 0x1, -R8.reuse ;  /* 0x000000010e0e9824 */ /* 0x100fe200078e0a08 */
[----:B------:R-:W-:Y:S01]  /*108c0*/  ISETP.GT.U32.AND P1, PT, R8, R18, PT ;  /* 0x000000120800720c */ /* 0x000fe20003f24070 */
[--C-:B------:R-:W-:Y:S02]  /*108d0*/  @!P4 IMAD.IADD R12, R12, 0x1, -R8.reuse ;  /* 0x000000010c0cc824 */ /* 0x100fe400078e0a08 */
[----:B------:R-:W-:-:S10]  /*108e0*/  @!P5 IMAD.IADD R10, R10, 0x1, -R8 ;  /* 0x000000010a0ad824 */ /* 0x000fd400078e0a08 */
[----:B------:R-:W-:Y:S01]  /*108f0*/  @!P1 IMAD.IADD R18, R18, 0x1, -R8 ;  /* 0x0000000112129824 */ /* 0x000fe200078e0a08 */
[----:B--2---:R0:W-:Y:S02]  /*10900*/  STL [R1+0x340], R81 ;  /* 0x0003405101007387 */ /* 0x0041e40000100800 */
[----:B0-----:R-:W0:Y:S02]  /*10910*/  S2R R81, SR_TID.X ;  /* 0x0000000000517919 */ /* 0x001e240000002100 */
[----:B---3--:R2:W-:Y:S04]  /*10920*/  STL [R1+0x33c], R9 ;  /* 0x00033c0901007387 */ /* 0x0085e80000100800 */
[----:B------:R-:W-:Y:S04]  /*10930*/  STL [R1+0x12d8], R5 ;  /* 0x0012d80501007387 */ /* 0x000fe80000100800 */
[----:B------:R-:W-:Y:S04]  /*10940*/  STL [R1+0x1330], R5 ;  /* 0x0013300501007387 */ /* 0x000fe80000100800 */
[----:B------:R-:W-:Y:S04]  /*10950*/  STL [R1+0x1340], R5 ;  /* 0x0013400501007387 */ /* 0x000fe80000100800 */
[----:B------:R3:W-:Y:S01]  /*10960*/  STL [R1+0xce8], R83 ;  /* 0x000ce85301007387 */ /* 0x0007e20000100800 */
[----:B0-----:R-:W-:-:S03]  /*10970*/  LOP3.LUT R81, R81, 0x7f, RZ, 0xc0, !PT ;  /* 0x0000007f51517812 */ /* 0x001fc600078ec0ff */
[----:B------:R-:W-:Y:S02]  /*10980*/  STL [R1+0xce4], R85 ;  /* 0x000ce45501007387 */ /* 0x000fe40000100800 */
[----:B--2---:R-:W-:-:S05]  /*10990*/  IMAD R9, R81, R5, RZ ;  /* 0x0000000551097224 */ /* 0x004fca00078e02ff */
[----:B------:R-:W-:Y:S01]  /*109a0*/  IADD3 R7, P6, PT, R9, UR14, RZ ;  /* 0x0000000e09077c10 */ /* 0x000fe2000ffde0ff */
[----:B----4-:R0:W-:Y:S01]  /*109b0*/  STL [R1+0x338], R82 ;  /* 0x0003385201007387 */ /* 0x0101e20000100800 */
[----:B------:R-:W-:Y:S02]  /*109c0*/  ISETP.GE.AND P4, PT, R84, RZ, PT ;  /* 0x000000ff5400720c */ /* 0x000fe40003f86270 */
[----:B------:R-:W-:Y:S01]  /*109d0*/  ISETP.GE.AND P5, PT, R79, RZ, PT ;  /* 0x000000ff4f00720c */ /* 0x000fe20003fa6270 */
[----:B---3--:R-:W2:Y:S01]  /*109e0*/  LDL R83, [R1+0xf98] ;  /* 0x000f980001537983 */ /* 0x008ea20000100800 */
[----:B------:R-:W-:Y:S02]  /*109f0*/  LEA.HI.X.SX32 R6, R9, UR15, 0x1, P6 ;  /* 0x0000000f09067c11 */ /* 0x000fe4000b0f0eff */
[----:B------:R-:W-:Y:S01]  /*10a00*/  ISETP.GE.AND P1, PT, R77, RZ, PT ;  /* 0x000000ff4d00720c */ /* 0x000fe20003f26270 */
[----:B------:R-:W3:Y:S01]  /*10a10*/  LDL R9, [R1+0xf9c] ;  /* 0x000f9c0001097983 */ /* 0x000ee20000100800 */
[----:B------:R-:W-:-:S02]  /*10a20*/  ISETP.GT.U32.AND P0, PT, R8, R16, PT ;  /* 0x000000100800720c */ /* 0x000fc40003f04070 */
[----:B------:R-:W-:Y:S01]  /*10a30*/  ISETP.GT.U32.AND P3, PT, R8, R15, PT ;  /* 0x0000000f0800720c */ /* 0x000fe20003f64070 */
[----:B0-----:R-:W4:Y:S01]  /*10a40*/  LDL R82, [R1+0xf80] ;  /* 0x000f800001527983 */ /* 0x001f220000100800 */
[----:B------:R-:W-:Y:S01]  /*10a50*/  VIADD R5, R80, 0xffffff98 ;  /* 0xffffff9850057836 */ /* 0x000fe20000000000 */
[----:B------:R-:W0:Y:S02]  /*10a60*/  LDCU UR14, c[0x0][0x3b0] ;  /* 0x00007600ff0e77ac */ /* 0x000e240008000800 */
[----:B------:R0:W-:Y:S01]  /*10a70*/  STL [R1+0x14e4], R0 ;  /* 0x0014e40001007387 */ /* 0x0001e20000100800 */
[----:B------:R-:W-:Y:S01]  /*10a80*/  @!P4 IMAD.MOV R74, RZ, RZ, -R74 ;  /* 0x000000ffff4ac224 */ /* 0x000fe200078e0a4a */
[----:B------:R-:W0:Y:S02]  /*10a90*/  LDCU UR15, c[0x0][0x3b0] ;  /* 0x00007600ff0f77ac */ /* 0x000e240008000800 */
[----:B------:R-:W4:Y:S04]  /*10aa0*/  LDL R85, [R1+0xfbc] ;  /* 0x000fbc0001557983 */ /* 0x000f280000100800 */
[----:B------:R-:W4:Y:S04]  /*10ab0*/  LDL R79, [R1+0xfb8] ;  /* 0x000fb800014f7983 */ /* 0x000f280000100800 */
[----:B------:R-:W4:Y:S04]  /*10ac0*/  LDL R84, [R1+0x100c] ;  /* 0x00100c0001547983 */ /* 0x000f280000100800 */
[----:B------:R-:W-:Y:S04]  /*10ad0*/  STL [R1+0x14f8], R8 ;  /* 0x0014f80801007387 */ /* 0x000fe80000100800 */
[----:B------:R-:W4:Y:S01]  /*10ae0*/  LDL R77, [R1+0xfdc] ;  /* 0x000fdc00014d7983 */ /* 0x000f220000100800 */
[----:B------:R-:W-:Y:S01]  /*10af0*/  @!P0 IMAD.IADD R16, R16, 0x1, -R8 ;  /* 0x0000000110108824 */ /* 0x000fe200078e0a08 */
[----:B------:R-:W-:Y:S01]  /*10b00*/  ISETP.GT.U32.AND P0, PT, R8, R13, PT ;  /* 0x0000000d0800720c */ /* 0x000fe20003f04070 */
[----:B------:R-:W-:-:S12]  /*10b10*/  @!P5 IMAD.MOV R73, RZ, RZ, -R73 ;  /* 0x000000ffff49d224 */ /* 0x000fd800078e0a49 */
[----:B------:R-:W-:Y:S01]  /*10b20*/  @!P0 IMAD.IADD R13, R13, 0x1, -R8 ;  /* 0x000000010d0d8824 */ /* 0x000fe200078e0a08 */
[----:B------:R-:W-:-:S13]  /*10b30*/  ISETP.GE.AND P0, PT, R0, RZ, PT ;  /* 0x000000ff0000720c */ /* 0x000fda0003f06270 */
[----:B------:R-:W-:Y:S01]  /*10b40*/  @!P0 IMAD.MOV R75, RZ, RZ, -R75 ;  /* 0x000000ffff4b8224 */ /* 0x000fe200078e0a4b */
[----:B--2---:R-:W-:Y:S02]  /*10b50*/  ISETP.GE.AND P4, PT, R83, RZ, PT ;  /* 0x000000ff5300720c */ /* 0x004fe40003f86270 */
[----:B------:R-:W2:Y:S01]  /*10b60*/  LDL R83, [R1+0x10dc] ;  /* 0x0010dc0001537983 */ /* 0x000ea20000100800 */
[----:B---3--:R-:W-:Y:S02]  /*10b70*/  ISETP.GE.AND P5, PT, R9, RZ, PT ;  /* 0x000000ff0900720c */ /* 0x008fe40003fa6270 */
[----:B----4-:R-:W-:Y:S02]  /*10b80*/  ISETP.GE.AND P0, PT, R82, RZ, PT ;  /* 0x000000ff5200720c */ /* 0x010fe40003f06270 */
[----:B------:R-:W3:Y:S04]  /*10b90*/  LDL R82, [R1+0x10e4] ;  /* 0x0010e40001527983 */ /* 0x000ee80000100800 */
[----:B------:R4:W-:Y:S04]  /*10ba0*/  STL [R1+0x14fc], R73 ;  /* 0x0014fc4901007387 */ /* 0x0009e80000100800 */
[----:B------:R-:W4:Y:S01]  /*10bb0*/  LDL R9, [R1+0x10e8] ;  /* 0x0010e80001097983 */ /* 0x000f220000100800 */
[----:B------:R-:W-:-:S02]  /*10bc0*/  @!P5 IMAD.MOV R69, RZ, RZ, -R69 ;  /* 0x000000ffff45d224 */ /* 0x000fc400078e0a45 */
[----:B------:R-:W-:Y:S01]  /*10bd0*/  @!P0 IMAD.MOV R71, RZ, RZ, -R71 ;  /* 0x000000ffff478224 */ /* 0x000fe200078e0a47 */
[----:B------:R-:W-:Y:S02]  /*10be0*/  ISETP.GE.AND P0, PT, R79, RZ, PT ;  /* 0x000000ff4f00720c */ /* 0x000fe40003f06270 */
[----:B------:R-:W4:Y:S01]  /*10bf0*/  LDL R79, [R1+0x107c] ;  /* 0x00107c00014f7983 */ /* 0x000f220000100800 */
[----:B------:R-:W-:-:S03]  /*10c00*/  ISETP.GE.AND P5, PT, R77, RZ, PT ;  /* 0x000000ff4d00720c */ /* 0x000fc60003fa6270 */
[----:B------:R-:W4:Y:S01]  /*10c10*/  LDL R77, [R1+0xffc] ;  /* 0x000ffc00014d7983 */ /* 0x000f220000100800 */
[----:B------:R-:W-:Y:S01]  /*10c20*/  @!P1 IMAD.MOV R72, RZ, RZ, -R72 ;  /* 0x000000ffff489224 */ /* 0x000fe200078e0a48 */
[----:B------:R-:W-:Y:S01]  /*10c30*/  ISETP.GE.AND P1, PT, R85, RZ, PT ;  /* 0x000000ff5500720c */ /* 0x000fe20003f26270 */
[----:B------:R-:W-:Y:S01]  /*10c40*/  @!P4 IMAD.MOV R70, RZ, RZ, -R70 ;  /* 0x000000ffff46c224 */ /* 0x000fe200078e0a46 */
[----:B------:R-:W4:Y:S01]  /*10c50*/  LDL R85, [R1+0x10d8] ;  /* 0x0010d80001557983 */ /* 0x000f220000100800 */
[----:B------:R-:W-:-:S03]  /*10c60*/  ISETP.GE.AND P4, PT, R84, RZ, PT ;  /* 0x000000ff5400720c */ /* 0x000fc60003f86270 */
[----:B------:R-:W4:Y:S01]  /*10c70*/  LDL R84, [R1+0x104c] ;  /* 0x00104c0001547983 */ /* 0x000f220000100800 */
[----:B------:R-:W-:-:S06]  /*10c80*/  @!P0 IMAD.MOV R67, RZ, RZ, -R67 ;  /* 0x000000ffff438224 */ /* 0x000fcc00078e0a43 */
[----:B------:R-:W-:-:S03]  /*10c90*/  @!P1 IMAD.MOV R68, RZ, RZ, -R68 ;  /* 0x000000ffff449224 */ /* 0x000fc600078e0a44 */
[----:B------:R-:W-:Y:S01]  /*10ca0*/  @!P4 IMAD.MOV R66, RZ, RZ, -R66 ;  /* 0x000000ffff42c224 */ /* 0x000fe200078e0a42 */
[----:B--2---:R-:W-:Y:S02]  /*10cb0*/  ISETP.GE.AND P0, PT, R83, RZ, PT ;  /* 0x000000ff5300720c */ /* 0x004fe40003f06270 */
[----:B------:R-:W2:Y:S01]  /*10cc0*/  LDL R83, [R1+0xfe0] ;  /* 0x000fe00001537983 */ /* 0x000ea20000100800 */
[----:B---3--:R-:W-:-:S03]  /*10cd0*/  ISETP.GE.AND P1, PT, R82, RZ, PT ;  /* 0x000000ff5200720c */ /* 0x008fc60003f26270 */
[----:B------:R-:W3:Y:S01]  /*10ce0*/  LDL R82, [R1+0xfe4] ;  /* 0x000fe40001527983 */ /* 0x000ee20000100800 */
[----:B----4-:R-:W-:-:S03]  /*10cf0*/  ISETP.GE.AND P4, PT, R9, RZ, PT ;  /* 0x000000ff0900720c */ /* 0x010fc60003f86270 */
[----:B------:R-:W4:Y:S06]  /*10d00*/  LDL R9, [R1+0x1008] ;  /* 0x0010080001097983 */ /* 0x000f2c0000100800 */
[----:B------:R-:W-:Y:S01]  /*10d10*/  @!P1 IMAD.MOV R64, RZ, RZ, -R64 ;  /* 0x000000ffff409224 */ /* 0x000fe200078e0a40 */
[----:B------:R-:W-:Y:S02]  /*10d20*/  ISETP.GE.AND P1, PT, R79, RZ, PT ;  /* 0x000000ff4f00720c */ /* 0x000fe40003f26270 */
[----:B------:R-:W4:Y:S01]  /*10d30*/  LDL R79, [R1+0x1058] ;  /* 0x00105800014f7983 */ /* 0x000f220000100800 */
[----:B------:R-:W-:Y:S01]  /*10d40*/  @!P4 IMAD.MOV R62, RZ, RZ, -R62 ;  /* 0x000000ffff3ec224 */ /* 0x000fe200078e0a3e */
[----:B------:R-:W-:-:S02]  /*10d50*/  ISETP.GE.AND P4, PT, R77, RZ, PT ;  /* 0x000000ff4d00720c */ /* 0x000fc40003f86270 */
        /* <DEDUP_REMOVED lines=120> */
[----:B------:R-:W4:Y:S03]  /*114e0*/  LDL R9, [R1+0x1214] ;  /* 0x0012140001097983 */ /* 0x000f260000100800 */
[----:B------:R-:W-:-:S03]  /*114f0*/  @!P5 IMAD.MOV R21, RZ, RZ, -R21 ;  /* 0x000000ffff15d224 */ /* 0x000fc600078e0a15 */
[----:B------:R-:W-:Y:S01]  /*11500*/  @!P4 IMAD.MOV R22, RZ, RZ, -R22 ;  /* 0x000000ffff16c224 */ /* 0x000fe200078e0a16 */
[----:B------:R-:W-:Y:S02]  /*11510*/  ISETP.GE.AND P4, PT, R79, RZ, PT ;  /* 0x000000ff4f00720c */ /* 0x000fe40003f86270 */
[----:B------:R-:W3:Y:S04]  /*11520*/  LDL R79, [R1+0x1204] ;  /* 0x00120400014f7983 */ /* 0x000ee80000100800 */
[----:B------:R-:W-:Y:S01]  /*11530*/  STL [R1+0x1500], R21 ;  /* 0x0015001501007387 */ /* 0x000fe20000100800 */
[----:B------:R-:W-:Y:S01]  /*11540*/  @!P1 IMAD.MOV R20, RZ, RZ, -R20 ;  /* 0x000000ffff149224 */ /* 0x000fe200078e0a14 */
[----:B------:R-:W-:Y:S02]  /*11550*/  ISETP.GE.AND P1, PT, R77, RZ, PT ;  /* 0x000000ff4d00720c */ /* 0x000fe40003f26270 */
[----:B------:R-:W3:Y:S01]  /*11560*/  LDL R77, [R1+0x11a0] ;  /* 0x0011a000014d7983 */ /* 0x000ee20000100800 */
[----:B------:R-:W-:Y:S01]  /*11570*/  ISETP.GE.AND P5, PT, R84, RZ, PT ;  /* 0x000000ff5400720c */ /* 0x000fe20003fa6270 */
[----:B------:R-:W-:Y:S01]  /*11580*/  @!P0 IMAD.MOV R23, RZ, RZ, -R23 ;  /* 0x000000ffff178224 */ /* 0x000fe200078e0a17 */
[----:B------:R-:W-:Y:S01]  /*11590*/  ISETP.GE.AND P0, PT, R85, RZ, PT ;  /* 0x000000ff5500720c */ /* 0x000fe20003f06270 */
[----:B------:R-:W-:Y:S01]  /*115a0*/  @!P3 IMAD.IADD R15, R15, 0x1, -R8 ;  /* 0x000000010f0fb824 */ /* 0x000fe200078e0a08 */
[----:B------:R-:W-:-:S09]  /*115b0*/  ISETP.GT.U32.AND P3, PT, R8, R11, PT ;  /* 0x0000000b0800720c */ /* 0x000fd20003f64070 */
[----:B------:R-:W-:Y:S02]  /*115c0*/  @!P5 IMAD.MOV R15, RZ, RZ, -R15 ;  /* 0x000000ffff0fd224 */ /* 0x000fe400078e0a0f */
[----:B------:R-:W-:Y:S02]  /*115d0*/  @!P0 IMAD.MOV R17, RZ, RZ, -R17 ;  /* 0x000000ffff118224 */ /* 0x000fe400078e0a11 */
[----:B------:R-:W-:Y:S02]  /*115e0*/  @!P3 IMAD.IADD R11, R11, 0x1, -R8 ;  /* 0x000000010b0bb824 */ /* 0x000fe400078e0a08 */
[----:B------:R-:W-:Y:S01]  /*115f0*/  @!P4 IMAD.MOV R16, RZ, RZ, -R16 ;  /* 0x000000ffff10c224 */ /* 0x000fe200078e0a10 */
[----:B------:R-:W-:Y:S04]  /*11600*/  STL [R1+0x1504], R17 ;  /* 0x0015041101007387 */ /* 0x000fe80000100800 */
[----:B------:R-:W-:Y:S01]  /*11610*/  STL [R1+0x1508], R15 ;  /* 0x0015080f01007387 */ /* 0x000fe20000100800 */
[----:B------:R-:W-:Y:S01]  /*11620*/  ISETP.GE.U32.AND P3, PT, R5, 0x7fffff19, PT ;  /* 0x7fffff190500780c */ /* 0x000fe20003f66070 */
[----:B------:R-:W-:-:S02]  /*11630*/  VIADD R5, R80, 0x7f ;  /* 0x0000007f50057836 */ /* 0x000fc40000000000 */
[----:B0-----:R-:W-:Y:S02]  /*11640*/  VIADD R0, R80, 0xffffff90 ;  /* 0xffffff9050007836 */ /* 0x001fe40000000000 */
[----:B------:R-:W-:Y:S02]  /*11650*/  IMAD R73, R4, 0x6f, RZ ;  /* 0x0000006f04497824 */ /* 0x000fe400078e02ff */
[----:B------:R-:W-:Y:S01]  /*11660*/  @!P1 IMAD.MOV R14, RZ, RZ, -R14 ;  /* 0x000000ffff0e9224 */ /* 0x000fe200078e0a0e */
[----:B------:R-:W-:Y:S01]  /*11670*/  ISETP.GE.U32.AND P1, PT, R0, 0x7fffff11, PT ;  /* 0x7fffff110000780c */ /* 0x000fe20003f26070 */
[----:B------:R-:W-:Y:S01]  /*11680*/  IMAD R0, R4, 0x77, RZ ;  /* 0x0000007704007824 */ /* 0x000fe200078e02ff */
[----:B--2---:R-:W-:Y:S02]  /*11690*/  ISETP.GE.AND P4, PT, R83, RZ, PT ;  /* 0x000000ff5300720c */ /* 0x004fe40003f86270 */
[----:B----4-:R-:W-:Y:S02]  /*116a0*/  ISETP.GE.AND P5, PT, R9, RZ, PT ;  /* 0x000000ff0900720c */ /* 0x010fe40003fa6270 */
[----:B---3--:R-:W-:-:S09]  /*116b0*/  ISETP.GE.AND P0, PT, R82, RZ, PT ;  /* 0x000000ff5200720c */ /* 0x008fd20003f06270 */
[----:B------:R-:W-:Y:S02]  /*116c0*/  @!P4 IMAD.MOV R12, RZ, RZ, -R12 ;  /* 0x000000ffff0cc224 */ /* 0x000fe400078e0a0c */
[----:B------:R-:W-:Y:S01]  /*116d0*/  @!P5 IMAD.MOV R11, RZ, RZ, -R11 ;  /* 0x000000ffff0bd224 */ /* 0x000fe200078e0a0b */
[----:B------:R-:W-:Y:S01]  /*116e0*/  ISETP.GE.AND P5, PT, R77, RZ, PT ;  /* 0x000000ff4d00720c */ /* 0x000fe20003fa6270 */
[----:B------:R-:W-:Y:S01]  /*116f0*/  @!P0 IMAD.MOV R13, RZ, RZ, -R13 ;  /* 0x000000ffff0d8224 */ /* 0x000fe200078e0a0d */
[----:B------:R-:W-:Y:S02]  /*11700*/  ISETP.NE.AND P4, PT, R19, RZ, PT ;  /* 0x000000ff1300720c */ /* 0x000fe40003f85270 */
[----:B------:R-:W-:Y:S02]  /*11710*/  ISETP.GE.AND P0, PT, R79, RZ, PT ;  /* 0x000000ff4f00720c */ /* 0x000fe40003f06270 */
[----:B------:R-:W-:Y:S01]  /*11720*/  LOP3.LUT R19, RZ, R19, RZ, 0x33, !PT ;  /* 0x00000013ff137212 */ /* 0x000fe200078e33ff */
[----:B------:R-:W-:Y:S03]  /*11730*/  STL [R1+0x150c], R13 ;  /* 0x00150c0d01007387 */ /* 0x000fe60000100800 */
[----:B------:R-:W-:Y:S01]  /*11740*/  SEL R75, R19, R75, !P4 ;  /* 0x0000004b134b7207 */ /* 0x000fe20006000000 */
[----:B------:R0:W-:Y:S02]  /*11750*/  STL [R1+0x1510], R11 ;  /* 0x0015100b01007387 */ /* 0x0001e40000100800 */
[----:B------:R-:W-:-:S02]  /*11760*/  @!P5 IMAD.MOV R18, RZ, RZ, -R18 ;  /* 0x000000ffff12d224 */ /* 0x000fc400078e0a12 */
[----:B------:R-:W-:Y:S04]  /*11770*/  STL [R1+0x12dc], R4 ;  /* 0x0012dc0401007387 */ /* 0x000fe80000100800 */
[----:B------:R-:W-:Y:S01]  /*11780*/  STL [R1+0x1334], R4 ;  /* 0x0013340401007387 */ /* 0x000fe20000100800 */
[----:B------:R-:W-:-:S03]  /*11790*/  IMAD R77, R4, 0x67, RZ ;  /* 0x00000067044d7824 */ /* 0x000fc600078e02ff */
[----:B------:R-:W-:Y:S01]  /*117a0*/  STL [R1+0x1344], R4 ;  /* 0x0013440401007387 */ /* 0x000fe20000100800 */
[----:B------:R-:W-:-:S03]  /*117b0*/  SEL R72, R19, R72, !P4 ;  /* 0x0000004813487207 */ /* 0x000fc60006000000 */
[----:B------:R-:W-:Y:S01]  /*117c0*/  STL [R1+0x1514], R18 ;  /* 0x0015141201007387 */ /* 0x000fe20000100800 */
[----:B------:R-:W-:-:S03]  /*117d0*/  SEL R70, R19, R70, !P4 ;  /* 0x0000004613467207 */ /* 0x000fc60006000000 */
[----:B------:R-:W-:Y:S01]  /*117e0*/  STL [R1+0x1518], R19 ;  /* 0x0015181301007387 */ /* 0x000fe20000100800 */
[----:B------:R-:W-:-:S03]  /*117f0*/  SEL R68, R19, R68, !P4 ;  /* 0x0000004413447207 */ /* 0x000fc60006000000 */
[----:B------:R-:W-:Y:S01]  /*11800*/  STL [R1+0x15f4], R75 ;  /* 0x0015f44b01007387 */ /* 0x000fe20000100800 */
[----:B------:R-:W-:-:S03]  /*11810*/  @!P0 IMAD.MOV R10, RZ, RZ, -R10 ;  /* 0x000000ffff0a8224 */ /* 0x000fc600078e0a0a */
[----:B------:R-:W-:Y:S01]  /*11820*/  STL [R1+0x1600], R75 ;  /* 0x0016004b01007387 */ /* 0x000fe20000100800 */
[----:B------:R-:W-:Y:S01]  /*11830*/  IMAD.MOV.U32 R9, RZ, RZ, R76 ;  /* 0x000000ffff097224 */ /* 0x000fe200078e004c */
[----:B------:R-:W-:Y:S02]  /*11840*/  SEL R66, R19, R66, !P4 ;  /* 0x0000004213427207 */ /* 0x000fe40006000000 */
[----:B------:R-:W-:Y:S01]  /*11850*/  STL [R1+0x1608], R75 ;  /* 0x0016084b01007387 */ /* 0x000fe20000100800 */
[----:B------:R-:W-:-:S03]  /*11860*/  ISETP.GT.AND P0, PT, R5, 0x7f, PT ;  /* 0x0000007f0500780c */ /* 0x000fc60003f04270 */
[----:B------:R-:W-:Y:S01]  /*11870*/  STL [R1+0x1610], R75 ;  /* 0x0016104b01007387 */ /* 0x000fe20000100800 */
[----:B------:R-:W-:Y:S02]  /*11880*/  SEL R64, R19, R64, !P4 ;  /* 0x0000004013407207 */ /* 0x000fe40006000000 */
[----:B------:R-:W-:Y:S01]  /*11890*/  IADD3 R76, P5, PT, R77, R2, RZ ;  /* 0x000000024d4c7210 */ /* 0x000fe20007fbe0ff */
[----:B------:R-:W-:Y:S01]  /*118a0*/  STL [R1+0x1614], R75 ;  /* 0x0016144b01007387 */ /* 0x000fe20000100800 */
[----:B------:R-:W-:-:S03]  /*118b0*/  SEL R62, R19, R62, !P4 ;  /* 0x0000003e133e7207 */ /* 0x000fc60006000000 */
[----:B------:R-:W-:Y:S01]  /*118c0*/  STL [R1+0x161c], R75 ;  /* 0x00161c4b01007387 */ /* 0x000fe20000100800 */
[----:B------:R-:W-:-:S03]  /*118d0*/  SEL R60, R19, R60, !P4 ;  /* 0x0000003c133c7207 */ /* 0x000fc60006000000 */
[----:B------:R-:W-:Y:S01]  /*118e0*/  STL [R1+0x15f8], R72 ;  /* 0x0015f84801007387 */ /* 0x000fe20000100800 */
[----:B------:R-:W-:-:S03]  /*118f0*/  ISETP.LT.AND P0, PT, R81, R80, P0 ;  /* 0x000000505100720c */ /* 0x000fc60000701270 */
[----:B------:R-:W-:Y:S01]  /*11900*/  STL [R1+0x15f0], R70 ;  /* 0x0015f04601007387 */ /* 0x000fe20000100800 */
[----:B------:R-:W-:-:S03]  /*11910*/  LEA.HI.X.SX32 R77, R77, R3, 0x1, P5 ;  /* 0x000000034d4d7211 */ /* 0x000fc600028f0eff */
[----:B------:R-:W-:Y:S01]  /*11920*/  STL [R1+0x15ec], R68 ;  /* 0x0015ec4401007387 */ /* 0x000fe20000100800 */
[----:B------:R-:W-:-:S03]  /*11930*/  IADD3 R81, P5, PT, R73, R2, RZ ;  /* 0x0000000249517210 */ /* 0x000fc60007fbe0ff */
[----:B------:R-:W-:Y:S01]  /*11940*/  STL [R1+0x15e8], R66 ;  /* 0x0015e84201007387 */ /* 0x000fe20000100800 */
[----:B------:R-:W-:-:S03]  /*11950*/  IMAD.MOV.U32 R79, RZ, RZ, R78 ;  /* 0x000000ffff4f7224 */ /* 0x000fc600078e004e */
[----:B------:R-:W-:Y:S01]  /*11960*/  STL [R1+0x15e4], R64 ;  /* 0x0015e44001007387 */ /* 0x000fe20000100800 */
[----:B------:R-:W-:-:S03]  /*11970*/  LEA.HI.X.SX32 R78, R73, R3, 0x1, P5 ;  /* 0x00000003494e7211 */ /* 0x000fc600028f0eff */
[----:B------:R-:W-:Y:S04]  /*11980*/  STL [R1+0x15e0], R62 ;  /* 0x0015e03e01007387 */ /* 0x000fe80000100800 */
[----:B------:R-:W-:Y:S01]  /*11990*/  STL [R1+0x15dc], R60 ;  /* 0x0015dc3c01007387 */ /* 0x000fe20000100800 */
[----:B------:R-:W-:-:S03]  /*119a0*/  IADD3 R80, P5, PT, R0, R2, RZ ;  /* 0x0000000200507210 */ /* 0x000fc60007fbe0ff */
[----:B------:R-:W-:Y:S04]  /*119b0*/  STL [R1+0x248], R76 ;  /* 0x0002484c01007387 */ /* 0x000fe80000100800 */
[----:B------:R-:W-:Y:S01]  /*119c0*/  STL [R1+0x151c], R76 ;  /* 0x00151c4c01007387 */ /* 0x000fe20000100800 */
[----:B------:R-:W-:-:S03]  /*119d0*/  IMAD R5, R4, 0x7f, RZ ;  /* 0x0000007f04057824 */ /* 0x000fc600078e02ff */
[----:B------:R-:W-:Y:S04]  /*119e0*/  STL [R1+0x244], R77 ;  /* 0x0002444d01007387 */ /* 0x000fe80000100800 */
[----:B------:R-:W-:Y:S01]  /*119f0*/  STL [R1+0x1520], R77 ;  /* 0x0015204d01007387 */ /* 0x000fe20000100800 */
[----:B------:R-:W-:-:S03]  /*11a00*/  LEA.HI.X.SX32 R0, R0, R3, 0x1, P5 ;  /* 0x0000000300007211 */ /* 0x000fc600028f0eff */
[----:B------:R-:W-:Y:S04]  /*11a10*/  STL [R1+0x250], R81 ;  /* 0x0002505101007387 */ /* 0x000fe80000100800 */
[----:B------:R-:W-:Y:S01]  /*11a20*/  STL [R1+0x1524], R81 ;  /* 0x0015245101007387 */ /* 0x000fe20000100800 */
[----:B------:R-:W-:-:S03]  /*11a30*/  IMAD.MOV.U32 R83, RZ, RZ, R9 ;  /* 0x000000ffff537224 */ /* 0x000fc600078e0009 */
[----:B------:R-:W-:Y:S01]  /*11a40*/  STL [R1+0x24c], R78 ;  /* 0x00024c4e01007387 */ /* 0x000fe20000100800 */
[----:B------:R-:W-:-:S03]  /*11a50*/  IADD3 R9, P5, PT, R5, R2, RZ ;  /* 0x0000000205097210 */ /* 0x000fc60007fbe0ff */
        /* <DEDUP_REMOVED lines=8> */
[----:B------:R-:W-:Y:S04]  /*11ae0*/  STL [R1+0x260], R9 ;  /* 0x0002600901007387 */ /* 0x000fe80000100800 */
[----:B------:R-:W-:Y:S04]  /*11af0*/  STL [R1+0x1534], R9 ;  /* 0x0015340901007387 */ /* 0x000fe80000100800 */
[----:B------:R-:W-:Y:S04]  /*11b00*/  STL [R1+0x13a0], R2 ;  /* 0x0013a00201007387 */ /* 0x000fe80000100800 */
[----:B------:R-:W-:Y:S01]  /*11b10*/  STL [R1+0x13b8], R2 ;  /* 0x0013b80201007387 */ /* 0x000fe20000100800 */
[----:B------:R-:W-:-:S03]  /*11b20*/  IMAD.MOV.U32 R82, RZ, RZ, R79 ;  /* 0x000000ffff527224 */ /* 0x000fc600078e004f */
[----:B------:R-:W-:Y:S01]  /*11b30*/  STL [R1+0x13d0], R2 ;  /* 0x0013d00201007387 */ /* 0x000fe20000100800 */
[----:B------:R-:W-:-:S03]  /*11b40*/  LEA.HI.X.SX32 R79, R5, R3, 0x1, P5 ;  /* 0x00000003054f7211 */ /* 0x000fc600028f0eff */
[----:B------:R-:W-:Y:S01]  /*11b50*/  STL [R1+0x13e8], R2 ;  /* 0x0013e80201007387 */ /* 0x000fe20000100800 */
[----:B------:R-:W-:-:S03]  /*11b60*/  SEL R8, R19, R23, !P4 ;  /* 0x0000001713087207 */ /* 0x000fc60006000000 */
[----:B------:R-:W-:Y:S01]  /*11b70*/  STL [R1+0x1400], R2 ;  /* 0x0014000201007387 */ /* 0x000fe20000100800 */
[----:B------:R-:W-:-:S03]  /*11b80*/  IMAD R23, R75, UR11, RZ ;  /* 0x0000000b4b177c24 */ /* 0x000fc6000f8e02ff */
[----:B------:R-:W-:Y:S04]  /*11b90*/  STL [R1+0x1418], R2 ;  /* 0x0014180201007387 */ /* 0x000fe80000100800 */
[----:B------:R-:W-:Y:S04]  /*11ba0*/  STL [R1+0x1464], R2 ;  /* 0x0014640201007387 */ /* 0x000fe80000100800 */
[----:B------:R-:W-:Y:S04]  /*11bb0*/  STL [R1+0x15b8], R2 ;  /* 0x0015b80201007387 */ /* 0x000fe80000100800 */
[----:B------:R-:W-:Y:S01]  /*11bc0*/  STL [R1+0x12e4], R3 ;  /* 0x0012e40301007387 */ /* 0x000fe20000100800 */
[----:B0-----:R-:W-:-:S03]  /*11bd0*/  SEL R11, R19, R25, !P4 ;  /* 0x00000019130b7207 */ /* 0x001fc60006000000 */
[----:B------:R-:W-:Y:S01]  /*11be0*/  STL [R1+0x1358], R3 ;  /* 0x0013580301007387 */ /* 0x000fe20000100800 */
[----:B------:R-:W-:-:S03]  /*11bf0*/  IMAD R25, R72, UR11, RZ ;  /* 0x0000000b48197c24 */ /* 0x000fc6000f8e02ff */
[----:B------:R-:W-:Y:S01]  /*11c00*/  STL [R1+0x1388], R3 ;  /* 0x0013880301007387 */ /* 0x000fe20000100800 */
[----:B--2---:R-:W-:-:S03]  /*11c10*/  IADD3 R0, P5, PT, R23, R7, RZ ;  /* 0x0000000717007210 */ /* 0x004fc60007fbe0ff */
[----:B------:R-:W-:Y:S04]  /*11c20*/  STL [R1+0x25c], R79 ;  /* 0x00025c4f01007387 */ /* 0x000fe80000100800 */
[----:B------:R-:W-:Y:S04]  /*11c30*/  STL [R1+0x1538], R79 ;  /* 0x0015384f01007387 */ /* 0x000fe80000100800 */
[----:B------:R-:W-:Y:S01]  /*11c40*/  STL [R1+0x1468], R3 ;  /* 0x0014680301007387 */ /* 0x000fe20000100800 */
[----:B------:R-:W-:-:S03]  /*11c50*/  SEL R4, R19, R27, !P4 ;  /* 0x0000001b13047207 */ /* 0x000fc60006000000 */
[----:B------:R-:W-:Y:S01]  /*11c60*/  STL [R1+0x15fc], R3 ;  /* 0x0015fc0301007387 */ /* 0x000fe20000100800 */
[----:B------:R-:W-:Y:S01]  /*11c70*/  IMAD R27, R70, UR5, RZ ;  /* 0x00000005461b7c24 */ /* 0x000fe2000f8e02ff */
[C---:B------:R-:W-:Y:S02]  /*11c80*/  SEL R13, R19.reuse, R29, !P4 ;  /* 0x0000001d130d7207 */ /* 0x040fe40006000000 */
[----:B------:R-:W-:Y:S01]  /*11c90*/  STL [R1+0x1604], R3 ;  /* 0x0016040301007387 */ /* 0x000fe20000100800 */
[C---:B------:R-:W-:Y:S02]  /*11ca0*/  SEL R15, R19.reuse, R31, !P4 ;  /* 0x0000001f130f7207 */ /* 0x040fe40006000000 */
[C---:B------:R-:W-:Y:S01]  /*11cb0*/  SEL R17, R19.reuse, R33, !P4 ;  /* 0x0000002113117207 */ /* 0x040fe20006000000 */
[----:B------:R-:W-:Y:S01]  /*11cc0*/  STL [R1+0x160c], R3 ;  /* 0x00160c0301007387 */ /* 0x000fe20000100800 */
[C---:B------:R-:W-:Y:S02]  /*11cd0*/  SEL R21, R19.reuse, R35, !P4 ;  /* 0x0000002313157207 */ /* 0x040fe40006000000 */
[C---:B------:R-:W-:Y:S01]  /*11ce0*/  SEL R58, R19.reuse, R58, !P4 ;  /* 0x0000003a133a7207 */ /* 0x040fe20006000000 */
[----:B------:R0:W-:Y:S01]  /*11cf0*/  STL [R1+0x1618], R3 ;  /* 0x0016180301007387 */ /* 0x0001e20000100800 */
[----:B------:R-:W-:-:S02]  /*11d00*/  SEL R18, R19, R37, !P4 ;  /* 0x0000002513127207 */ /* 0x000fc40006000000 */
[C---:B------:R-:W-:Y:S01]  /*11d10*/  SEL R56, R19.reuse, R56, !P4 ;  /* 0x0000003813387207 */ /* 0x040fe20006000000 */
[----:B------:R2:W-:Y:S01]  /*11d20*/  STL [R1+0x268], R0 ;  /* 0x0002680001007387 */ /* 0x0005e20000100800 */
[C---:B------:R-:W-:Y:S02]  /*11d30*/  SEL R69, R19.reuse, R69, !P4 ;  /* 0x0000004513457207 */ /* 0x040fe40006000000 */
[C---:B------:R-:W-:Y:S02]  /*11d40*/  SEL R54, R19.reuse, R54, !P4 ;  /* 0x0000003613367207 */ /* 0x040fe40006000000 */
[C---:B------:R-:W-:Y:S02]  /*11d50*/  SEL R67, R19.reuse, R67, !P4 ;  /* 0x0000004313437207 */ /* 0x040fe40006000000 */
[C---:B------:R-:W-:Y:S02]  /*11d60*/  SEL R52, R19.reuse, R52, !P4 ;  /* 0x0000003413347207 */ /* 0x040fe40006000000 */
[----:B------:R-:W-:-:S02]  /*11d70*/  SEL R50, R19, R50, !P4 ;  /* 0x0000003213327207 */ /* 0x000fc40006000000 */
[C---:B------:R-:W-:Y:S02]  /*11d80*/  SEL R65, R19.reuse, R65, !P4 ;  /* 0x0000004113417207 */ /* 0x040fe40006000000 */
        /* <DEDUP_REMOVED lines=28> */
[----:B------:R-:W-:Y:S01]  /*11f50*/  SEL R71, R19, R71, !P4 ;  /* 0x0000004713477207 */ /* 0x000fe20006000000 */
[----:B------:R-:W-:Y:S01]  /*11f60*/  IMAD.MOV.U32 R86, RZ, RZ, R83 ;  /* 0x000000ffff567224 */ /* 0x000fe200078e0053 */
[----:B0-----:R-:W-:-:S02]  /*11f70*/  IADD3 R3, P6, PT, R25, R7, RZ ;  /* 0x0000000719037210 */ /* 0x001fc40007fde0ff */
[----:B------:R-:W-:Y:S01]  /*11f80*/  SEL R89, R19, R41, !P4 ;  /* 0x0000002913597207 */ /* 0x000fe20006000000 */
[----:B------:R-:W-:Y:S01]  /*11f90*/  IMAD.MOV.U32 R88, RZ, RZ, R82 ;  /* 0x000000ffff587224 */ /* 0x000fe200078e0052 */
[-C--:B--2---:R-:W-:Y:S01]  /*11fa0*/  LEA.HI.X.SX32 R0, R23, R6.reuse, 0x1, P5 ;  /* 0x0000000617007211 */ /* 0x084fe200028f0eff */
[----:B------:R-:W-:Y:S01]  /*11fb0*/  STL [R1+0x2a8], R3 ;  /* 0x0002a80301007387 */ /* 0x000fe20000100800 */
[----:B------:R-:W-:Y:S01]  /*11fc0*/  IADD3 R2, P5, PT, R27, R7, RZ ;  /* 0x000000071b027210 */ /* 0x000fe20007fbe0ff */
[----:B-1----:R-:W-:Y:S01]  /*11fd0*/  IMAD R29, R68, UR13, RZ ;  /* 0x0000000d441d7c24 */ /* 0x002fe2000f8e02ff */
[C---:B------:R-:W-:Y:S01]  /*11fe0*/  SEL R90, R19.reuse, R39, !P4 ;  /* 0x00000027135a7207 */ /* 0x040fe20006000000 */
[----:B------:R0:W-:Y:S01]  /*11ff0*/  STL [R1+0x264], R0 ;  /* 0x0002640001007387 */ /* 0x0001e20000100800 */
[----:B------:R-:W-:Y:S01]  /*12000*/  IMAD R31, R66, UR16, RZ ;  /* 0x00000010421f7c24 */ /* 0x000fe2000f8e02ff */
[C---:B------:R-:W-:Y:S01]  /*12010*/  SEL R47, R19.reuse, R47, !P4 ;  /* 0x0000002f132f7207 */ /* 0x040fe20006000000 */
[----:B------:R-:W-:Y:S01]  /*12020*/  IMAD R33, R64, UR17, RZ ;  /* 0x0000001140217c24 */ /* 0x000fe2000f8e02ff */
[----:B------:R1:W-:Y:S01]  /*12030*/  STL [R1+0x2e8], R2 ;  /* 0x0002e80201007387 */ /* 0x0003e20000100800 */
[----:B------:R-:W-:Y:S01]  /*12040*/  IMAD R35, R62, UR21, RZ ;  /* 0x000000153e237c24 */ /* 0x000fe2000f8e02ff */
[C---:B------:R-:W-:Y:S01]  /*12050*/  SEL R45, R19.reuse, R45, !P4 ;  /* 0x0000002d132d7207 */ /* 0x040fe20006000000 */
[----:B------:R-:W-:Y:S01]  /*12060*/  IMAD R37, R60, UR23, RZ ;  /* 0x000000173c257c24 */ /* 0x000fe2000f8e02ff */
[----:B------:R-:W-:Y:S01]  /*12070*/  SEL R43, R19, R43, !P4 ;  /* 0x0000002b132b7207 */ /* 0x000fe20006000000 */
[----:B------:R-:W-:Y:S01]  /*12080*/  IMAD R58, R58, UR25, RZ ;  /* 0x000000193a3a7c24 */ /* 0x000fe2000f8e02ff */
[-C--:B0-----:R-:W-:Y:S01]  /*12090*/  LEA.HI.X.SX32 R0, R25, R6.reuse, 0x1, P6 ;  /* 0x0000000619007211 */ /* 0x081fe200030f0eff */
[----:B------:R-:W-:Y:S01]  /*120a0*/  IMAD R56, R56, UR27, RZ ;  /* 0x0000001b38387c24 */ /* 0x000fe2000f8e02ff */
[-C--:B------:R-:W-:Y:S01]  /*120b0*/  IADD3 R3, P6, PT, R29, R7.reuse, RZ ;  /* 0x000000071d037210 */ /* 0x080fe20007fde0ff */
[----:B------:R-:W-:Y:S01]  /*120c0*/  IMAD R54, R54, UR29, RZ ;  /* 0x0000001d36367c24 */ /* 0x000fe2000f8e02ff */
[-C--:B-1----:R-:W-:Y:S01]  /*120d0*/  LEA.HI.X.SX32 R2, R27, R6.reuse, 0x1, P5 ;  /* 0x000000061b027211 */ /* 0x082fe200028f0eff */
[----:B------:R0:W-:Y:S01]  /*120e0*/  STL [R1+0x2a4], R0 ;  /* 0x0002a40001007387 */ /* 0x0001e20000100800 */
[-C--:B------:R-:W-:Y:S01]  /*120f0*/  LEA.HI.X.SX32 R5, R29, R6.reuse, 0x1, P6 ;  /* 0x000000061d057211 */ /* 0x080fe200030f0eff */
[----:B------:R-:W-:Y:S01]  /*12100*/  IMAD R52, R52, UR31, RZ ;  /* 0x0000001f34347c24 */ /* 0x000fe2000f8e02ff */
[----:B------:R-:W-:Y:S01]  /*12110*/  PRMT R75, RZ, 0x7610, R75 ;  /* 0x00007610ff4b7816 */ /* 0x000fe2000000004b */
[----:B------:R1:W-:Y:S01]  /*12120*/  STL [R1+0x2e4], R2 ;  /* 0x0002e40201007387 */ /* 0x0003e20000100800 */
[----:B------:R-:W-:Y:S01]  /*12130*/  IMAD R50, R50, UR33, RZ ;  /* 0x0000002132327c24 */ /* 0x000fe2000f8e02ff */
[----:B------:R-:W2:Y:S01]  /*12140*/  LDCU UR5, c[0x0][0x3b0] ;  /* 0x00007600ff0577ac */ /* 0x000ea20008000800 */
[-C--:B0-----:R-:W-:Y:S01]  /*12150*/  IADD3 R0, P5, PT, R31, R7.reuse, RZ ;  /* 0x000000071f007210 */ /* 0x081fe20007fbe0ff */
[----:B------:R-:W-:Y:S01]  /*12160*/  STL [R1+0x348], R3 ;  /* 0x0003480301007387 */ /* 0x000fe20000100800 */
[----:B------:R-:W-:Y:S01]  /*12170*/  IMAD R48, R48, UR35, RZ ;  /* 0x0000002330307c24 */ /* 0x000fe2000f8e02ff */
[----:B------:R-:W0:Y:S01]  /*12180*/  LDCU UR13, c[0x0][0x3b0] ;  /* 0x00007600ff0d77ac */ /* 0x000e220008000800 */
[----:B-1----:R-:W-:Y:S01]  /*12190*/  IADD3 R2, P6, PT, R33, R7, RZ ;  /* 0x0000000721027210 */ /* 0x002fe20007fde0ff */
[----:B------:R1:W-:Y:S04]  /*121a0*/  STL [R1+0x388], R0 ;  /* 0x0003880001007387 */ /* 0x0003e80000100800 */
[----:B------:R-:W-:Y:S04]  /*121b0*/  STL [R1+0x1620], R3 ;  /* 0x0016200301007387 */ /* 0x000fe80000100800 */
[----:B------:R-:W-:Y:S01]  /*121c0*/  STL [R1+0x344], R5 ;  /* 0x0003440501007387 */ /* 0x000fe20000100800 */
[----:B-1----:R-:W-:-:S03]  /*121d0*/  LEA.HI.X.SX32 R0, R31, R6, 0x1, P5 ;  /* 0x000000061f007211 */ /* 0x002fc600028f0eff */
[----:B------:R1:W-:Y:S04]  /*121e0*/  STL [R1+0x3c8], R2 ;  /* 0x0003c80201007387 */ /* 0x0003e80000100800 */
[----:B------:R3:W-:Y:S01]  /*121f0*/  STL [R1+0x384], R0 ;  /* 0x0003840001007387 */ /* 0x0007e20000100800 */
[----:B-1----:R-:W-:Y:S02]  /*12200*/  IADD3 R2, P5, PT, R35, R7, RZ ;  /* 0x0000000723027210 */ /* 0x002fe40007fbe0ff */
[----:B---3--:R-:W-:-:S03]  /*12210*/  LEA.HI.X.SX32 R0, R33, R6, 0x1, P6 ;  /* 0x0000000621007211 */ /* 0x008fc600030f0eff */
[----:B------:R1:W-:Y:S01]  /*12220*/  STL [R1+0x408], R2 ;  /* 0x0004080201007387 */ /* 0x0003e20000100800 */
[----:B------:R-:W-:-:S03]  /*12230*/  IADD3 R5, P6, PT, R37, R7, RZ ;  /* 0x0000000725057210 */ /* 0x000fc60007fde0ff */
[----:B------:R3:W-:Y:S01]  /*12240*/  STL [R1+0x3c4], R0 ;  /* 0x0003c40001007387 */ /* 0x0007e20000100800 */
[----:B-1----:R-:W-:-:S03]  /*12250*/  LEA.HI.X.SX32 R2, R35, R6, 0x1, P5 ;  /* 0x0000000623027211 */ /* 0x002fc600028f0eff */
[----:B------:R1:W-:Y:S01]  /*12260*/  STL [R1+0x448], R5 ;  /* 0x0004480501007387 */ /* 0x0003e20000100800 */
[----:B---3--:R-:W-:-:S03]  /*12270*/  IADD3 R0, P5, PT, R58, R7, RZ ;  /* 0x000000073a007210 */ /* 0x008fc60007fbe0ff */
[----:B------:R3:W-:Y:S04]  /*12280*/  STL [R1+0x404], R2 ;  /* 0x0004040201007387 */ /* 0x0007e80000100800 */
[----:B------:R-:W-:Y:S01]  /*12290*/  STL [R1+0x1554], R69 ;  /* 0x0015544501007387 */ /* 0x000fe20000100800 */
[----:B-1----:R-:W-:-:S03]  /*122a0*/  LEA.HI.X.SX32 R5, R37, R6, 0x1, P6 ;  /* 0x0000000625057211 */ /* 0x002fc600030f0eff */
[----:B------:R1:W-:Y:S01]  /*122b0*/  STL [R1+0x488], R0 ;  /* 0x0004880001007387 */ /* 0x0003e20000100800 */
[----:B---3--:R-:W-:-:S03]  /*122c0*/  LEA.HI.X.SX32 R2, R58, R6, 0x1, P5 ;  /* 0x000000063a027211 */ /* 0x008fc600028f0eff */
[----:B------:R-:W-:Y:S01]  /*122d0*/  STL [R1+0x444], R5 ;  /* 0x0004440501007387 */ /* 0x000fe20000100800 */
[----:B-1----:R-:W-:-:S03]  /*122e0*/  IADD3 R0, P6, PT, R56, R7, RZ ;  /* 0x0000000738007210 */ /* 0x002fc60007fde0ff */
[----:B------:R-:W-:Y:S04]  /*122f0*/  STL [R1+0x15d8], R58 ;  /* 0x0015d83a01007387 */ /* 0x000fe80000100800 */
[----:B------:R1:W-:Y:S04]  /*12300*/  STL [R1+0x4c8], R0 ;  /* 0x0004c80001007387 */ /* 0x0003e80000100800 */
[----:B------:R-:W-:Y:S01]  /*12310*/  STL [R1+0x484], R2 ;  /* 0x0004840201007387 */ /* 0x000fe20000100800 */
[----:B-1----:R-:W-:-:S03]  /*12320*/  IADD3 R0, P5, PT, R54, R7, RZ ;  /* 0x0000000736007210 */ /* 0x002fc60007fbe0ff */
[----:B------:R-:W-:Y:S04]  /*12330*/  STL [R1+0x154c], R67 ;  /* 0x00154c4301007387 */ /* 0x000fe80000100800 */
[----:B------:R1:W-:Y:S04]  /*12340*/  STL [R1+0x508], R0 ;  /* 0x0005080001007387 */ /* 0x0003e80000100800 */
[----:B------:R-:W-:Y:S01]  /*12350*/  STL [R1+0x15d4], R56 ;  /* 0x0015d43801007387 */ /* 0x000fe20000100800 */
[----:B-1----:R-:W-:Y:S02]  /*12360*/  LEA.HI.X.SX32 R0, R56, R6, 0x1, P6 ;  /* 0x0000000638007211 */ /* 0x002fe400030f0eff */
[----:B------:R-:W-:-:S03]  /*12370*/  IADD3 R72, P6, PT, R52, R7, RZ ;  /* 0x0000000734487210 */ /* 0x000fc60007fde0ff */
[----:B------:R1:W-:Y:S04]  /*12380*/  STL [R1+0x4c4], R0 ;  /* 0x0004c40001007387 */ /* 0x0003e80000100800 */
[----:B------:R-:W-:Y:S01]  /*12390*/  STL [R1+0x15d0], R54 ;  /* 0x0015d03601007387 */ /* 0x000fe20000100800 */
[----:B-1----:R-:W-:Y:S02]  /*123a0*/  LEA.HI.X.SX32 R0, R54, R6, 0x1, P5 ;  /* 0x0000000636007211 */ /* 0x002fe400028f0eff */
[----:B------:R-:W-:-:S03]  /*123b0*/  IADD3 R70, P5, PT, R50, R7, RZ ;  /* 0x0000000732467210 */ /* 0x000fc60007fbe0ff */
[----:B------:R1:W-:Y:S04]  /*123c0*/  STL [R1+0x504], R0 ;  /* 0x0005040001007387 */ /* 0x0003e80000100800 */
[----:B------:R-:W-:Y:S01]  /*123d0*/  STL [R1+0x548], R72 ;  /* 0x0005484801007387 */ /* 0x000fe20000100800 */
[----:B------:R-:W-:-:S03]  /*123e0*/  IMAD R46, R46, UR37, RZ ;  /* 0x000000252e2e7c24 */ /* 0x000fc6000f8e02ff */
[----:B------:R-:W-:Y:S01]  /*123f0*/  STL [R1+0x1544], R65 ;  /* 0x0015444101007387 */ /* 0x000fe20000100800 */
[----:B-1----:R-:W-:-:S03]  /*12400*/  LEA.HI.X.SX32 R0, R52, R6, 0x1, P6 ;  /* 0x0000000634007211 */ /* 0x002fc600030f0eff */
[----:B------:R-:W-:Y:S04]  /*12410*/  STL [R1+0x588], R70 ;  /* 0x0005884601007387 */ /* 0x000fe80000100800 */
[----:B------:R-:W-:Y:S01]  /*12420*/  STL [R1+0x15cc], R52 ;  /* 0x0015cc3401007387 */ /* 0x000fe20000100800 */
[----:B------:R-:W-:-:S03]  /*12430*/  IADD3 R68, P6, PT, R48, R7, RZ ;  /* 0x0000000730447210 */ /* 0x000fc60007fde0ff */
[----:B------:R1:W-:Y:S01]  /*12440*/  STL [R1+0x544], R0 ;  /* 0x0005440001007387 */ /* 0x0003e20000100800 */
[----:B------:R-:W-:Y:S02]  /*12450*/  IMAD R44, R44, UR39, RZ ;  /* 0x000000272c2c7c24 */ /* 0x000fe4000f8e02ff */
[----:B------:R-:W-:Y:S01]  /*12460*/  IMAD R42, R42, UR41, RZ ;  /* 0x000000292a2a7c24 */ /* 0x000fe2000f8e02ff */
[----:B-1----:R-:W-:Y:S02]  /*12470*/  LEA.HI.X.SX32 R0, R50, R6, 0x1, P5 ;  /* 0x0000000632007211 */ /* 0x002fe400028f0eff */
[----:B------:R-:W-:-:S03]  /*12480*/  IADD3 R66, P5, PT, R46, R7, RZ ;  /* 0x000000072e427210 */ /* 0x000fc60007fbe0ff */
[----:B------:R1:W-:Y:S04]  /*12490*/  STL [R1+0x584], R0 ;  /* 0x0005840001007387 */ /* 0x0003e80000100800 */
[----:B------:R-:W-:Y:S01]  /*124a0*/  STL [R1+0x15c4], R50 ;  /* 0x0015c43201007387 */ /* 0x000fe20000100800 */
[----:B------:R-:W-:-:S03]  /*124b0*/  LEA.HI.X.SX32 R2, R46, R6, 0x1, P5 ;  /* 0x000000062e027211 */ /* 0x000fc600028f0eff */
[----:B------:R-:W-:Y:S01]  /*124c0*/  STL [R1+0x5c8], R68 ;  /* 0x0005c84401007387 */ /* 0x000fe20000100800 */
[----:B-1----:R-:W-:-:S03]  /*124d0*/  LEA.HI.X.SX32 R0, R48, R6, 0x1, P6 ;  /* 0x0000000630007211 */ /* 0x002fc600030f0eff */
[----:B------:R-:W-:Y:S01]  /*124e0*/  STL [R1+0x153c], R63 ;  /* 0x00153c3f01007387 */ /* 0x000fe20000100800 */
[----:B------:R-:W-:-:S03]  /*124f0*/  IADD3 R62, P6, PT, R44, R7, RZ ;  /* 0x000000072c3e7210 */ /* 0x000fc60007fde0ff */
[----:B------:R-:W-:Y:S04]  /*12500*/  STL [R1+0x608], R66 ;  /* 0x0006084201007387 */ /* 0x000fe80000100800 */
[----:B------:R-:W-:Y:S04]  /*12510*/  STL [R1+0x15c8], R48 ;  /* 0x0015c83001007387 */ /* 0x000fe80000100800 */
[----:B------:R1:W-:Y:S01]  /*12520*/  STL [R1+0x5c4], R0 ;  /* 0x0005c40001007387 */ /* 0x0003e20000100800 */
[----:B------:R-:W-:Y:S01]  /*12530*/  IMAD R40, R40, UR43, RZ ;  /* 0x0000002b28287c24 */ /* 0x000fe2000f8e02ff */
[----:B------:R-:W-:-:S02]  /*12540*/  LEA.HI.X.SX32 R64, R44, R6, 0x1, P6 ;  /* 0x000000062c407211 */ /* 0x000fc400030f0eff */
[----:B------:R-:W-:Y:S01]  /*12550*/  STL [R1+0x15c0], R46 ;  /* 0x0015c02e01007387 */ /* 0x000fe20000100800 */
[----:B------:R-:W-:Y:S01]  /*12560*/  IMAD R38, R38, UR45, RZ ;  /* 0x0000002d26267c24 */ /* 0x000fe2000f8e02ff */
[-C--:B-1----:R-:W-:Y:S02]  /*12570*/  IADD3 R0, P5, PT, R42, R7.reuse, RZ ;  /* 0x000000072a007210 */ /* 0x082fe40007fbe0ff */
[----:B------:R-:W-:Y:S04]  /*12580*/  STL [R1+0x604], R2 ;  /* 0x0006040201007387 */ /* 0x000fe80000100800 */
[----:B------:R-:W-:Y:S01]  /*12590*/  STL [R1+0x648], R62 ;  /* 0x0006483e01007387 */ /* 0x000fe20000100800 */
[----:B------:R-:W-:-:S03]  /*125a0*/  IADD3 R60, P6, PT, R40, R7, RZ ;  /* 0x00000007283c7210 */ /* 0x000fc60007fde0ff */
[----:B------:R1:W-:Y:S04]  /*125b0*/  STL [R1+0x688], R0 ;  /* 0x0006880001007387 */ /* 0x0003e80000100800 */
[----:B------:R-:W-:Y:S04]  /*125c0*/  STL [R1+0x1540], R61 ;  /* 0x0015403d01007387 */ /* 0x000fe80000100800 */
[----:B------:R-:W-:Y:S01]  /*125d0*/  STL [R1+0x15bc], R44 ;  /* 0x0015bc2c01007387 */ /* 0x000fe20000100800 */
[----:B-1----:R-:W-:-:S03]  /*125e0*/  LEA.HI.X.SX32 R0, R42, R6, 0x1, P5 ;  /* 0x000000062a007211 */ /* 0x002fc600028f0eff */
[----:B------:R-:W-:Y:S01]  /*125f0*/  STL [R1+0x644], R64 ;  /* 0x0006444001007387 */ /* 0x000fe20000100800 */
[----:B------:R-:W-:-:S03]  /*12600*/  IADD3 R58, P5, PT, R38, R7, RZ ;  /* 0x00000007263a7210 */ /* 0x000fc60007fbe0ff */
[----:B------:R-:W-:Y:S04]  /*12610*/  STL [R1+0x1548], R42 ;  /* 0x0015482a01007387 */ /* 0x000fe80000100800 */
[----:B------:R1:W-:Y:S01]  /*12620*/  STL [R1+0x684], R0 ;  /* 0x0006840001007387 */ /* 0x0003e20000100800 */
[----:B------:R-:W-:-:S03]  /*12630*/  IMAD R36, R36, UR47, RZ ;  /* 0x0000002f24247c24 */ /* 0x000fc6000f8e02ff */
        /* <DEDUP_REMOVED lines=8> */
[----:B------:R-:W-:Y:S01]  /*126c0*/  IMAD R32, R32, UR51, RZ ;  /* 0x0000003320207c24 */ /* 0x000fe2000f8e02ff */
[----:B-1----:R-:W-:Y:S02]  /*126d0*/  LEA.HI.X.SX32 R0, R38, R6, 0x1, P5 ;  /* 0x0000000626007211 */ /* 0x002fe400028f0eff */
[----:B------:R-:W-:-:S03]  /*126e0*/  IADD3 R54, P5, PT, R34, R7, RZ ;  /* 0x0000000722367210 */ /* 0x000fc60007fbe0ff */
[----:B------:R1:W-:Y:S04]  /*126f0*/  STL [R1+0x704], R0 ;  /* 0x0007040001007387 */ /* 0x0003e80000100800 */
[----:B------:R-:W-:Y:S04]  /*12700*/  STL [R1+0x155c], R38 ;  /* 0x00155c2601007387 */ /* 0x000fe80000100800 */
[----:B------:R-:W-:Y:S01]  /*12710*/  STL [R1+0x748], R56 ;  /* 0x0007483801007387 */ /* 0x000fe20000100800 */
[----:B-1----:R-:W-:-:S03]  /*12720*/  LEA.HI.X.SX32 R0, R36, R6, 0x1, P6 ;  /* 0x0000000624007211 */ /* 0x002fc600030f0eff */
[----:B------:R-:W-:Y:S01]  /*12730*/  STL [R1+0x1560], R57 ;  /* 0x0015603901007387 */ /* 0x000fe20000100800 */
[----:B------:R-:W-:-:S03]  /*12740*/  IMAD R30, R30, UR53, RZ ;  /* 0x000000351e1e7c24 */ /* 0x000fc6000f8e02ff */
[----:B------:R-:W-:Y:S04]  /*12750*/  STL [R1+0x788], R54 ;  /* 0x0007883601007387 */ /* 0x000fe80000100800 */
[----:B------:R-:W-:Y:S01]  /*12760*/  STL [R1+0x1564], R36 ;  /* 0x0015642401007387 */ /* 0x000fe20000100800 */
[----:B------:R-:W-:-:S03]  /*12770*/  IADD3 R52, P6, PT, R32, R7, RZ ;  /* 0x0000000720347210 */ /* 0x000fc60007fde0ff */
[----:B------:R1:W-:Y:S01]  /*12780*/  STL [R1+0x744], R0 ;  /* 0x0007440001007387 */ /* 0x0003e20000100800 */
[----:B------:R-:W-:-:S03]  /*12790*/  IMAD R28, R28, UR55, RZ ;  /* 0x000000371c1c7c24 */ /* 0x000fc6000f8e02ff */
[----:B------:R-:W-:Y:S01]  /*127a0*/  STL [R1+0x1568], R34 ;  /* 0x0015682201007387 */ /* 0x000fe20000100800 */
        /* <DEDUP_REMOVED lines=9> */
[----:B------:R1:W-:Y:S01]  /*12840*/  STL [R1+0x7c4], R0 ;  /* 0x0007c40001007387 */ /* 0x0003e20000100800 */
[----:B------:R-:W-:-:S03]  /*12850*/  LEA.HI.X.SX32 R48, R30, R6, 0x1, P5 ;  /* 0x000000061e307211 */ /* 0x000fc600028f0eff */
[----:B------:R-:W-:Y:S01]  /*12860*/  STL [R1+0x1580], R30 ;  /* 0x0015801e01007387 */ /* 0x000fe20000100800 */
[----:B-1----:R-:W-:Y:S01]  /*12870*/  IADD3 R0, P6, PT, R28, R7, RZ ;  /* 0x000000071c007210 */ /* 0x002fe20007fde0ff */
[----:B------:R-:W-:-:S04]  /*12880*/  IMAD R24, R24, UR59, RZ ;  /* 0x0000003b18187c24 */ /* 0x000fc8000f8e02ff */
[----:B------:R1:W-:Y:S01]  /*12890*/  STL [R1+0x848], R0 ;  /* 0x0008480001007387 */ /* 0x0003e20000100800 */
[----:B------:R-:W-:-:S03]  /*128a0*/  LEA.HI.X.SX32 R2, R28, R6, 0x1, P6 ;  /* 0x000000061c027211 */ /* 0x000fc600030f0eff */
[----:B------:R-:W-:Y:S01]  /*128b0*/  STL [R1+0x804], R48 ;  /* 0x0008043001007387 */ /* 0x000fe20000100800 */
[-C--:B-1----:R-:W-:Y:S01]  /*128c0*/  IADD3 R0, P5, PT, R26, R7.reuse, RZ ;  /* 0x000000071a007210 */ /* 0x082fe20007fbe0ff */
[----:B------:R-:W-:Y:S01]  /*128d0*/  IMAD R22, R22, UR61, RZ ;  /* 0x0000003d16167c24 */ /* 0x000fe2000f8e02ff */
[----:B------:R-:W-:-:S03]  /*128e0*/  IADD3 R46, P6, PT, R24, R7, RZ ;  /* 0x00000007182e7210 */ /* 0x000fc60007fde0ff */
[----:B------:R1:W-:Y:S01]  /*128f0*/  STL [R1+0x888], R0 ;  /* 0x0008880001007387 */ /* 0x0003e20000100800 */
[----:B------:R-:W-:-:S03]  /*12900*/  IMAD R20, R20, UR62, RZ ;  /* 0x0000003e14147c24 */ /* 0x000fc6000f8e02ff */
[----:B------:R-:W-:Y:S01]  /*12910*/  STL [R1+0x1588], R53 ;  /* 0x0015883501007387 */ /* 0x000fe20000100800 */
[----:B-1----:R-:W-:-:S03]  /*12920*/  LEA.HI.X.SX32 R0, R26, R6, 0x1, P5 ;  /* 0x000000061a007211 */ /* 0x002fc600028f0eff */
[----:B------:R-:W-:Y:S01]  /*12930*/  STL [R1+0x844], R2 ;  /* 0x0008440201007387 */ /* 0x000fe20000100800 */
        /* <DEDUP_REMOVED lines=11> */
[----:B------:R1:W-:Y:S01]  /*129f0*/  STL [R1+0x948], R5 ;  /* 0x0009480501007387 */ /* 0x0003e20000100800 */
[-C--:B------:R-:W-:Y:S01]  /*12a00*/  IADD3 R2, P5, PT, R16, R7.reuse, RZ ;  /* 0x0000000710027210 */ /* 0x080fe20007fbe0ff */
[----:B------:R-:W-:Y:S02]  /*12a10*/  IMAD R12, R12, UR65, RZ ;  /* 0x000000410c0c7c24 */ /* 0x000fe4000f8e02ff */
[----:B------:R3:W-:Y:S04]  /*12a20*/  STL [R1+0x904], R0 ;  /* 0x0009040001007387 */ /* 0x0007e80000100800 */
[----:B------:R-:W-:Y:S01]  /*12a30*/  STL [R1+0x1598], R49 ;  /* 0x0015983101007387 */ /* 0x000fe20000100800 */
[-C--:B-1----:R-:W-:Y:S02]  /*12a40*/  LEA.HI.X.SX32 R5, R16, R6.reuse, 0x1, P5 ;  /* 0x0000000610057211 */ /* 0x082fe400028f0eff */
[----:B---3--:R-:W-:Y:S01]  /*12a50*/  LEA.HI.X.SX32 R0, R20, R6, 0x1, P6 ;  /* 0x0000000614007211 */ /* 0x008fe200030f0eff */
[----:B------:R-:W-:Y:S01]  /*12a60*/  STL [R1+0x988], R2 ;  /* 0x0009880201007387 */ /* 0x000fe20000100800 */
[----:B------:R-:W-:-:S03]  /*12a70*/  IADD3 R93, P6, PT, R14, R7, RZ ;  /* 0x000000070e5d7210 */ /* 0x000fc60007fde0ff */
[----:B------:R1:W-:Y:S01]  /*12a80*/  STL [R1+0x944], R0 ;  /* 0x0009440001007387 */ /* 0x0003e20000100800 */
[----:B------:R-:W-:-:S03]  /*12a90*/  IMAD R10, R10, UR66, RZ ;  /* 0x000000420a0a7c24 */ /* 0x000fc6000f8e02ff */
[----:B------:R3:W-:Y:S01]  /*12aa0*/  STL [R1+0x984], R5 ;  /* 0x0009840501007387 */ /* 0x0007e20000100800 */
[----:B-1----:R-:W-:-:S03]  /*12ab0*/  IADD3 R0, P5, PT, R12, R7, RZ ;  /* 0x000000070c007210 */ /* 0x002fc60007fbe0ff */
[----:B------:R-:W-:Y:S01]  /*12ac0*/  STL [R1+0x9c8], R93 ;  /* 0x0009c85d01007387 */ /* 0x000fe20000100800 */
[----:B------:R-:W-:Y:S01]  /*12ad0*/  IMAD R74, R74, UR11, RZ ;  /* 0x0000000b4a4a7c24 */ /* 0x000fe2000f8e02ff */
[----:B---3--:R-:W-:Y:S02]  /*12ae0*/  LEA.HI.X.SX32 R5, R14, R6, 0x1, P6 ;  /* 0x000000060e057211 */ /* 0x008fe400030f0eff */
[----:B------:R1:W-:Y:S01]  /*12af0*/  STL [R1+0xa00], R0 ;  /* 0x000a000001007387 */ /* 0x0003e20000100800 */
[----:B------:R-:W-:Y:S01]  /*12b00*/  IADD3 R83, P6, PT, R10, R7, RZ ;  /* 0x000000070a537210 */ /* 0x000fe20007fde0ff */
[----:B------:R-:W-:Y:S02]  /*12b10*/  IMAD R71, R71, UR11, RZ ;  /* 0x0000000b47477c24 */ /* 0x000fe4000f8e02ff */
[----:B------:R3:W-:Y:S01]  /*12b20*/  STL [R1+0x9c4], R5 ;  /* 0x0009c40501007387 */ /* 0x0007e20000100800 */
[----:B------:R-:W-:Y:S02]  /*12b30*/  IMAD R41, R69, UR12, RZ ;  /* 0x0000000c45297c24 */ /* 0x000fe4000f8e02ff */
[----:B------:R-:W-:-:S02]  /*12b40*/  IMAD R39, R67, UR14, RZ ;  /* 0x0000000e43277c24 */ /* 0x000fc4000f8e02ff */
[----:B------:R-:W-:Y:S01]  /*12b50*/  IMAD.MOV.U32 R73, RZ, RZ, R86 ;  /* 0x000000ffff497224 */ /* 0x000fe200078e0056 */
[-C--:B-1----:R-:W-:Y:S01]  /*12b60*/  LEA.HI.X.SX32 R0, R12, R6.reuse, 0x1, P5 ;  /* 0x000000060c007211 */ /* 0x082fe200028f0eff */
[----:B------:R-:W-:Y:S01]  /*12b70*/  IMAD R37, R65, UR15, RZ ;  /* 0x0000000f41257c24 */ /* 0x000fe2000f8e02ff */
[CC--:B------:R-:W-:Y:S01]  /*12b80*/  IADD3 R84, P5, PT, R74.reuse, R7.reuse, RZ ;  /* 0x000000074a547210 */ /* 0x0c0fe20007fbe0ff */
[----:B------:R-:W-:Y:S02]  /*12b90*/  IMAD R35, R63, UR20, RZ ;  /* 0x000000143f237c24 */ /* 0x000fe4000f8e02ff */
[----:B------:R-:W-:Y:S01]  /*12ba0*/  IMAD R23, R51, UR32, RZ ;  /* 0x0000002033177c24 */ /* 0x000fe2000f8e02ff */
[----:B------:R1:W-:Y:S01]  /*12bb0*/  STL [R1+0x9fc], R0 ;  /* 0x0009fc0001007387 */ /* 0x0003e20000100800 */
[----:B------:R-:W-:Y:S01]  /*12bc0*/  LEA.HI.X.SX32 R82, R74, R6, 0x1, P5 ;  /* 0x000000064a527211 */ /* 0x000fe200028f0eff */
[----:B---3--:R-:W-:Y:S01]  /*12bd0*/  IMAD.MOV.U32 R5, RZ, RZ, R88 ;  /* 0x000000ffff057224 */ /* 0x008fe200078e0058 */
[----:B------:R-:W-:Y:S01]  /*12be0*/  IADD3 R87, P5, PT, R41, R7, RZ ;  /* 0x0000000729577210 */ /* 0x000fe20007fbe0ff */
[----:B------:R-:W-:Y:S01]  /*12bf0*/  STL [R1+0xa38], R83 ;  /* 0x000a385301007387 */ /* 0x000fe20000100800 */
[----:B------:R-:W-:-:S02]  /*12c00*/  IMAD R33, R61, UR22, RZ ;  /* 0x000000163d217c24 */ /* 0x000fc4000f8e02ff */
[----:B------:R-:W-:Y:S02]  /*12c10*/  IMAD R29, R57, UR26, RZ ;  /* 0x0000001a391d7c24 */ /* 0x000fe4000f8e02ff */
[----:B------:R-:W-:Y:S01]  /*12c20*/  IMAD R25, R53, UR30, RZ ;  /* 0x0000001e35197c24 */ /* 0x000fe2000f8e02ff */
[-C--:B-1----:R-:W-:Y:S01]  /*12c30*/  LEA.HI.X.SX32 R0, R10, R6.reuse, 0x1, P6 ;  /* 0x000000060a007211 */ /* 0x082fe200030f0eff */
[----:B------:R-:W-:Y:S01]  /*12c40*/  IMAD R22, R49, UR34, RZ ;  /* 0x0000002231167c24 */ /* 0x000fe2000f8e02ff */
[-C--:B------:R-:W-:Y:S01]  /*12c50*/  IADD3 R85, P6, PT, R71, R7.reuse, RZ ;  /* 0x0000000747557210 */ /* 0x080fe20007fde0ff */
[----:B------:R-:W-:Y:S01]  /*12c60*/  STL [R1+0x270], R84 ;  /* 0x0002705401007387 */ /* 0x000fe20000100800 */
[----:B------:R-:W-:Y:S02]  /*12c70*/  IMAD R31, R59, UR24, RZ ;  /* 0x000000183b1f7c24 */ /* 0x000fe4000f8e02ff */
[----:B------:R-:W-:Y:S01]  /*12c80*/  IMAD R27, R55, UR28, RZ ;  /* 0x0000001c371b7c24 */ /* 0x000fe2000f8e02ff */
[----:B------:R1:W-:Y:S01]  /*12c90*/  STL [R1+0xa34], R0 ;  /* 0x000a340001007387 */ /* 0x0003e20000100800 */
[----:B------:R-:W-:Y:S01]  /*12ca0*/  IMAD R28, R89, UR42, RZ ;  /* 0x0000002a591c7c24 */ /* 0x000fe2000f8e02ff */
[----:B------:R-:W-:Y:S01]  /*12cb0*/  PRMT R3, RZ, 0x7610, R3 ;  /* 0x00007610ff037816 */ /* 0x000fe20000000003 */
[----:B------:R-:W-:Y:S01]  /*12cc0*/  IMAD R26, R90, UR44, RZ ;  /* 0x0000002c5a1a7c24 */ /* 0x000fe2000f8e02ff */
[----:B------:R3:W-:Y:S01]  /*12cd0*/  STL [R1+0x15a0], R74 ;  /* 0x0015a04a01007387 */ /* 0x0007e20000100800 */
[----:B------:R-:W-:Y:S01]  /*12ce0*/  IMAD R16, R47, UR36, RZ ;  /* 0x000000242f107c24 */ /* 0x000fe2000f8e02ff */
[----:B------:R-:W4:Y:S01]  /*12cf0*/  LDCU UR12, c[0x0][0x3b0] ;  /* 0x00007600ff0c77ac */ /* 0x000f220008000800 */
[-C--:B-1----:R-:W-:Y:S01]  /*12d00*/  LEA.HI.X.SX32 R0, R71, R6.reuse, 0x1, P6 ;  /* 0x0000000647007211 */ /* 0x082fe200030f0eff */
[----:B------:R-:W-:Y:S01]  /*12d10*/  IMAD R12, R45, UR38, RZ ;  /* 0x000000262d0c7c24 */ /* 0x000fe2000f8e02ff */
[-C--:B------:R-:W-:Y:S01]  /*12d20*/  IADD3 R86, P6, PT, R39, R7.reuse, RZ ;  /* 0x0000000727567210 */ /* 0x080fe20007fde0ff */
[----:B------:R-:W-:Y:S01]  /*12d30*/  IMAD R24, R18, UR46, RZ ;  /* 0x0000002e12187c24 */ /* 0x000fe2000f8e02ff */
[-C--:B---3--:R-:W-:Y:S01]  /*12d40*/  LEA.HI.X.SX32 R74, R41, R6.reuse, 0x1, P5 ;  /* 0x00000006294a7211 */ /* 0x088fe200028f0eff */
[----:B------:R-:W-:Y:S01]  /*12d50*/  IMAD R20, R21, UR48, RZ ;  /* 0x0000003015147c24 */ /* 0x000fe2000f8e02ff */
[-C--:B------:R-:W-:Y:S01]  /*12d60*/  IADD3 R88, P5, PT, R37, R7.reuse, RZ ;  /* 0x0000000725587210 */ /* 0x080fe20007fbe0ff */
[----:B------:R-:W-:Y:S01]  /*12d70*/  IMAD R14, R17, UR50, RZ ;  /* 0x00000032110e7c24 */ /* 0x000fe2000f8e02ff */
[----:B------:R-:W-:Y:S01]  /*12d80*/  LEA.HI.X.SX32 R49, R39, R6, 0x1, P6 ;  /* 0x0000000627317211 */ /* 0x000fe200030f0eff */
[----:B------:R-:W1:Y:S01]  /*12d90*/  LDCU UR14, c[0x0][0x3b0] ;  /* 0x00007600ff0e77ac */ /* 0x000e620008000800 */
[----:B------:R-:W-:-:S02]  /*12da0*/  IADD3 R92, P6, PT, R35, R7, RZ ;  /* 0x00000007235c7210 */ /* 0x000fc40007fde0ff */
[-C--:B------:R-:W-:Y:S01]  /*12db0*/  LEA.HI.X.SX32 R51, R37, R6.reuse, 0x1, P5 ;  /* 0x0000000625337211 */ /* 0x080fe200028f0eff */
[----:B------:R-:W3:Y:S01]  /*12dc0*/  LDCU UR15, c[0x0][0x3b0] ;  /* 0x00007600ff0f77ac */ /* 0x000ee20008000800 */
[-C--:B------:R-:W-:Y:S01]  /*12dd0*/  IADD3 R89, P5, PT, R33, R7.reuse, RZ ;  /* 0x0000000721597210 */ /* 0x080fe20007fbe0ff */
[----:B------:R-:W-:Y:S01]  /*12de0*/  STL [R1+0x2b0], R85 ;  /* 0x0002b05501007387 */ /* 0x000fe20000100800 */
[-C--:B------:R-:W-:Y:S02]  /*12df0*/  LEA.HI.X.SX32 R53, R35, R6.reuse, 0x1, P6 ;  /* 0x0000000623357211 */ /* 0x080fe400030f0eff */
[-C--:B------:R-:W-:Y:S01]  /*12e00*/  IADD3 R90, P6, PT, R31, R7.reuse, RZ ;  /* 0x000000071f5a7210 */ /* 0x080fe20007fde0ff */
[----:B------:R-:W-:Y:S01]  /*12e10*/  STL [R1+0x26c], R82 ;  /* 0x00026c5201007387 */ /* 0x000fe20000100800 */
[-C--:B------:R-:W-:Y:S02]  /*12e20*/  LEA.HI.X.SX32 R30, R33, R6.reuse, 0x1, P5 ;  /* 0x00000006211e7211 */ /* 0x080fe400028f0eff */
[----:B------:R-:W-:Y:S01]  /*12e30*/  IADD3 R91, P5, PT, R29, R7, RZ ;  /* 0x000000071d5b7210 */ /* 0x000fe20007fbe0ff */
[----:B------:R0:W-:Y:S01]  /*12e40*/  STL [R1+0x2ac], R0 ;  /* 0x0002ac0001007387 */ /* 0x0001e20000100800 */
[----:B------:R-:W-:-:S03]  /*12e50*/  LEA.HI.X.SX32 R32, R31, R6, 0x1, P6 ;  /* 0x000000061f207211 */ /* 0x000fc600030f0eff */
[----:B------:R-:W-:Y:S01]  /*12e60*/  STL [R1+0x2f0], R87 ;  /* 0x0002f05701007387 */ /* 0x000fe20000100800 */
[----:B------:R-:W-:-:S03]  /*12e70*/  IADD3 R36, P6, PT, R27, R7, RZ ;  /* 0x000000071b247210 */ /* 0x000fc60007fde0ff */
[----:B------:R-:W-:Y:S01]  /*12e80*/  STL [R1+0x350], R86 ;  /* 0x0003505601007387 */ /* 0x000fe20000100800 */
        /* <DEDUP_REMOVED lines=10> */
[-C--:B------:R-:W-:Y:S01]  /*12f30*/  IADD3 R67, P5, PT, R22, R7.reuse, RZ ;  /* 0x0000000716437210 */ /* 0x080fe20007fbe0ff */
[----:B------:R-:W-:Y:S01]  /*12f40*/  IMAD R10, R43, UR40, RZ ;  /* 0x000000282b0a7c24 */ /* 0x000fe2000f8e02ff */
[----:B------:R-:W-:Y:S01]  /*12f50*/  LEA.HI.X.SX32 R40, R23, R6, 0x1, P6 ;  /* 0x0000000617287211 */ /* 0x000fe200030f0eff */
[----:B------:R-:W-:Y:S01]  /*12f60*/  STL [R1+0x410], R89 ;  /* 0x0004105901007387 */ /* 0x000fe20000100800 */
[----:B------:R-:W0:Y:S03]  /*12f70*/  LDC R25, c[0x0][0x3a0] ;  /* 0x0000e800ff197b82 */ /* 0x000e260000000800 */
[----:B------:R-:W-:Y:S01]  /*12f80*/  STL [R1+0x3cc], R53 ;  /* 0x0003cc3501007387 */ /* 0x000fe20000100800 */
[----:B------:R-:W-:-:S03]  /*12f90*/  IADD3 R65, P6, PT, R16, R7, RZ ;  /* 0x0000000710417210 */ /* 0x000fc60007fde0ff */
[----:B------:R-:W-:Y:S01]  /*12fa0*/  STL [R1+0x450], R90 ;  /* 0x0004505a01007387 */ /* 0x000fe20000100800 */
[----:B------:R-:W-:-:S03]  /*12fb0*/  LEA.HI.X.SX32 R59, R22, R6, 0x1, P5 ;  /* 0x00000006163b7211 */ /* 0x000fc600028f0eff */
[----:B------:R-:W-:Y:S01]  /*12fc0*/  STL [R1+0x40c], R30 ;  /* 0x00040c1e01007387 */ /* 0x000fe20000100800 */
[----:B------:R-:W-:-:S03]  /*12fd0*/  IADD3 R63, P5, PT, R12, R7, RZ ;  /* 0x000000070c3f7210 */ /* 0x000fc60007fbe0ff */
[----:B------:R-:W-:Y:S04]  /*12fe0*/  STL [R1+0x490], R91 ;  /* 0x0004905b01007387 */ /* 0x000fe80000100800 */
        /* <DEDUP_REMOVED lines=14> */
[----:B0-----:R-:W-:-:S03]  /*130d0*/  LEA.HI.X.SX32 R0, R28, R6, 0x1, P5 ;  /* 0x000000061c007211 */ /* 0x001fc600028f0eff */
[----:B------:R-:W-:Y:S01]  /*130e0*/  STL [R1+0x54c], R40 ;  /* 0x00054c2801007387 */ /* 0x000fe20000100800 */
[----:B------:R-:W-:-:S03]  /*130f0*/  IADD3 R76, P5, PT, R24, R7, RZ ;  /* 0x00000007184c7210 */ /* 0x000fc60007fbe0ff */
[----:B------:R-:W-:Y:S04]  /*13100*/  STL [R1+0x5d0], R65 ;  /* 0x0005d04101007387 */ /* 0x000fe80000100800 */
[----:B------:R-:W-:Y:S01]  /*13110*/  STL [R1+0x58c], R59 ;  /* 0x00058c3b01007387 */ /* 0x000fe20000100800 */
[----:B------:R-:W-:-:S03]  /*13120*/  LEA.HI.X.SX32 R78, R26, R6, 0x1, P6 ;  /* 0x000000061a4e7211 */ /* 0x000fc600030f0eff */
[----:B------:R-:W-:Y:S01]  /*13130*/  STL [R1+0x610], R63 ;  /* 0x0006103f01007387 */ /* 0x000fe20000100800 */
[----:B------:R-:W-:-:S03]  /*13140*/  IMAD R23, R15, UR52, RZ ;  /* 0x000000340f177c24 */ /* 0x000fc6000f8e02ff */
[----:B------:R-:W-:Y:S01]  /*13150*/  STL [R1+0x5cc], R42 ;  /* 0x0005cc2a01007387 */ /* 0x000fe20000100800 */
[----:B------:R-:W-:-:S03]  /*13160*/  IADD3 R18, P6, PT, R20, R7, RZ ;  /* 0x0000000714127210 */ /* 0x000fc60007fde0ff */
[----:B------:R-:W-:Y:S01]  /*13170*/  STL [R1+0x650], R9 ;  /* 0x0006500901007387 */ /* 0x000fe20000100800 */
[----:B------:R-:W-:Y:S01]  /*13180*/  IMAD R22, R13, UR54, RZ ;  /* 0x000000360d167c24 */ /* 0x000fe2000f8e02ff */
[----:B------:R-:W-:Y:S02]  /*13190*/  LEA.HI.X.SX32 R77, R24, R6, 0x1, P5 ;  /* 0x00000006184d7211 */ /* 0x000fe400028f0eff */
[----:B------:R-:W-:Y:S01]  /*131a0*/  STL [R1+0x60c], R61 ;  /* 0x00060c3d01007387 */ /* 0x000fe20000100800 */
[----:B------:R-:W-:-:S03]  /*131b0*/  IADD3 R13, P5, PT, R14, R7, RZ ;  /* 0x000000070e0d7210 */ /* 0x000fc60007fbe0ff */
        /* <DEDUP_REMOVED lines=10> */
[----:B------:R-:W-:-:S03]  /*13260*/  IMAD.MOV.U32 R4, RZ, RZ, R73 ;  /* 0x000000ffff047224 */ /* 0x000fc600078e0049 */
[----:B------:R-:W-:Y:S01]  /*13270*/  STL [R1+0x6cc], R78 ;  /* 0x0006cc4e01007387 */ /* 0x000fe20000100800 */
[----:B------:R-:W-:-:S03]  /*13280*/  IADD3 R73, P5, PT, R22, R7, RZ ;  /* 0x0000000716497210 */ /* 0x000fc60007fbe0ff */
[----:B------:R-:W-:Y:S04]  /*13290*/  STL [R1+0x750], R18 ;  /* 0x0007501201007387 */ /* 0x000fe80000100800 */
[----:B------:R-:W-:Y:S01]  /*132a0*/  STL [R1+0x70c], R77 ;  /* 0x00070c4d01007387 */ /* 0x000fe20000100800 */
[----:B------:R-:W-:-:S03]  /*132b0*/  LEA.HI.X.SX32 R15, R23, R6, 0x1, P6 ;  /* 0x00000006170f7211 */ /* 0x000fc600030f0eff */
[----:B------:R-:W-:Y:S04]  /*132c0*/  STL [R1+0x790], R13 ;  /* 0x0007900d01007387 */ /* 0x000fe80000100800 */
[----:B------:R-:W-:Y:S01]  /*132d0*/  STL [R1+0x74c], R19 ;  /* 0x00074c1301007387 */ /* 0x000fe20000100800 */
[----:B------:R-:W-:-:S03]  /*132e0*/  LEA.HI.X.SX32 R21, R22, R6, 0x1, P5 ;  /* 0x0000000616157211 */ /* 0x000fc600028f0eff */
[----:B------:R-:W-:Y:S04]  /*132f0*/  STL [R1+0x7d0], R17 ;  /* 0x0007d01101007387 */ /* 0x000fe80000100800 */
[----:B------:R-:W-:Y:S04]  /*13300*/  STL [R1+0x78c], R11 ;  /* 0x00078c0b01007387 */ /* 0x000fe80000100800 */
[----:B------:R-:W2:Y:S04]  /*13310*/  LDL R23, [R1+0x268] ;  /* 0x0002680001177983 */ /* 0x000ea80000100800 */
[----:B------:R-:W-:Y:S04]  /*13320*/  STL [R1+0x810], R73 ;  /* 0x0008104901007387 */ /* 0x000fe80000100800 */
[----:B------:R-:W2:Y:S01]  /*13330*/  LDL R22, [R1+0x264] ;  /* 0x0002640001167983 */ /* 0x000ea20000100800 */
[----:B------:R-:W-:Y:S01]  /*13340*/  IADD3 R24, P5, PT, R12, R7, RZ ;  /* 0x000000070c187210 */ /* 0x000fe20007fbe0ff */
[----:B------:R-:W-:-:S03]  /*13350*/  VIADD R14, R25, 0xffffff80 ;  /* 0xffffff80190e7836 */ /* 0x000fc60000000000 */
[----:B------:R-:W-:Y:S02]  /*13360*/  LEA.HI.X.SX32 R25, R12, R6, 0x1, P5 ;  /* 0x000000060c197211 */ /* 0x000fe400028f0eff */
[----:B------:R-:W0:Y:S01]  /*13370*/  LDC R12, c[0x0][0x3a0] ;  /* 0x0000e800ff0c7b82 */ /* 0x000e220000000800 */
[----:B--2---:R-:W-:-:S04]  /*13380*/  @P0 LOP3.LUT R23, R23, R22, RZ, 0x3c, !PT ;  /* 0x0000001617170212 */ /* 0x004fc800078e3cff */
[----:B------:R-:W-:-:S04]  /*13390*/  @P0 LOP3.LUT R22, R23, R22, RZ, 0x3c, !PT ;  /* 0x0000001617160212 */ /* 0x000fc800078e3cff */
[----:B------:R-:W-:-:S05]  /*133a0*/  @P0 LOP3.LUT R23, R23, R22, RZ, 0x3c, !PT ;  /* 0x0000001617170212 */ /* 0x000fca00078e3cff */
[----:B------:R-:W2:Y:S01]  /*133b0*/  @P0 LDG.E.U8 R3, desc[UR18][R22.64] ;  /* 0x0000001216030981 */ /* 0x000ea2000c1e1100 */
[----:B------:R-:W-:Y:S01]  /*133c0*/  IMAD R10, R8, UR60, RZ ;  /* 0x0000003c080a7c24 */ /* 0x000fe2000f8e02ff */
[----:B------:R-:W-:Y:S01]  /*133d0*/  IADD3 R8, P6, PT, R16, R7, RZ ;  /* 0x0000000710087210 */ /* 0x000fe20007fde0ff */
[----:B0-----:R-:W-:-:S03]  /*133e0*/  VIADD R12, R12, 0xffffff88 ;  /* 0xffffff880c0c7836 */ /* 0x001fc60000000000 */
[-C--:B------:R-:W-:Y:S02]  /*133f0*/  LEA.HI.X.SX32 R16, R16, R6.reuse, 0x1, P6 ;  /* 0x0000000610107211 */ /* 0x080fe400030f0eff */
[----:B------:R-:W-:Y:S01]  /*13400*/  IADD3 R20, P6, PT, R10, R7, RZ ;  /* 0x000000070a147210 */ /* 0x000fe20007fde0ff */
[----:B------:R-:W-:Y:S01]  /*13410*/  STL [R1+0x7cc], R15 ;  /* 0x0007cc0f01007387 */ /* 0x000fe20000100800 */
[----:B------:R-:W-:Y:S02]  /*13420*/  ISETP.GE.U32.AND P5, PT, R12, 0x7fffff09, PT ;  /* 0x7fffff090c00780c */ /* 0x000fe40003fa6070 */
[----:B------:R-:W-:Y:S01]  /*13430*/  LEA.HI.X.SX32 R12, R10, R6, 0x1, P6 ;  /* 0x000000060a0c7211 */ /* 0x000fe200030f0eff */
[----:B------:R-:W-:Y:S04]  /*13440*/  STL [R1+0x850], R8 ;  /* 0x0008500801007387 */ /* 0x000fe80000100800 */
[----:B------:R-:W-:Y:S04]  /*13450*/  STL [R1+0x80c], R21 ;  /* 0x00080c1501007387 */ /* 0x000fe80000100800 */
[----:B------:R-:W-:Y:S04]  /*13460*/  STL [R1+0x890], R24 ;  /* 0x0008901801007387 */ /* 0x000fe80000100800 */
[----:B------:R-:W-:Y:S04]  /*13470*/  STL [R1+0x84c], R16 ;  /* 0x00084c1001007387 */ /* 0x000fe80000100800 */
[----:B------:R-:W-:Y:S04]  /*13480*/  STL [R1+0x8d0], R20 ;  /* 0x0008d01401007387 */ /* 0x000fe80000100800 */
[----:B------:R-:W-:Y:S04]  /*13490*/  STL [R1+0x88c], R25 ;  /* 0x00088c1901007387 */ /* 0x000fe80000100800 */
[----:B------:R-:W-:Y:S04]  /*134a0*/  STL [R1+0x8cc], R12 ;  /* 0x0008cc0c01007387 */ /* 0x000fe80000100800 */
[----:B--2---:R0:W-:Y:S04]  /*134b0*/  STL [R1+0x334], R3 ;  /* 0x0003340301007387 */ /* 0x0041e80000100800 */
[----:B0-----:R-:W2:Y:S04]  /*134c0*/  LDL.LU R3, [R1+0x1620] ;  /* 0x0016200001037983 */ /* 0x001ea80000300800 */
[----:B------:R-:W2:Y:S04]  /*134d0*/  LDL R22, [R1+0x2a4] ;  /* 0x0002a40001167983 */ /* 0x000ea80000100800 */
[----:B------:R-:W2:Y:S02]  /*134e0*/  LDL R23, [R1+0x2a8] ;  /* 0x0002a80001177983 */ /* 0x000ea40000100800 */
[----:B--2---:R-:W-:-:S04]  /*134f0*/  @P0 LOP3.LUT R23, R23, R22, RZ, 0x3c, !PT ;  /* 0x0000001617170212 */ /* 0x004fc800078e3cff */
[----:B------:R-:W-:-:S04]  /*13500*/  @P0 LOP3.LUT R22, R23, R22, RZ, 0x3c, !PT ;  /* 0x0000001617160212 */ /* 0x000fc800078e3cff */
[----:B------:R-:W-:-:S05]  /*13510*/  @P0 LOP3.LUT R23, R23, R22, RZ, 0x3c, !PT ;  /* 0x0000001617170212 */ /* 0x000fca00078e3cff */
[----:B------:R-:W2:Y:S04]  /*13520*/  @P0 LDG.E.U8 R75, desc[UR18][R22.64] ;  /* 0x00000012164b0981 */ /* 0x000ea8000c1e1100 */
[----:B--2---:R0:W-:Y:S04]  /*13530*/  STL [R1+0x32c], R75 ;  /* 0x00032c4b01007387 */ /* 0x0041e80000100800 */
[----:B0-----:R-:W2:Y:S04]  /*13540*/  LDL.LU R75, [R1+0x161c] ;  /* 0x00161c00014b7983 */ /* 0x001ea80000300800 */
[----:B------:R-:W2:Y:S04]  /*13550*/  LDL R22, [R1+0x2e4] ;  /* 0x0002e40001167983 */ /* 0x000ea80000100800 */
[----:B------:R-:W2:Y:S01]  /*13560*/  LDL R23, [R1+0x2e8] ;  /* 0x0002e80001177983 */ /* 0x000ea20000100800 */
[----:B------:R-:W-:-:S02]  /*13570*/  ISETP.GE.U32.AND P6, PT, R14, 0x7fffff01, PT ;  /* 0x7fffff010e00780c */ /* 0x000fc40003fc6070 */
[----:B------:R-:W-:Y:S02]  /*13580*/  PRMT R14, RZ, 0x7610, R14 ;  /* 0x00007610ff0e7816 */ /* 0x000fe4000000000e */
[----:B--2---:R-:W-:-:S04]  /*13590*/  @P0 LOP3.LUT R23, R23, R22, RZ, 0x3c, !PT ;  /* 0x0000001617170212 */ /* 0x004fc800078e3cff */
[----:B------:R-:W-:-:S04]  /*135a0*/  @P0 LOP3.LUT R22, R23, R22, RZ, 0x3c, !PT ;  /* 0x0000001617160212 */ /* 0x000fc800078e3cff */
[----:B------:R-:W-:-:S05]  /*135b0*/  @P0 LOP3.LUT R23, R23, R22, RZ, 0x3c, !PT ;  /* 0x0000001617170212 */ /* 0x000fca00078e3cff */
[----:B------:R0:W2:Y:S04]  /*135c0*/  @P0 LDG.E.U8 R14, desc[UR18][R22.64] ;  /* 0x00000012160e0981 */ /* 0x0000a8000c1e1100 */
[----:B------:R-:W2:Y:S01]  /*135d0*/  LDL R23, [R1+0x344] ;  /* 0x0003440001177983 */ /* 0x000ea20000100800 */
[----:B------:R-:W-:Y:S01]  /*135e0*/  PRMT R75, RZ, 0x7610, R75 ;  /* 0x00007610ff4b7816 */ /* 0x000fe2000000004b */
[----:B0-----:R-:W-:-:S05]  /*135f0*/  @P0 IMAD.MOV.U32 R22, RZ, RZ, R3 ;  /* 0x000000ffff160224 */ /* 0x001fca00078e0003 */
[----:B--2---:R-:W2:Y:S04]  /*13600*/  @P0 LDG.E.U8 R75, desc[UR18][R22.64] ;  /* 0x00000012164b0981 */ /* 0x004ea8000c1e1100 */
[----:B------:R0:W-:Y:S04]  /*13610*/  STL [R1+0x324], R14 ;  /* 0x0003240e01007387 */ /* 0x0001e80000100800 */
[----:B0-----:R-:W3:Y:S04]  /*13620*/  LDL R14, [R1+0x584] ;  /* 0x00058400010e7983 */ /* 0x001ee80000100800 */
[----:B------:R-:W3:Y:S04]  /*13630*/  LDL.LU R3, [R1+0x1618] ;  /* 0x0016180001037983 */ /* 0x000ee80000300800 */
[----:B--2---:R0:W-:Y:S04]  /*13640*/  STL [R1+0x2fc], R75 ;  /* 0x0002fc4b01007387 */ /* 0x0041e80000100800 */
[----:B0-----:R-:W2:Y:S04]  /*13650*/  LDL.LU R75, [R1+0x1614] ;  /* 0x00161400014b7983 */ /* 0x001ea80000300800 */
[----:B------:R-:W2:Y:S04]  /*13660*/  LDL R22, [R1+0x384] ;  /* 0x0003840001167983 */ /* 0x000ea80000100800 */
[----:B------:R-:W2:Y:S01]  /*13670*/  LDL R23, [R1+0x388] ;  /* 0x0003880001177983 */ /* 0x000ea20000100800 */
[----:B------:R-:W-:-:S02]  /*13680*/  PRMT R10, RZ, 0x7610, R10 ;  /* 0x00007610ff0a7816 */ /* 0x000fc4000000000a */
[----:B--2---:R-:W-:-:S04]  /*13690*/  @P0 LOP3.LUT R23, R23, R22, RZ, 0x3c, !PT ;  /* 0x0000001617170212 */ /* 0x004fc800078e3cff */
[----:B------:R-:W-:-:S04]  /*136a0*/  @P0 LOP3.LUT R22, R23, R22, RZ, 0x3c, !PT ;  /* 0x0000001617160212 */ /* 0x000fc800078e3cff */
[----:B------:R-:W-:-:S05]  /*136b0*/  @P0 LOP3.LUT R23, R23, R22, RZ, 0x3c, !PT ;  /* 0x0000001617170212 */ /* 0x000fca00078e3cff */
[----:B------:R0:W2:Y:S04]  /*136c0*/  @P0 LDG.E.U8 R10, desc[UR18][R22.64] ;  /* 0x00000012160a0981 */ /* 0x0000a8000c1e1100 */
[----:B------:R-:W0:Y:S04]  /*136d0*/  LDL R22, [R1+0x3c4] ;  /* 0x0003c40001167983 */ /* 0x000e280000100800 */
[----:B------:R-:W0:Y:S01]  /*136e0*/  LDL R23, [R1+0x3c8] ;  /* 0x0003c80001177983 */ /* 0x000e220000100800 */
[----:B------:R-:W-:Y:S02]  /*136f0*/  PRMT R75, RZ, 0x7610, R75 ;  /* 0x00007610ff4b7816 */ /* 0x000fe4000000004b */
[----:B0-----:R-:W-:-:S04]  /*13700*/  @P0 LOP3.LUT R23, R23, R22, RZ, 0x3c, !PT ;  /* 0x0000001617170212 */ /* 0x001fc800078e3cff */
[----:B------:R-:W-:-:S04]  /*13710*/  @P0 LOP3.LUT R22, R23, R22, RZ, 0x3c, !PT ;  /* 0x0000001617160212 */ /* 0x000fc800078e3cff */
[----:B------:R-:W-:-:S05]  /*13720*/  @P0 LOP3.LUT R23, R23, R22, RZ, 0x3c, !PT ;  /* 0x0000001617170212 */ /* 0x000fca00078e3cff */
[----:B------:R-:W3:Y:S04]  /*13730*/  @P0 LDG.E.U8 R75, desc[UR18][R22.64] ;  /* 0x00000012164b0981 */ /* 0x000ee8000c1e1100 */
[----:B--2---:R0:W-:Y:S04]  /*13740*/  STL [R1+0x2dc], R10 ;  /* 0x0002dc0a01007387 */ /* 0x0041e80000100800 */
[----:B0-----:R-:W2:Y:S04]  /*13750*/  LDL R10, [R1+0x5c4] ;  /* 0x0005c400010a7983 */ /* 0x001ea80000100800 */
[----:B---3--:R0:W-:Y:S04]  /*13760*/  STL [R1+0x2d4], R75 ;  /* 0x0002d44b01007387 */ /* 0x0081e80000100800 */
[----:B0-----:R-:W3:Y:S04]  /*13770*/  LDL.LU R75, [R1+0x1610] ;  /* 0x00161000014b7983 */ /* 0x001ee80000300800 */
[----:B------:R-:W2:Y:S04]  /*13780*/  LDL R22, [R1+0x404] ;  /* 0x0004040001167983 */ /* 0x000ea80000100800 */
[----:B------:R-:W2:Y:S01]  /*13790*/  LDL R23, [R1+0x408] ;  /* 0x0004080001177983 */ /* 0x000ea20000100800 */
[----:B------:R-:W-:-:S02]  /*137a0*/  PRMT R3, RZ, 0x7610, R3 ;  /* 0x00007610ff037816 */ /* 0x000fc40000000003 */
        /* <DEDUP_REMOVED lines=8> */
[----:B---3--:R-:W-:-:S02]  /*13830*/  PRMT R75, RZ, 0x7610, R75 ;  /* 0x00007610ff4b7816 */ /* 0x008fc4000000004b */
[----:B--2---:R-:W-:-:S04]  /*13840*/  @P0 LOP3.LUT R23, R23, R22, RZ, 0x3c, !PT ;  /* 0x0000001617170212 */ /* 0x004fc800078e3cff */
[----:B------:R-:W-:-:S04]  /*13850*/  @P0 LOP3.LUT R22, R23, R22, RZ, 0x3c, !PT ;  /* 0x0000001617160212 */ /* 0x000fc800078e3cff */
[----:B------:R-:W-:-:S05]  /*13860*/  @P0 LOP3.LUT R23, R23, R22, RZ, 0x3c, !PT ;  /* 0x0000001617170212 */ /* 0x000fca00078e3cff */
[----:B------:R-:W2:Y:S04]  /*13870*/  @P0 LDG.E.U8 R75, desc[UR18][R22.64] ;  /* 0x00000012164b0981 */ /* 0x000ea8000c1e1100 */
[----:B--2---:R0:W-:Y:S04]  /*13880*/  STL [R1+0x2bc], R75 ;  /* 0x0002bc4b01007387 */ /* 0x0041e80000100800 */
[----:B0-----:R-:W2:Y:S04]  /*13890*/  LDL.LU R75, [R1+0x1608] ;  /* 0x00160800014b7983 */ /* 0x001ea80000300800 */
[----:B------:R-:W3:Y:S04]  /*138a0*/  LDL R22, [R1+0x484] ;  /* 0x0004840001167983 */ /* 0x000ee80000100800 */
[----:B------:R-:W3:Y:S01]  /*138b0*/  LDL R23, [R1+0x488] ;  /* 0x0004880001177983 */ /* 0x000ee20000100800 */
[----:B------:R-:W-:-:S02]  /*138c0*/  PRMT R3, RZ, 0x7610, R3 ;  /* 0x00007610ff037816 */ /* 0x000fc40000000003 */
[----:B---3--:R-:W-:-:S04]  /*138d0*/  @P0 LOP3.LUT R23, R23, R22, RZ, 0x3c, !PT ;  /* 0x0000001617170212 */ /* 0x008fc800078e3cff */
[----:B------:R-:W-:-:S04]  /*138e0*/  @P0 LOP3.LUT R22, R23, R22, RZ, 0x3c, !PT ;  /* 0x0000001617160212 */ /* 0x000fc800078e3cff */
[----:B------:R-:W-:-:S05]  /*138f0*/  @P0 LOP3.LUT R23, R23, R22, RZ, 0x3c, !PT ;  /* 0x0000001617170212 */ /* 0x000fca00078e3cff */
[----:B------:R-:W3:Y:S04]  /*13900*/  @P0 LDG.E.U8 R3, desc[UR18][R22.64] ;  /* 0x0000001216030981 */ /* 0x000ee8000c1e1100 */
[----:B---3--:R0:W-:Y:S04]  /*13910*/  STL [R1+0x29c], R3 ;  /* 0x00029c0301007387 */ /* 0x0081e80000100800 */
[----:B0-----:R-:W3:Y:S04]  /*13920*/  LDL.LU R3, [R1+0x1604] ;  /* 0x0016040001037983 */ /* 0x001ee80000300800 */
[----:B------:R-:W3:Y:S04]  /*13930*/  LDL R22, [R1+0x4c4] ;  /* 0x0004c40001167983 */ /* 0x000ee80000100800 */
[----:B------:R-:W3:Y:S01]  /*13940*/  LDL R23, [R1+0x4c8] ;  /* 0x0004c80001177983 */ /* 0x000ee20000100800 */
[----:B--2---:R-:W-:-:S02]  /*13950*/  PRMT R75, RZ, 0x7610, R75 ;  /* 0x00007610ff4b7816 */ /* 0x004fc4000000004b */
[----:B---3--:R-:W-:-:S04]  /*13960*/  @P0 LOP3.LUT R23, R23, R22, RZ, 0x3c, !PT ;  /* 0x0000001617170212 */ /* 0x008fc800078e3cff */
        /* <DEDUP_REMOVED lines=11> */
[----:B------:R-:W3:Y:S01]  /*13a20*/  @P0 LDG.E.U8 R3, desc[UR18][R22.64] ;  /* 0x0000001216030981 */ /* 0x000ee2000c1e1100 */
[----:B--2---:R-:W-:-:S03]  /*13a30*/  PRMT R75, RZ, 0x7610, R75 ;  /* 0x00007610ff4b7816 */ /* 0x004fc6000000004b */
[----:B---3--:R0:W-:Y:S04]  /*13a40*/  STL [R1+0x28c], R3 ;  /* 0x00028c0301007387 */ /* 0x0081e80000100800 */
[----:B0-----:R-:W2:Y:S04]  /*13a50*/  LDL.LU R3, [R1+0x15fc] ;  /* 0x0015fc0001037983 */ /* 0x001ea80000300800 */
[----:B------:R-:W3:Y:S01]  /*13a60*/  LDL R23, [R1+0x544] ;  /* 0x0005440001177983 */ /* 0x000ee20000100800 */
[----:B------:R-:W-:-:S03]  /*13a70*/  @P0 IMAD.MOV.U32 R22, RZ, RZ, R72 ;  /* 0x000000ffff160224 */ /* 0x000fc600078e0048 */
[----:B------:R-:W4:Y:S04]  /*13a80*/  LDL.LU R72, [R1+0x15f8] ;  /* 0x0015f80001487983 */ /* 0x000f280000300800 */
[----:B---3--:R0:W3:Y:S01]  /*13a90*/  @P0 LDG.E.U8 R75, desc[UR18][R22.64] ;  /* 0x00000012164b0981 */ /* 0x0080e2000c1e1100 */
[----:B--2---:R-:W-:Y:S01]  /*13aa0*/  PRMT R3, RZ, 0x7610, R3 ;  /* 0x00007610ff037816 */ /* 0x004fe20000000003 */
[----:B0-----:R-:W-:Y:S02]  /*13ab0*/  @P0 IMAD.MOV.U32 R22, RZ, RZ, R70 ;  /* 0x000000ffff160224 */ /* 0x001fe400078e0046 */
[----:B------:R-:W-:-:S05]  /*13ac0*/  @P0 IMAD.MOV.U32 R23, RZ, RZ, R14 ;  /* 0x000000ffff170224 */ /* 0x000fca00078e000e */
[----:B------:R0:W2:Y:S04]  /*13ad0*/  @P0 LDG.E.U8 R3, desc[UR18][R22.64] ;  /* 0x0000001216030981 */ /* 0x0000a8000c1e1100 */
[----:B---3--:R3:W-:Y:S04]  /*13ae0*/  STL [R1+0x284], R75 ;  /* 0x0002844b01007387 */ /* 0x0087e80000100800 */
[----:B---3--:R-:W3:Y:S01]  /*13af0*/  LDL.LU R75, [R1+0x15f4] ;  /* 0x0015f400014b7983 */ /* 0x008ee20000300800 */
[----:B0-----:R-:W-:Y:S02]  /*13b00*/  @P0 IMAD.MOV.U32 R22, RZ, RZ, R68 ;  /* 0x000000ffff160224 */ /* 0x001fe400078e0044 */
[----:B------:R-:W-:Y:S01]  /*13b10*/  @P0 IMAD.MOV.U32 R23, RZ, RZ, R10 ;  /* 0x000000ffff170224 */ /* 0x000fe200078e000a */
[----:B------:R-:W3:Y:S04]  /*13b20*/  LDL.LU R70, [R1+0x15f0] ;  /* 0x0015f00001467983 */ /* 0x000ee80000300800 */
[----:B------:R-:W3:Y:S04]  /*13b30*/  LDL R14, [R1+0x704] ;  /* 0x00070400010e7983 */ /* 0x000ee80000100800 */
[----:B--2---:R0:W-:Y:S04]  /*13b40*/  STL [R1+0x146c], R3 ;  /* 0x00146c0301007387 */ /* 0x0041e80000100800 */
[----:B0-----:R-:W2:Y:S04]  /*13b50*/  LDL R3, [R1+0x6c4] ;  /* 0x0006c40001037983 */ /* 0x001ea80000100800 */
[----:B------:R-:W2:Y:S01]  /*13b60*/  LDL.LU R68, [R1+0x15ec] ;  /* 0x0015ec0001447983 */ /* 0x000ea20000300800 */
[----:B----4-:R-:W-:-:S03]  /*13b70*/  PRMT R72, RZ, 0x7610, R72 ;  /* 0x00007610ff487816 */ /* 0x010fc60000000048 */
[----:B------:R-:W4:Y:S01]  /*13b80*/  LDL R10, [R1+0x744] ;  /* 0x00074400010a7983 */ /* 0x000f220000100800 */
[----:B---3--:R-:W-:-:S06]  /*13b90*/  PRMT R75, RZ, 0x7610, R75 ;  /* 0x00007610ff4b7816 */ /* 0x008fcc000000004b */
[----:B------:R0:W3:Y:S04]  /*13ba0*/  @P0 LDG.E.U8 R75, desc[UR18][R22.64] ;  /* 0x00000012164b0981 */ /* 0x0000e8000c1e1100 */
[----:B------:R-:W2:Y:S01]  /*13bb0*/  LDL R23, [R1+0x604] ;  /* 0x0006040001177983 */ /* 0x000ea20000100800 */
[----:B0-----:R-:W-:Y:S01]  /*13bc0*/  @P0 IMAD.MOV.U32 R22, RZ, RZ, R66 ;  /* 0x000000ffff160224 */ /* 0x001fe200078e0042 */
[----:B------:R-:W-:-:S04]  /*13bd0*/  PRMT R70, RZ, 0x7610, R70 ;  /* 0x00007610ff467816 */ /* 0x000fc80000000046 */
[----:B--2---:R0:W2:Y:S04]  /*13be0*/  @P0 LDG.E.U8 R72, desc[UR18][R22.64] ;  /* 0x0000001216480981 */ /* 0x0040a8000c1e1100 */
[----:B---3--:R3:W-:Y:S01]  /*13bf0*/  STL [R1+0x1470], R75 ;  /* 0x0014704b01007387 */ /* 0x0087e20000100800 */
[----:B0-----:R-:W-:Y:S02]  /*13c00*/  @P0 IMAD.MOV.U32 R22, RZ, RZ, R62 ;  /* 0x000000ffff160224 */ /* 0x001fe400078e003e */
[----:B------:R-:W-:Y:S01]  /*13c10*/  @P0 IMAD.MOV.U32 R23, RZ, RZ, R64 ;  /* 0x000000ffff170224 */ /* 0x000fe200078e0040 */
[----:B---3--:R-:W3:Y:S04]  /*13c20*/  LDL R75, [R1+0x688] ;  /* 0x00068800014b7983 */ /* 0x008ee80000100800 */
[----:B------:R-:W4:Y:S04]  /*13c30*/  LDL.LU R66, [R1+0x15e8] ;  /* 0x0015e80001427983 */ /* 0x000f280000300800 */
[----:B------:R3:W4:Y:S04]  /*13c40*/  @P0 LDG.E.U8 R70, desc[UR18][R22.64] ;  /* 0x0000001216460981 */ /* 0x000728000c1e1100 */
[----:B--2---:R0:W-:Y:S04]  /*13c50*/  STL [R1+0x1474], R72 ;  /* 0x0014744801007387 */ /* 0x0041e80000100800 */
[----:B------:R-:W2:Y:S04]  /*13c60*/  LDL.LU R64, [R1+0x15e4] ;  /* 0x0015e40001407983 */ /* 0x000ea80000300800 */
[----:B------:R-:W2:Y:S04]  /*13c70*/  LDL.LU R62, [R1+0x15e0] ;  /* 0x0015e000013e7983 */ /* 0x000ea80000300800 */
[----:B------:R-:W2:Y:S01]  /*13c80*/  LDL R23, [R1+0x684] ;  /* 0x0006840001177983 */ /* 0x000ea20000100800 */
[----:B------:R-:W-:Y:S01]  /*13c90*/  PRMT R68, RZ, 0x7610, R68 ;  /* 0x00007610ff447816 */ /* 0x000fe20000000044 */
[----:B---3--:R-:W-:-:S02]  /*13ca0*/  @P0 IMAD.MOV.U32 R22, RZ, RZ, R75 ;  /* 0x000000ffff160224 */ /* 0x008fc400078e004b */
[----:B0-----:R-:W3:Y:S04]  /*13cb0*/  LDL R72, [R1+0x7c4] ;  /* 0x0007c40001487983 */ /* 0x001ee80000100800 */
[----:B--2---:R0:W2:Y:S01]  /*13cc0*/  @P0 LDG.E.U8 R68, desc[UR18][R22.64] ;  /* 0x0000001216440981 */ /* 0x0040a2000c1e1100 */
[----:B----4-:R-:W-:-:S03]  /*13cd0*/  PRMT R66, RZ, 0x7610, R66 ;  /* 0x00007610ff427816 */ /* 0x010fc60000000042 */
[----:B------:R4:W-:Y:S01]  /*13ce0*/  STL [R1+0x1478], R70 ;  /* 0x0014784601007387 */ /* 0x0009e20000100800 */
[----:B0-----:R-:W-:Y:S02]  /*13cf0*/  @P0 IMAD.MOV.U32 R22, RZ, RZ, R60 ;  /* 0x000000ffff160224 */ /* 0x001fe400078e003c */
[----:B------:R-:W-:Y:S01]  /*13d00*/  @P0 IMAD.MOV.U32 R23, RZ, RZ, R3 ;  /* 0x000000ffff170224 */ /* 0x000fe200078e0003 */
[----:B----4-:R-:W4:Y:S04]  /*13d10*/  LDL R70, [R1+0x784] ;  /* 0x0007840001467983 */ /* 0x010f280000100800 */
[----:B------:R0:W3:Y:S04]  /*13d20*/  @P0 LDG.E.U8 R66, desc[UR18][R22.64] ;  /* 0x0000001216420981 */ /* 0x0000e8000c1e1100 */
[----:B--2---:R-:W-:Y:S04]  /*13d30*/  STL [R1+0x147c], R68 ;  /* 0x00147c4401007387 */ /* 0x004fe80000100800 */
[----:B------:R-:W2:Y:S01]  /*13d40*/  LDL.LU R60, [R1+0x15dc] ;  /* 0x0015dc00013c7983 */ /* 0x000ea20000300800 */
[----:B------:R-:W-:Y:S01]  /*13d50*/  PRMT R64, RZ, 0x7610, R64 ;  /* 0x00007610ff407816 */ /* 0x000fe20000000040 */
[----:B0-----:R-:W-:-:S02]  /*13d60*/  @P0 IMAD.MOV.U32 R22, RZ, RZ, R58 ;  /* 0x000000ffff160224 */ /* 0x001fc400078e003a */
[----:B------:R-:W-:Y:S01]  /*13d70*/  @P0 IMAD.MOV.U32 R23, RZ, RZ, R14 ;  /* 0x000000ffff170224 */ /* 0x000fe200078e000e */
[----:B------:R-:W-:Y:S01]  /*13d80*/  PRMT R62, RZ, 0x7610, R62 ;  /* 0x00007610ff3e7816 */ /* 0x000fe2000000003e */
[----:B------:R-:W2:Y:S04]  /*13d90*/  LDL R75, [R1+0x844] ;  /* 0x00084400014b7983 */ /* 0x000ea80000100800 */
[----:B------:R0:W2:Y:S04]  /*13da0*/  @P0 LDG.E.U8 R64, desc[UR18][R22.64] ;  /* 0x0000001216400981 */ /* 0x0000a8000c1e1100 */
[----:B------:R-:W2:Y:S01]  /*13db0*/  LDL R3, [R1+0x848] ;  /* 0x0008480001037983 */ /* 0x000ea20000100800 */
[----:B0-----:R-:W-:-:S02]  /*13dc0*/  @P0 IMAD.MOV.U32 R22, RZ, RZ, R56 ;  /* 0x000000ffff160224 */ /* 0x001fc400078e0038 */
[----:B------:R-:W-:Y:S01]  /*13dd0*/  @P0 IMAD.MOV.U32 R23, RZ, RZ, R10 ;  /* 0x000000ffff170224 */ /* 0x000fe200078e000a */
[----:B---3--:R-:W-:Y:S04]  /*13de0*/  STL [R1+0x1480], R66 ;  /* 0x0014804201007387 */ /* 0x008fe80000100800 */
[----:B------:R0:W3:Y:S04]  /*13df0*/  @P0 LDG.E.U8 R62, desc[UR18][R22.64] ;  /* 0x00000012163e0981 */ /* 0x0000e8000c1e1100 */
[----:B------:R-:W3:Y:S04]  /*13e00*/  LDL.LU R58, [R1+0x15d8] ;  /* 0x0015d800013a7983 */ /* 0x000ee80000300800 */
[----:B------:R-:W3:Y:S01]  /*13e10*/  LDL R14, [R1+0x888] ;  /* 0x00088800010e7983 */ /* 0x000ee20000100800 */
[----:B0-----:R-:W-:-:S02]  /*13e20*/  @P0 IMAD.MOV.U32 R22, RZ, RZ, R54 ;  /* 0x000000ffff160224 */ /* 0x001fc400078e0036 */
[----:B----4-:R-:W-:Y:S01]  /*13e30*/  @P0 IMAD.MOV.U32 R23, RZ, RZ, R70 ;  /* 0x000000ffff170224 */ /* 0x010fe200078e0046 */
[----:B--2---:R-:W-:-:S06]  /*13e40*/  PRMT R60, RZ, 0x7610, R60 ;  /* 0x00007610ff3c7816 */ /* 0x004fcc000000003c */
[----:B------:R0:W2:Y:S04]  /*13e50*/  @P0 LDG.E.U8 R60, desc[UR18][R22.64] ;  /* 0x00000012163c0981 */ /* 0x0000a8000c1e1100 */
[----:B------:R-:W-:Y:S04]  /*13e60*/  STL [R1+0x1484], R64 ;  /* 0x0014844001007387 */ /* 0x000fe80000100800 */
[----:B------:R-:W4:Y:S04]  /*13e70*/  LDL.LU R56, [R1+0x15d4] ;  /* 0x0015d40001387983 */ /* 0x000f280000300800 */
[----:B------:R-:W4:Y:S01]  /*13e80*/  LDL R10, [R1+0x8c4] ;  /* 0x0008c400010a7983 */ /* 0x000f220000100800 */
[----:B0-----:R-:W-:-:S02]  /*13e90*/  @P0 IMAD.MOV.U32 R22, RZ, RZ, R52 ;  /* 0x000000ffff160224 */ /* 0x001fc400078e0034 */
[----:B------:R-:W-:Y:S01]  /*13ea0*/  @P0 IMAD.MOV.U32 R23, RZ, RZ, R72 ;  /* 0x000000ffff170224 */ /* 0x000fe200078e0048 */
[----:B---3--:R0:W-:Y:S01]  /*13eb0*/  STL [R1+0x1488], R62 ;  /* 0x0014883e01007387 */ /* 0x0081e20000100800 */
[----:B------:R-:W-:-:S03]  /*13ec0*/  PRMT R58, RZ, 0x7610, R58 ;  /* 0x00007610ff3a7816 */ /* 0x000fc6000000003a */
[----:B0-----:R-:W3:Y:S04]  /*13ed0*/  LDL R62, [R1+0x884] ;  /* 0x00088400013e7983 */ /* 0x001ee80000100800 */
[----:B------:R-:W3:Y:S04]  /*13ee0*/  LDL.LU R54, [R1+0x15d0] ;  /* 0x0015d00001367983 */ /* 0x000ee80000300800 */
[----:B------:R-:W3:Y:S04]  /*13ef0*/  LDL R64, [R1+0x904] ;  /* 0x0009040001407983 */ /* 0x000ee80000100800 */
[----:B------:R0:W3:Y:S04]  /*13f00*/  @P0 LDG.E.U8 R58, desc[UR18][R22.64] ;  /* 0x00000012163a0981 */ /* 0x0000e8000c1e1100 */
[----:B--2---:R-:W-:Y:S04]  /*13f10*/  STL [R1+0x148c], R60 ;  /* 0x00148c3c01007387 */ /* 0x004fe80000100800 */
[----:B------:R-:W2:Y:S01]  /*13f20*/  LDL.LU R52, [R1+0x15cc] ;  /* 0x0015cc0001347983 */ /* 0x000ea20000300800 */
[----:B0-----:R-:W-:-:S02]  /*13f30*/  @P0 IMAD.MOV.U32 R22, RZ, RZ, R50 ;  /* 0x000000ffff160224 */ /* 0x001fc400078e0032 */
[----:B------:R-:W-:Y:S01]  /*13f40*/  @P0 IMAD.MOV.U32 R23, RZ, RZ, R48 ;  /* 0x000000ffff170224 */ /* 0x000fe200078e0030 */
[----:B----4-:R-:W-:Y:S01]  /*13f50*/  PRMT R56, RZ, 0x7610, R56 ;  /* 0x00007610ff387816 */ /* 0x010fe20000000038 */
[----:B------:R-:W4:Y:S04]  /*13f60*/  LDL R66, [R1+0x944] ;  /* 0x0009440001427983 */ /* 0x000f280000100800 */
[----:B------:R-:W4:Y:S04]  /*13f70*/  LDL R68, [R1+0x948] ;  /* 0x0009480001447983 */ /* 0x000f280000100800 */
[----:B------:R0:W4:Y:S02]  /*13f80*/  @P0 LDG.E.U8 R56, desc[UR18][R22.64] ;  /* 0x0000001216380981 */ /* 0x000124000c1e1100 */
[----:B0-----:R-:W-:-:S02]  /*13f90*/  @P0 IMAD.MOV.U32 R22, RZ, RZ, R3 ;  /* 0x000000ffff160224 */ /* 0x001fc400078e0003 */
[----:B------:R-:W-:Y:S01]  /*13fa0*/  @P0 IMAD.MOV.U32 R23, RZ, RZ, R75 ;  /* 0x000000ffff170224 */ /* 0x000fe200078e004b */
[----:B---3--:R-:W-:-:S06]  /*13fb0*/  PRMT R54, RZ, 0x7610, R54 ;  /* 0x00007610ff367816 */ /* 0x008fcc0000000036 */
[----:B------:R0:W3:Y:S04]  /*13fc0*/  @P0 LDG.E.U8 R54, desc[UR18][R22.64] ;  /* 0x0000001216360981 */ /* 0x0000e8000c1e1100 */
[----:B------:R-:W-:Y:S04]  /*13fd0*/  STL [R1+0x1490], R58 ;  /* 0x0014903a01007387 */ /* 0x000fe80000100800 */
[----:B------:R-:W3:Y:S01]  /*13fe0*/  LDL.LU R48, [R1+0x15c8] ;  /* 0x0015c80001307983 */ /* 0x000ee20000300800 */
[----:B0-----:R-:W-:Y:S02]  /*13ff0*/  @P0 IMAD.MOV.U32 R22, RZ, RZ, R14 ;  /* 0x000000ffff160224 */ /* 0x001fe400078e000e */
[----:B------:R-:W-:Y:S01]  /*14000*/  @P0 IMAD.MOV.U32 R23, RZ, RZ, R62 ;  /* 0x000000ffff170224 */ /* 0x000fe200078e003e */
[----:B------:R-:W3:Y:S04]  /*14010*/  LDL.LU R50, [R1+0x15c4] ;  /* 0x0015c40001327983 */ /* 0x000ee80000300800 */
[----:B------:R-:W3:Y:S04]  /*14020*/  LDL R70, [R1+0x984] ;  /* 0x0009840001467983 */ /* 0x000ee80000100800 */
[----:B------:R-:W3:Y:S01]  /*14030*/  LDL R72, [R1+0x9c4] ;  /* 0x0009c40001487983 */ /* 0x000ee20000100800 */
[----:B--2---:R-:W-:-:S06]  /*14040*/  PRMT R52, RZ, 0x7610, R52 ;  /* 0x00007610ff347816 */ /* 0x004fcc0000000034 */
[----:B------:R0:W2:Y:S04]  /*14050*/  @P0 LDG.E.U8 R52, desc[UR18][R22.64] ;  /* 0x0000001216340981 */ /* 0x0000a8000c1e1100 */
[----:B----4-:R-:W-:Y:S04]  /*14060*/  STL [R1+0x1494], R56 ;  /* 0x0014943801007387 */ /* 0x010fe80000100800 */
[----:B------:R-:W4:Y:S01]  /*14070*/  LDL R75, [R1+0x9fc] ;  /* 0x0009fc00014b7983 */ /* 0x000f220000100800 */
[----:B0-----:R-:W-:-:S03]  /*14080*/  @P0 IMAD.MOV.U32 R22, RZ, RZ, R46 ;  /* 0x000000ffff160224 */ /* 0x001fc600078e002e */
[----:B------:R-:W4:Y:S01]  /*14090*/  LDL R3, [R1+0xa00] ;  /* 0x000a000001037983 */ /* 0x000f220000100800 */
[----:B------:R-:W-:-:S03]  /*140a0*/  @P0 IMAD.MOV.U32 R23, RZ, RZ, R10 ;  /* 0x000000ffff170224 */ /* 0x000fc600078e000a */
[----:B---3--:R-:W-:Y:S04]  /*140b0*/  STL [R1+0x1498], R54 ;  /* 0x0014983601007387 */ /* 0x008fe80000100800 */
[----:B------:R-:W3:Y:S01]  /*140c0*/  LDL R14, [R1+0xa34] ;  /* 0x000a3400010e7983 */ /* 0x000ee20000100800 */
[----:B------:R-:W-:-:S06]  /*140d0*/  PRMT R50, RZ, 0x7610, R50 ;  /* 0x00007610ff327816 */ /* 0x000fcc0000000032 */
[----:B------:R0:W3:Y:S04]  /*140e0*/  @P0 LDG.E.U8 R50, desc[UR18][R22.64] ;  /* 0x0000001216320981 */ /* 0x0000e8000c1e1100 */
[----:B--2---:R-:W-:Y:S04]  /*140f0*/  STL [R1+0x149c], R52 ;  /* 0x00149c3401007387 */ /* 0x004fe80000100800 */
[----:B------:R-:W2:Y:S01]  /*14100*/  LDL.LU R46, [R1+0x15c0] ;  /* 0x0015c000012e7983 */ /* 0x000ea20000300800 */
[----:B------:R-:W-:Y:S01]  /*14110*/  PRMT R48, RZ, 0x7610, R48 ;  /* 0x00007610ff307816 */ /* 0x000fe20000000030 */
[----:B0-----:R-:W-:-:S02]  /*14120*/  @P0 IMAD.MOV.U32 R22, RZ, RZ, R44 ;  /* 0x000000ffff160224 */ /* 0x001fc400078e002c */
[----:B------:R-:W-:Y:S01]  /*14130*/  @P0 IMAD.MOV.U32 R23, RZ, RZ, R64 ;  /* 0x000000ffff170224 */ /* 0x000fe200078e0040 */
[----:B------:R-:W-:Y:S01]  /*14140*/  PRMT R47, RZ, 0x7610, R47 ;  /* 0x00007610ff2f7816 */ /* 0x000fe2000000002f */
[----:B------:R-:W4:Y:S04]  /*14150*/  LDL R10, [R1+0x2ac] ;  /* 0x0002ac00010a7983 */ /* 0x000f280000100800 */
[----:B------:R0:W4:Y:S02]  /*14160*/  @P0 LDG.E.U8 R48, desc[UR18][R22.64] ;  /* 0x0000001216300981 */ /* 0x000124000c1e1100 */
[----:B0-----:R-:W-:Y:S02]  /*14170*/  @P0 IMAD.MOV.U32 R22, RZ, RZ, R68 ;  /* 0x000000ffff160224 */ /* 0x001fe400078e0044 */
[----:B------:R-:W-:-:S05]  /*14180*/  @P0 IMAD.MOV.U32 R23, RZ, RZ, R66 ;  /* 0x000000ffff170224 */ /* 0x000fca00078e0042 */
[----:B------:R0:W4:Y:S02]  /*14190*/  @P0 LDG.E.U8 R47, desc[UR18][R22.64] ;  /* 0x00000012162f0981 */ /* 0x000124000c1e1100 */
[----:B0-----:R-:W-:Y:S02]  /*141a0*/  @P0 IMAD.MOV.U32 R22, RZ, RZ, R2 ;  /* 0x000000ffff160224 */ /* 0x001fe400078e0002 */
[----:B------:R-:W-:Y:S01]  /*141b0*/  @P0 IMAD.MOV.U32 R23, RZ, RZ, R70 ;  /* 0x000000ffff170224 */ /* 0x000fe200078e0046 */
[----:B---3--:R-:W-:Y:S04]  /*141c0*/  STL [R1+0x14a0], R50 ;  /* 0x0014a03201007387 */ /* 0x008fe80000100800 */
[----:B------:R-:W3:Y:S01]  /*141d0*/  LDL.LU R44, [R1+0x15bc] ;  /* 0x0015bc00012c7983 */ /* 0x000ee20000300800 */
[----:B--2---:R-:W-:-:S06]  /*141e0*/  PRMT R46, RZ, 0x7610, R46 ;  /* 0x00007610ff2e7816 */ /* 0x004fcc000000002e */
[----:B------:R0:W2:Y:S01]  /*141f0*/  @P0 LDG.E.U8 R46, desc[UR18][R22.64] ;  /* 0x00000012162e0981 */ /* 0x0000a2000c1e1100 */
[----:B------:R-:W-:-:S03]  /*14200*/  PRMT R45, RZ, 0x7610, R45 ;  /* 0x00007610ff2d7816 */ /* 0x000fc6000000002d */
[----:B----4-:R-:W-:Y:S01]  /*14210*/  STL [R1+0x14a4], R48 ;  /* 0x0014a43001007387 */ /* 0x010fe20000100800 */
[----:B0-----:R-:W-:Y:S02]  /*14220*/  @P0 IMAD.MOV.U32 R22, RZ, RZ, R93 ;  /* 0x000000ffff160224 */ /* 0x001fe400078e005d */
[----:B------:R-:W-:-:S05]  /*14230*/  @P0 IMAD.MOV.U32 R23, RZ, RZ, R72 ;  /* 0x000000ffff170224 */ /* 0x000fca00078e0048 */
[----:B------:R0:W4:Y:S04]  /*14240*/  @P0 LDG.E.U8 R45, desc[UR18][R22.64] ;  /* 0x00000012162d0981 */ /* 0x000128000c1e1100 */
[----:B------:R-:W-:Y:S04]  /*14250*/  STL [R1+0x14a8], R47 ;  /* 0x0014a82f01007387 */ /* 0x000fe80000100800 */
[----:B------:R-:W4:Y:S01]  /*14260*/  LDL.LU R2, [R1+0x15b8] ;  /* 0x0015b80001027983 */ /* 0x000f220000300800 */
[----:B0-----:R-:W-:Y:S02]  /*14270*/  @P0 IMAD.MOV.U32 R22, RZ, RZ, R3 ;  /* 0x000000ffff160224 */ /* 0x001fe400078e0003 */
[----:B------:R-:W-:Y:S01]  /*14280*/  @P0 IMAD.MOV.U32 R23, RZ, RZ, R75 ;  /* 0x000000ffff170224 */ /* 0x000fe200078e004b */
[----:B---3--:R-:W-:-:S06]  /*14290*/  PRMT R44, RZ, 0x7610, R44 ;  /* 0x00007610ff2c7816 */ /* 0x008fcc000000002c */
[----:B------:R0:W3:Y:S04]  /*142a0*/  @P0 LDG.E.U8 R44, desc[UR18][R22.64] ;  /* 0x00000012162c0981 */ /* 0x0000e8000c1e1100 */
[----:B--2---:R-:W-:Y:S04]  /*142b0*/  STL [R1+0x14ac], R46 ;  /* 0x0014ac2e01007387 */ /* 0x004fe80000100800 */
[----:B------:R-:W2:Y:S01]  /*142c0*/  LDL.LU R93, [R1+0x15b4] ;  /* 0x0015b400015d7983 */ /* 0x000ea20000300800 */
[----:B------:R-:W-:Y:S01]  /*142d0*/  PRMT R43, RZ, 0x7610, R43 ;  /* 0x00007610ff2b7816 */ /* 0x000fe2000000002b */
[----:B0-----:R-:W-:-:S02]  /*142e0*/  @P0 IMAD.MOV.U32 R22, RZ, RZ, R83 ;  /* 0x000000ffff160224 */ /* 0x001fc400078e0053 */
[----:B------:R-:W-:-:S05]  /*142f0*/  @P0 IMAD.MOV.U32 R23, RZ, RZ, R14 ;  /* 0x000000ffff170224 */ /* 0x000fca00078e000e */
[----:B------:R0:W2:Y:S02]  /*14300*/  @P0 LDG.E.U8 R43, desc[UR18][R22.64] ;  /* 0x00000012162b0981 */ /* 0x0000a4000c1e1100 */
[----:B0-----:R-:W-:Y:S01]  /*14310*/  @P0 IMAD.MOV.U32 R22, RZ, RZ, R84 ;  /* 0x000000ffff160224 */ /* 0x001fe200078e0054 */
[----:B----4-:R-:W-:Y:S01]  /*14320*/  PRMT R2, RZ, 0x7610, R2 ;  /* 0x00007610ff027816 */ /* 0x010fe20000000002 */
[----:B------:R-:W-:Y:S01]  /*14330*/  @P0 IMAD.MOV.U32 R23, RZ, RZ, R82 ;  /* 0x000000ffff170224 */ /* 0x000fe200078e0052 */
[----:B------:R-:W-:Y:S04]  /*14340*/  STL [R1+0x14b0], R45 ;  /* 0x0014b02d01007387 */ /* 0x000fe80000100800 */
[----:B------:R0:W4:Y:S02]  /*14350*/  @P0 LDG.E.U8 R2, desc[UR18][R22.64] ;  /* 0x0000001216020981 */ /* 0x000124000c1e1100 */
[----:B0-----:R-:W-:-:S02]  /*14360*/  @P0 IMAD.MOV.U32 R22, RZ, RZ, R85 ;  /* 0x000000ffff160224 */ /* 0x001fc400078e0055 */
[----:B------:R-:W-:Y:S01]  /*14370*/  @P0 IMAD.MOV.U32 R23, RZ, RZ, R10 ;  /* 0x000000ffff170224 */ /* 0x000fe200078e000a */
[----:B---3--:R-:W-:Y:S04]  /*14380*/  STL [R1+0x14b4], R44 ;  /* 0x0014b42c01007387 */ /* 0x008fe80000100800 */
[----:B------:R-:W3:Y:S01]  /*14390*/  LDL.LU R83, [R1+0x15b0] ;  /* 0x0015b00001537983 */ /* 0x000ee20000300800 */
[----:B--2---:R-:W-:-:S06]  /*143a0*/  PRMT R93, RZ, 0x7610, R93 ;  /* 0x00007610ff5d7816 */ /* 0x004fcc000000005d */
[----:B------:R0:W2:Y:S04]  /*143b0*/  @P0 LDG.E.U8 R93, desc[UR18][R22.64] ;  /* 0x00000012165d0981 */ /* 0x0000a8000c1e1100 */
[----:B------:R-:W-:Y:S04]  /*143c0*/  STL [R1+0x14b8], R43 ;  /* 0x0014b82b01007387 */ /* 0x000fe80000100800 */
[----:B------:R-:W2:Y:S04]  /*143d0*/  LDL.LU R82, [R1+0x15ac] ;  /* 0x0015ac0001527983 */ /* 0x000ea80000300800 */
[----:B------:R-:W2:Y:S01]  /*143e0*/  LDL.LU R84, [R1+0x15a8] ;  /* 0x0015a80001547983 */ /* 0x000ea20000300800 */
[----:B0-----:R-:W-:-:S02]  /*143f0*/  @P0 IMAD.MOV.U32 R22, RZ, RZ, R87 ;  /* 0x000000ffff160224 */ /* 0x001fc400078e0057 */
[----:B------:R-:W-:Y:S01]  /*14400*/  @P0 IMAD.MOV.U32 R23, RZ, RZ, R74 ;  /* 0x000000ffff170224 */ /* 0x000fe200078e004a */
[----:B----4-:R0:W-:Y:S04]  /*14410*/  STL [R1+0x14bc], R2 ;  /* 0x0014bc0201007387 */ /* 0x0101e80000100800 */
[----:B------:R-:W4:Y:S01]  /*14420*/  LDL.LU R85, [R1+0x15a4] ;  /* 0x0015a40001557983 */ /* 0x000f220000300800 */
[----:B---3--:R-:W-:-:S06]  /*14430*/  PRMT R83, RZ, 0x7610, R83 ;  /* 0x00007610ff537816 */ /* 0x008fcc0000000053 */
[----:B------:R3:W4:Y:S04]  /*14440*/  @P0 LDG.E.U8 R83, desc[UR18][R22.64] ;  /* 0x0000001216530981 */ /* 0x000728000c1e1100 */
[----:B--2---:R-:W-:Y:S04]  /*14450*/  STL [R1+0x14c0], R93 ;  /* 0x0014c05d01007387 */ /* 0x004fe80000100800 */
[----:B------:R-:W2:Y:S04]  /*14460*/  LDL.LU R74, [R1+0x15a0] ;  /* 0x0015a000014a7983 */ /* 0x000ea80000300800 */
[----:B------:R-:W2:Y:S01]  /*14470*/  LDL.LU R87, [R1+0x159c] ;  /* 0x00159c0001577983 */ /* 0x000ea20000300800 */
[----:B------:R-:W-:Y:S01]  /*14480*/  PRMT R82, RZ, 0x7610, R82 ;  /* 0x00007610ff527816 */ /* 0x000fe20000000052 */
[----:B---3--:R-:W-:-:S02]  /*14490*/  @P0 IMAD.MOV.U32 R22, RZ, RZ, R86 ;  /* 0x000000ffff160224 */ /* 0x008fc400078e0056 */
[----:B------:R-:W-:Y:S01]  /*144a0*/  @P0 IMAD.MOV.U32 R23, RZ, RZ, R49 ;  /* 0x000000ffff170224 */ /* 0x000fe200078e0031 */
[----:B------:R-:W-:-:S04]  /*144b0*/  PRMT R84, RZ, 0x7610, R84 ;  /* 0x00007610ff547816 */ /* 0x000fc80000000054 */
[----:B------:R3:W2:Y:S02]  /*144c0*/  @P0 LDG.E.U8 R82, desc[UR18][R22.64] ;  /* 0x0000001216520981 */ /* 0x0006a4000c1e1100 */
[----:B---3--:R-:W-:Y:S02]  /*144d0*/  @P0 IMAD.MOV.U32 R22, RZ, RZ, R88 ;  /* 0x000000ffff160224 */ /* 0x008fe400078e0058 */
[----:B------:R-:W-:Y:S01]  /*144e0*/  @P0 IMAD.MOV.U32 R23, RZ, RZ, R51 ;  /* 0x000000ffff170224 */ /* 0x000fe200078e0033 */
[----:B----4-:R-:W-:-:S04]  /*144f0*/  PRMT R85, RZ, 0x7610, R85 ;  /* 0x00007610ff557816 */ /* 0x010fc80000000055 */
[----:B------:R3:W4:Y:S02]  /*14500*/  @P0 LDG.E.U8 R84, desc[UR18][R22.64] ;  /* 0x0000001216540981 */ /* 0x000724000c1e1100 */
[----:B---3--:R-:W-:Y:S02]  /*14510*/  @P0 IMAD.MOV.U32 R22, RZ, RZ, R92 ;  /* 0x000000ffff160224 */ /* 0x008fe400078e005c */
[----:B------:R-:W-:-:S05]  /*14520*/  @P0 IMAD.MOV.U32 R23, RZ, RZ, R53 ;  /* 0x000000ffff170224 */ /* 0x000fca00078e0035 */
[----:B------:R3:W4:Y:S04]  /*14530*/  @P0 LDG.E.U8 R85, desc[UR18][R22.64] ;  /* 0x0000001216550981 */ /* 0x000728000c1e1100 */
[----:B------:R-:W-:Y:S04]  /*14540*/  STL [R1+0x14c4], R83 ;  /* 0x0014c45301007387 */ /* 0x000fe80000100800 */
[----:B------:R-:W4:Y:S01]  /*14550*/  LDL.LU R49, [R1+0x1598] ;  /* 0x0015980001317983 */ /* 0x000f220000300800 */
[----:B---3--:R-:W-:Y:S02]  /*14560*/  @P0 IMAD.MOV.U32 R22, RZ, RZ, R89 ;  /* 0x000000ffff160224 */ /* 0x008fe400078e0059 */
[----:B------:R-:W-:Y:S01]  /*14570*/  @P0 IMAD.MOV.U32 R23, RZ, RZ, R30 ;  /* 0x000000ffff170224 */ /* 0x000fe200078e001e */
[----:B------:R-:W3:Y:S01]  /*14580*/  LDL.LU R86, [R1+0x1594] ;  /* 0x0015940001567983 */ /* 0x000ee20000300800 */
[----:B--2---:R-:W-:-:S06]  /*14590*/  PRMT R87, RZ, 0x7610, R87 ;  /* 0x00007610ff577816 */ /* 0x004fcc0000000057 */
[----:B------:R2:W3:Y:S04]  /*145a0*/  @P0 LDG.E.U8 R87, desc[UR18][R22.64] ;  /* 0x0000001216570981 */ /* 0x0004e8000c1e1100 */
[----:B------:R-:W-:Y:S04]  /*145b0*/  STL [R1+0x14c8], R82 ;  /* 0x0014c85201007387 */ /* 0x000fe80000100800 */
[----:B------:R-:W3:Y:S04]  /*145c0*/  LDL.LU R51, [R1+0x1590] ;  /* 0x0015900001337983 */ /* 0x000ee80000300800 */
[----:B------:R-:W3:Y:S04]  /*145d0*/  LDL.LU R88, [R1+0x158c] ;  /* 0x00158c0001587983 */ /* 0x000ee80000300800 */
[----:B----4-:R-:W-:Y:S04]  /*145e0*/  STL [R1+0x14cc], R84 ;  /* 0x0014cc5401007387 */ /* 0x010fe80000100800 */
[----:B------:R-:W4:Y:S04]  /*145f0*/  LDL.LU R53, [R1+0x1588] ;  /* 0x0015880001357983 */ /* 0x000f280000300800 */
[----:B------:R-:W4:Y:S01]  /*14600*/  LDL.LU R92, [R1+0x1584] ;  /* 0x00158400015c7983 */ /* 0x000f220000300800 */
[----:B--2---:R-:W-:-:S02]  /*14610*/  @P0 IMAD.MOV.U32 R22, RZ, RZ, R90 ;  /* 0x000000ffff160224 */ /* 0x004fc400078e005a */
[----:B------:R-:W-:Y:S01]  /*14620*/  @P0 IMAD.MOV.U32 R23, RZ, RZ, R32 ;  /* 0x000000ffff170224 */ /* 0x000fe200078e0020 */
[----:B------:R-:W-:Y:S04]  /*14630*/  STL [R1+0x14d0], R85 ;  /* 0x0014d05501007387 */ /* 0x000fe80000100800 */
[----:B------:R-:W2:Y:S04]  /*14640*/  LDL.LU R30, [R1+0x1580] ;  /* 0x00158000011e7983 */ /* 0x000ea80000300800 */
[----:B------:R-:W2:Y:S01]  /*14650*/  LDL.LU R89, [R1+0x157c] ;  /* 0x00157c0001597983 */ /* 0x000ea20000300800 */
[----:B---3--:R-:W-:-:S06]  /*14660*/  PRMT R86, RZ, 0x7610, R86 ;  /* 0x00007610ff567816 */ /* 0x008fcc0000000056 */
[----:B------:R3:W2:Y:S02]  /*14670*/  @P0 LDG.E.U8 R86, desc[UR18][R22.64] ;  /* 0x0000001216560981 */ /* 0x0006a4000c1e1100 */
[----:B---3--:R-:W-:Y:S02]  /*14680*/  @P0 IMAD.MOV.U32 R23, RZ, RZ, R55 ;  /* 0x000000ffff170224 */ /* 0x008fe400078e0037 */
[----:B------:R-:W-:Y:S01]  /*14690*/  @P0 IMAD.MOV.U32 R22, RZ, RZ, R91 ;  /* 0x000000ffff160224 */ /* 0x000fe200078e005b */
[----:B------:R-:W-:Y:S04]  /*146a0*/  STL [R1+0x14d4], R87 ;  /* 0x0014d45701007387 */ /* 0x000fe80000100800 */
[----:B------:R-:W3:Y:S04]  /*146b0*/  LDL.LU R32, [R1+0x1578] ;  /* 0x0015780001207983 */ /* 0x000ee80000300800 */
[----:B------:R-:W3:Y:S04]  /*146c0*/  LDL.LU R90, [R1+0x1574] ;  /* 0x00157400015a7983 */ /* 0x000ee80000300800 */
[----:B------:R-:W3:Y:S04]  /*146d0*/  LDL.LU R55, [R1+0x1570] ;  /* 0x0015700001377983 */ /* 0x000ee80000300800 */
[----:B------:R-:W3:Y:S01]  /*146e0*/  LDL.LU R91, [R1+0x156c] ;  /* 0x00156c00015b7983 */ /* 0x000ee20000300800 */
[----:B------:R-:W-:-:S06]  /*146f0*/  PRMT R88, RZ, 0x7610, R88 ;  /* 0x00007610ff587816 */ /* 0x000fcc0000000058 */
[----:B------:R0:W3:Y:S01]  /*14700*/  @P0 LDG.E.U8 R88, desc[UR18][R22.64] ;  /* 0x0000001216580981 */ /* 0x0000e2000c1e1100 */
[----:B----4-:R-:W-:Y:S01]  /*14710*/  PRMT R92, RZ, 0x7610, R92 ;  /* 0x00007610ff5c7816 */ /* 0x010fe2000000005c */
[----:B0-----:R-:W-:Y:S02]  /*14720*/  @P0 IMAD.MOV.U32 R22, RZ, RZ, R36 ;  /* 0x000000ffff160224 */ /* 0x001fe400078e0024 */
[----:B------:R-:W-:Y:S02]  /*14730*/  @P0 IMAD.MOV.U32 R23, RZ, RZ, R34 ;  /* 0x000000ffff170224 */ /* 0x000fe400078e0022 */
[----:B------:R-:W4:Y:S04]  /*14740*/  LDL.LU R34, [R1+0x1568] ;  /* 0x0015680001227983 */ /* 0x000f280000300800 */
[----:B------:R0:W4:Y:S01]  /*14750*/  @P0 LDG.E.U8 R92, desc[UR18][R22.64] ;  /* 0x00000012165c0981 */ /* 0x000122000c1e1100 */
[----:B--2---:R-:W-:-:S03]  /*14760*/  PRMT R89, RZ, 0x7610, R89 ;  /* 0x00007610ff597816 */ /* 0x004fc60000000059 */
[----:B------:R-:W2:Y:S01]  /*14770*/  LDL.LU R36, [R1+0x1564] ;  /* 0x0015640001247983 */ /* 0x000ea20000300800 */
[----:B0-----:R-:W-:Y:S02]  /*14780*/  @P0 IMAD.MOV.U32 R22, RZ, RZ, R38 ;  /* 0x000000ffff160224 */ /* 0x001fe400078e0026 */
[----:B------:R-:W-:Y:S02]  /*14790*/  @P0 IMAD.MOV.U32 R23, RZ, RZ, R57 ;  /* 0x000000ffff170224 */ /* 0x000fe400078e0039 */
[----:B------:R-:W2:Y:S04]  /*147a0*/  LDL.LU R57, [R1+0x1560] ;  /* 0x0015600001397983 */ /* 0x000ea80000300800 */
[----:B------:R0:W2:Y:S04]  /*147b0*/  @P0 LDG.E.U8 R89, desc[UR18][R22.64] ;  /* 0x0000001216590981 */ /* 0x0000a8000c1e1100 */
[----:B------:R-:W2:Y:S01]  /*147c0*/  LDL.LU R38, [R1+0x155c] ;  /* 0x00155c0001267983 */ /* 0x000ea20000300800 */
[----:B0-----:R-:W-:-:S02]  /*147d0*/  @P0 IMAD.MOV.U32 R22, RZ, RZ, R69 ;  /* 0x000000ffff160224 */ /* 0x001fc400078e0045 */
[----:B------:R-:W-:Y:S02]  /*147e0*/  @P0 IMAD.MOV.U32 R23, RZ, RZ, R40 ;  /* 0x000000ffff170224 */ /* 0x000fe400078e0028 */
[----:B------:R-:W2:Y:S04]  /*147f0*/  LDL.LU R40, [R1+0x1558] ;  /* 0x0015580001287983 */ /* 0x000ea80000300800 */
[----:B------:R-:W2:Y:S01]  /*14800*/  LDL.LU R69, [R1+0x1554] ;  /* 0x0015540001457983 */ /* 0x000ea20000300800 */
[----:B------:R-:W-:Y:S02]  /*14810*/  PRMT R74, RZ, 0x7610, R74 ;  /* 0x00007610ff4a7816 */ /* 0x000fe4000000004a */
[----:B---3--:R-:W-:-:S06]  /*14820*/  PRMT R90, RZ, 0x7610, R90 ;  /* 0x00007610ff5a7816 */ /* 0x008fcc000000005a */
[----:B------:R0:W3:Y:S01]  /*14830*/  @P0 LDG.E.U8 R90, desc[UR18][R22.64] ;  /* 0x00000012165a0981 */ /* 0x0000e2000c1e1100 */
[----:B------:R-:W-:Y:S01]  /*14840*/  PRMT R91, RZ, 0x7610, R91 ;  /* 0x00007610ff5b7816 */ /* 0x000fe2000000005b */
[----:B0-----:R-:W-:Y:S02]  /*14850*/  @P0 IMAD.MOV.U32 R22, RZ, RZ, R67 ;  /* 0x000000ffff160224 */ /* 0x001fe400078e0043 */
[----:B------:R-:W-:Y:S02]  /*14860*/  @P0 IMAD.MOV.U32 R23, RZ, RZ, R59 ;  /* 0x000000ffff170224 */ /* 0x000fe400078e003b */
[----:B------:R-:W3:Y:S04]  /*14870*/  LDL.LU R59, [R1+0x1550] ;  /* 0x00155000013b7983 */ /* 0x000ee80000300800 */
[----:B------:R-:W3:Y:S04]  /*14880*/  LDL.LU R67, [R1+0x154c] ;  /* 0x00154c0001437983 */ /* 0x000ee80000300800 */
[----:B------:R0:W4:Y:S02]  /*14890*/  @P0 LDG.E.U8 R91, desc[UR18][R22.64] ;  /* 0x00000012165b0981 */ /* 0x000124000c1e1100 */
[----:B0-----:R-:W-:-:S02]  /*148a0*/  @P0 IMAD.MOV.U32 R22, RZ, RZ, R65 ;  /* 0x000000ffff160224 */ /* 0x001fc400078e0041 */
[----:B------:R-:W-:Y:S02]  /*148b0*/  @P0 IMAD.MOV.U32 R23, RZ, RZ, R42 ;  /* 0x000000ffff170224 */ /* 0x000fe400078e002a */
[----:B------:R-:W4:Y:S04]  /*148c0*/  LDL.LU R42, [R1+0x1548] ;  /* 0x00154800012a7983 */ /* 0x000f280000300800 */
[----:B------:R-:W4:Y:S04]  /*148d0*/  LDL.LU R65, [R1+0x1544] ;  /* 0x0015440001417983 */ /* 0x000f280000300800 */
[----:B------:R0:W4:Y:S02]  /*148e0*/  @P0 LDG.E.U8 R74, desc[UR18][R22.64] ;  /* 0x00000012164a0981 */ /* 0x000124000c1e1100 */
[----:B0-----:R-:W-:-:S02]  /*148f0*/  @P0 IMAD.MOV.U32 R23, RZ, RZ, R61 ;  /* 0x000000ffff170224 */ /* 0x001fc400078e003d */
[----:B------:R-:W-:Y:S01]  /*14900*/  @P0 IMAD.MOV.U32 R22, RZ, RZ, R63 ;  /* 0x000000ffff160224 */ /* 0x000fe200078e003f */
[----:B------:R-:W4:Y:S04]  /*14910*/  LDL.LU R61, [R1+0x1540] ;  /* 0x00154000013d7983 */ /* 0x000f280000300800 */
[----:B------:R-:W4:Y:S01]  /*14920*/  LDL.LU R63, [R1+0x153c] ;  /* 0x00153c00013f7983 */ /* 0x000f220000300800 */
[----:B------:R-:W-:Y:S02]  /*14930*/  PRMT R71, RZ, 0x7610, R71 ;  /* 0x00007610ff477816 */ /* 0x000fe40000000047 */
[----:B--2---:R-:W-:-:S04]  /*14940*/  PRMT R69, RZ, 0x7610, R69 ;  /* 0x00007610ff457816 */ /* 0x004fc80000000045 */
[----:B------:R0:W2:Y:S02]  /*14950*/  @P0 LDG.E.U8 R71, desc[UR18][R22.64] ;  /* 0x0000001216470981 */ /* 0x0000a4000c1e1100 */
[----:B0-----:R-:W-:Y:S02]  /*14960*/  @P0 IMAD.MOV.U32 R22, RZ, RZ, R9 ;  /* 0x000000ffff160224 */ /* 0x001fe400078e0009 */
[----:B------:R-:W-:Y:S02]  /*14970*/  @P0 IMAD.MOV.U32 R23, RZ, RZ, R79 ;  /* 0x000000ffff170224 */ /* 0x000fe400078e004f */
[----:B------:R-:W2:Y:S04]  /*14980*/  LDL.LU R79, [R1+0x1538] ;  /* 0x00153800014f7983 */ /* 0x000ea80000300800 */
[----:B------:R0:W2:Y:S04]  /*14990*/  @P0 LDG.E.U8 R69, desc[UR18][R22.64] ;  /* 0x0000001216450981 */ /* 0x0000a8000c1e1100 */
[----:B------:R-:W2:Y:S01]  /*149a0*/  LDL.LU R9, [R1+0x1534] ;  /* 0x0015340001097983 */ /* 0x000ea20000300800 */
[----:B0-----:R-:W-:-:S02]  /*149b0*/  @P0 IMAD.MOV.U32 R22, RZ, RZ, R80 ;  /* 0x000000ffff160224 */ /* 0x001fc400078e0050 */
[----:B------:R-:W-:Y:S02]  /*149c0*/  @P0 IMAD.MOV.U32 R23, RZ, RZ, R0 ;  /* 0x000000ffff170224 */ /* 0x000fe400078e0000 */
[----:B------:R-:W2:Y:S01]  /*149d0*/  LDL.LU R0, [R1+0x1530] ;  /* 0x0015300001007983 */ /* 0x000ea20000300800 */
[----:B------:R-:W-:-:S03]  /*149e0*/  PRMT R57, RZ, 0x7610, R57 ;  /* 0x00007610ff397816 */ /* 0x000fc60000000039 */
[----:B------:R-:W2:Y:S01]  /*149f0*/  LDL.LU R80, [R1+0x152c] ;  /* 0x00152c0001507983 */ /* 0x000ea20000300800 */
[----:B---3--:R-:W-:-:S06]  /*14a00*/  PRMT R67, RZ, 0x7610, R67 ;  /* 0x00007610ff437816 */ /* 0x008fcc0000000043 */
[----:B------:R0:W3:Y:S02]  /*14a10*/  @P0 LDG.E.U8 R67, desc[UR18][R22.64] ;  /* 0x0000001216430981 */ /* 0x0000e4000c1e1100 */
[----:B0-----:R-:W-:Y:S02]  /*14a20*/  @P0 IMAD.MOV.U32 R22, RZ, RZ, R81 ;  /* 0x000000ffff160224 */ /* 0x001fe400078e0051 */
[----:B------:R-:W-:Y:S01]  /*14a30*/  @P0 IMAD.MOV.U32 R23, RZ, RZ, R78 ;  /* 0x000000ffff170224 */ /* 0x000fe200078e004e */
[----:B------:R-:W-:Y:S01]  /*14a40*/  PRMT R59, RZ, 0x7610, R59 ;  /* 0x00007610ff3b7816 */ /* 0x000fe2000000003b */
[----:B------:R-:W2:Y:S01]  /*14a50*/  LDL.LU R78, [R1+0x1528] ;  /* 0x00152800014e7983 */ /* 0x000ea20000300800 */
[----:B----4-:R-:W-:-:S03]  /*14a60*/  PRMT R65, RZ, 0x7610, R65 ;  /* 0x00007610ff417816 */ /* 0x010fc60000000041 */
[----:B------:R-:W4:Y:S04]  /*14a70*/  LDL.LU R81, [R1+0x1524] ;  /* 0x0015240001517983 */ /* 0x000f280000300800 */
[----:B------:R0:W2:Y:S02]  /*14a80*/  @P0 LDG.E.U8 R65, desc[UR18][R22.64] ;  /* 0x0000001216410981 */ /* 0x0000a4000c1e1100 */
[----:B0-----:R-:W-:Y:S02]  /*14a90*/  @P0 IMAD.MOV.U32 R22, RZ, RZ, R76 ;  /* 0x000000ffff160224 */ /* 0x001fe400078e004c */
[----:B------:R-:W-:Y:S01]  /*14aa0*/  @P0 IMAD.MOV.U32 R23, RZ, RZ, R77 ;  /* 0x000000ffff170224 */ /* 0x000fe200078e004d */
[----:B------:R-:W-:Y:S01]  /*14ab0*/  PRMT R61, RZ, 0x7610, R61 ;  /* 0x00007610ff3d7816 */ /* 0x000fe2000000003d */
[----:B------:R-:W2:Y:S01]  /*14ac0*/  LDL.LU R77, [R1+0x1520] ;  /* 0x00152000014d7983 */ /* 0x000ea20000300800 */
[----:B------:R-:W-:-:S03]  /*14ad0*/  PRMT R63, RZ, 0x7610, R63 ;  /* 0x00007610ff3f7816 */ /* 0x000fc6000000003f */
[----:B------:R-:W2:Y:S04]  /*14ae0*/  LDL.LU R76, [R1+0x151c] ;  /* 0x00151c00014c7983 */ /* 0x000ea80000300800 */
[----:B------:R0:W3:Y:S02]  /*14af0*/  @P0 LDG.E.U8 R63, desc[UR18][R22.64] ;  /* 0x00000012163f0981 */ /* 0x0000e4000c1e1100 */
[----:B0-----:R-:W-:Y:S02]  /*14b00*/  @P0 IMAD.MOV.U32 R22, RZ, RZ, R18 ;  /* 0x000000ffff160224 */ /* 0x001fe400078e0012 */
[----:B------:R-:W-:Y:S02]  /*14b10*/  @P0 IMAD.MOV.U32 R23, RZ, RZ, R19 ;  /* 0x000000ffff170224 */ /* 0x000fe400078e0013 */
[----:B------:R-:W3:Y:S04]  /*14b20*/  LDL.LU R19, [R1+0x1518] ;  /* 0x0015180001137983 */ /* 0x000ee80000300800 */
[----:B------:R0:W3:Y:S04]  /*14b30*/  @P0 LDG.E.U8 R61, desc[UR18][R22.64] ;  /* 0x00000012163d0981 */ /* 0x0000e8000c1e1100 */
[----:B------:R-:W3:Y:S01]  /*14b40*/  LDL.LU R18, [R1+0x1514] ;  /* 0x0015140001127983 */ /* 0x000ee20000300800 */
[----:B0-----:R-:W-:-:S02]  /*14b50*/  @P0 IMAD.MOV.U32 R22, RZ, RZ, R13 ;  /* 0x000000ffff160224 */ /* 0x001fc400078e000d */
[----:B------:R-:W-:Y:S02]  /*14b60*/  @P0 IMAD.MOV.U32 R23, RZ, RZ, R11 ;  /* 0x000000ffff170224 */ /* 0x000fe400078e000b */
[----:B------:R-:W3:Y:S04]  /*14b70*/  LDL.LU R11, [R1+0x1510] ;  /* 0x00151000010b7983 */ /* 0x000ee80000300800 */
[----:B------:R0:W4:Y:S04]  /*14b80*/  @P0 LDG.E.U8 R59, desc[UR18][R22.64] ;  /* 0x00000012163b0981 */ /* 0x000128000c1e1100 */
[----:B------:R-:W4:Y:S01]  /*14b90*/  LDL.LU R13, [R1+0x150c] ;  /* 0x00150c00010d7983 */ /* 0x000f220000300800 */
[----:B0-----:R-:W-:-:S02]  /*14ba0*/  @P0 IMAD.MOV.U32 R22, RZ, RZ, R17 ;  /* 0x000000ffff160224 */ /* 0x001fc400078e0011 */
[----:B------:R-:W-:Y:S02]  /*14bb0*/  @P0 IMAD.MOV.U32 R23, RZ, RZ, R15 ;  /* 0x000000ffff170224 */ /* 0x000fe400078e000f */
[----:B------:R-:W4:Y:S04]  /*14bc0*/  LDL.LU R15, [R1+0x1508] ;  /* 0x00150800010f7983 */ /* 0x000f280000300800 */
[----:B------:R0:W4:Y:S04]  /*14bd0*/  @P0 LDG.E.U8 R57, desc[UR18][R22.64] ;  /* 0x0000001216390981 */ /* 0x000128000c1e1100 */
[----:B------:R-:W4:Y:S01]  /*14be0*/  LDL.LU R17, [R1+0x1504] ;  /* 0x0015040001117983 */ /* 0x000f220000300800 */
[----:B0-----:R-:W-:-:S03]  /*14bf0*/  @P0 IMAD.MOV.U32 R23, RZ, RZ, R21 ;  /* 0x000000ffff170224 */ /* 0x001fc600078e0015 */
[----:B------:R-:W4:Y:S01]  /*14c00*/  LDL.LU R21, [R1+0x1500] ;  /* 0x0015000001157983 */ /* 0x000f220000300800 */
[----:B------:R-:W-:Y:S01]  /*14c10*/  PRMT R55, RZ, 0x7610, R55 ;  /* 0x00007610ff377816 */ /* 0x000fe20000000037 */
[----:B------:R-:W-:Y:S01]  /*14c20*/  @P0 IMAD.MOV.U32 R22, RZ, RZ, R73 ;  /* 0x000000ffff160224 */ /* 0x000fe200078e0049 */
[----:B------:R-:W-:Y:S01]  /*14c30*/  PRMT R42, RZ, 0x7610, R42 ;  /* 0x00007610ff2a7816 */ /* 0x000fe2000000002a */
[----:B------:R-:W4:Y:S04]  /*14c40*/  LDL.LU R73, [R1+0x14fc] ;  /* 0x0014fc0001497983 */ /* 0x000f280000300800 */
[----:B------:R0:W4:Y:S02]  /*14c50*/  @P0 LDG.E.U8 R55, desc[UR18][R22.64] ;  /* 0x0000001216370981 */ /* 0x000124000c1e1100 */
[----:B0-----:R-:W-:Y:S01]  /*14c60*/  @P0 IMAD.MOV.U32 R23, RZ, RZ, R16 ;  /* 0x000000ffff170224 */ /* 0x001fe200078e0010 */
[----:B------:R-:W-:-:S02]  /*14c70*/  PRMT R49, RZ, 0x7610, R49 ;  /* 0x00007610ff317816 */ /* 0x000fc40000000031 */
[----:B------:R-:W-:Y:S01]  /*14c80*/  PRMT R41, RZ, 0x7610, R41 ;  /* 0x00007610ff297816 */ /* 0x000fe20000000029 */
[----:B------:R-:W-:Y:S02]  /*14c90*/  @P0 IMAD.MOV.U32 R22, RZ, RZ, R8 ;  /* 0x000000ffff160224 */ /* 0x000fe400078e0008 */
[----:B------:R-:W4:Y:S01]  /*14ca0*/  LDL.LU R8, [R1+0x14f8] ;  /* 0x0014f80001087983 */ /* 0x000f220000300800 */
[----:B------:R-:W-:-:S06]  /*14cb0*/  PRMT R53, RZ, 0x7610, R53 ;  /* 0x00007610ff357816 */ /* 0x000fcc0000000035 */
[----:B------:R0:W4:Y:S02]  /*14cc0*/  @P0 LDG.E.U8 R53, desc[UR18][R22.64] ;  /* 0x0000001216350981 */ /* 0x000124000c1e1100 */
[----:B0-----:R-:W-:Y:S02]  /*14cd0*/  @P0 IMAD.MOV.U32 R22, RZ, RZ, R24 ;  /* 0x000000ffff160224 */ /* 0x001fe400078e0018 */
[----:B------:R-:W-:Y:S02]  /*14ce0*/  @P0 IMAD.MOV.U32 R23, RZ, RZ, R25 ;  /* 0x000000ffff170224 */ /* 0x000fe400078e0019 */
[----:B--2---:R-:W-:Y:S01]  /*14cf0*/  @!P3 IMAD.MOV.U32 R16, RZ, RZ, R76 ;  /* 0x000000ffff10b224 */ /* 0x004fe200078e004c */
[C---:B---3--:R-:W-:Y:S02]  /*14d00*/  SEL R11, R19.reuse, R11, !P4 ;  /* 0x0000000b130b7207 */ /* 0x048fe40006000000 */
[----:B----4-:R-:W-:Y:S01]  /*14d10*/  SEL R10, R19, R21, !P4 ;  /* 0x00000015130a7207 */ /* 0x010fe20006000000 */
[----:B------:R-:W-:-:S04]  /*14d20*/  @P0 IMAD.MOV.U32 R21, RZ, RZ, R12 ;  /* 0x000000ffff150224 */ /* 0x000fc800078e000c */
[----:B------:R-:W-:Y:S01]  /*14d30*/  IMAD R12, R10, UR5, RZ ;  /* 0x000000050a0c7c24 */ /* 0x000fe2000f8e02ff */
[C---:B------:R-:W-:Y:S01]  /*14d40*/  SEL R10, R19.reuse, R17, !P4 ;  /* 0x00000011130a7207 */ /* 0x040fe20006000000 */
[----:B------:R-:W-:Y:S01]  /*14d50*/  @!P3 IMAD.MOV.U32 R17, RZ, RZ, R77 ;  /* 0x000000ffff11b224 */ /* 0x000fe200078e004d */
[----:B------:R-:W0:Y:S01]  /*14d60*/  LDCU UR5, c[0x0][0x3b0] ;  /* 0x00007600ff0577ac */ /* 0x000e220008000800 */
[----:B------:R-:W-:Y:S01]  /*14d70*/  SEL R15, R19, R15, !P4 ;  /* 0x0000000f130f7207 */ /* 0x000fe20006000000 */
[----:B------:R2:W3:Y:S04]  /*14d80*/  @P0 LDG.E.U8 R49, desc[UR18][R20.64] ;  /* 0x0000001214310981 */ /* 0x0004e8000c1e1100 */
[----:B------:R-:W4:Y:S01]  /*14d90*/  @!P3 LDG.E.U8 R42, desc[UR18][R16.64] ;  /* 0x00000012102ab981 */ /* 0x000f22000c1e1100 */
[----:B------:R-:W-:Y:S01]  /*14da0*/  IADD3 R2, P3, PT, R12, R7, RZ ;  /* 0x000000070c027210 */ /* 0x000fe20007f7e0ff */
[----:B------:R-:W-:-:S02]  /*14db0*/  IMAD R14, R10, UR12, RZ ;  /* 0x0000000c0a0e7c24 */ /* 0x000fc4000f8e02ff */
[----:B------:R-:W3:Y:S01]  /*14dc0*/  LDL.LU R77, [R1+0x14f4] ;  /* 0x0014f400014d7983 */ /* 0x000ee20000300800 */
[-C--:B------:R-:W-:Y:S01]  /*14dd0*/  LEA.HI.X.SX32 R3, R12, R6.reuse, 0x1, P3 ;  /* 0x000000060c037211 */ /* 0x080fe200018f0eff */
[----:B------:R-:W-:Y:S01]  /*14de0*/  @P0 IMAD.MOV.U32 R12, RZ, RZ, R2 ;  /* 0x000000ffff0c0224 */ /* 0x000fe200078e0002 */
[----:B------:R-:W-:Y:S01]  /*14df0*/  SEL R10, R19, R13, !P4 ;  /* 0x0000000d130a7207 */ /* 0x000fe20006000000 */
[----:B------:R-:W-:Y:S01]  /*14e00*/  IMAD R15, R15, UR13, RZ ;  /* 0x0000000d0f0f7c24 */ /* 0x000fe2000f8e02ff */
[CC--:B--2---:R-:W-:Y:S01]  /*14e10*/  IADD3 R20, P3, PT, R14.reuse, R7.reuse, RZ ;  /* 0x000000070e147210 */ /* 0x0c4fe20007f7e0ff */
[----:B------:R-:W-:Y:S01]  /*14e20*/  @P0 IMAD.MOV.U32 R13, RZ, RZ, R3 ;  /* 0x000000ffff0d0224 */ /* 0x000fe200078e0003 */
[----:B------:R-:W2:Y:S01]  /*14e30*/  LDL.LU R76, [R1+0x14f0] ;  /* 0x0014f000014c7983 */ /* 0x000ea20000300800 */
[----:B------:R-:W-:Y:S01]  /*14e40*/  PRMT R40, RZ, 0x7610, R40 ;  /* 0x00007610ff287816 */ /* 0x000fe20000000028 */
[----:B------:R-:W0:Y:S01]  /*14e50*/  LDCU UR12, c[0x0][0x3b0] ;  /* 0x00007600ff0c77ac */ /* 0x000e220008000800 */
[----:B------:R-:W-:Y:S01]  /*14e60*/  LEA.HI.X.SX32 R14, R14, R6, 0x1, P3 ;  /* 0x000000060e0e7211 */ /* 0x000fe200018f0eff */
[----:B------:R1:W-:Y:S01]  /*14e70*/  STL [R1+0x910], R2 ;  /* 0x0009100201007387 */ /* 0x0003e20000100800 */
[----:B------:R-:W-:Y:S01]  /*14e80*/  SEL R18, R19, R18, !P4 ;  /* 0x0000001213127207 */ /* 0x000fe20006000000 */
[----:B------:R-:W2:Y:S02]  /*14e90*/  LDCU UR13, c[0x0][0x3b0] ;  /* 0x00007600ff0d77ac */ /* 0x000ea40008000800 */
[----:B------:R0:W2:Y:S01]  /*14ea0*/  @P0 LDG.E.U8 R41, desc[UR18][R12.64] ;  /* 0x000000120c290981 */ /* 0x0000a2000c1e1100 */
[----:B-1----:R-:W-:Y:S01]  /*14eb0*/  IADD3 R2, P3, PT, R15, R7, RZ ;  /* 0x000000070f027210 */ /* 0x002fe20007f7e0ff */
[----:B0-----:R-:W-:-:S02]  /*14ec0*/  IMAD R12, R10, UR14, RZ ;  /* 0x0000000e0a0c7c24 */ /* 0x001fc4000f8e02ff */
[----:B------:R0:W-:Y:S01]  /*14ed0*/  STL [R1+0x90c], R3 ;  /* 0x00090c0301007387 */ /* 0x0001e20000100800 */
[-C--:B------:R-:W-:Y:S01]  /*14ee0*/  LEA.HI.X.SX32 R16, R15, R6.reuse, 0x1, P3 ;  /* 0x000000060f107211 */ /* 0x080fe200018f0eff */
[----:B------:R-:W-:Y:S01]  /*14ef0*/  IMAD R13, R11, UR5, RZ ;  /* 0x000000050b0d7c24 */ /* 0x000fe2000f8e02ff */
[----:B------:R-:W-:Y:S01]  /*14f00*/  PRMT R37, RZ, 0x7610, R37 ;  /* 0x00007610ff257816 */ /* 0x000fe20000000025 */
[----:B------:R-:W2:Y:S01]  /*14f10*/  LDL R24, [R1+0xf84] ;  /* 0x000f840001187983 */ /* 0x000ea20000100800 */
[----:B------:R-:W-:Y:S01]  /*14f20*/  @P0 IMAD.MOV.U32 R11, RZ, RZ, R14 ;  /* 0x000000ffff0b0224 */ /* 0x000fe200078e000e */
[----:B------:R-:W-:Y:S01]  /*14f30*/  PRMT R36, RZ, 0x7610, R36 ;  /* 0x00007610ff247816 */ /* 0x000fe20000000024 */
[----:B------:R-:W-:Y:S01]  /*14f40*/  @P0 IMAD.MOV.U32 R10, RZ, RZ, R20 ;  /* 0x000000ffff0a0224 */ /* 0x000fe200078e0014 */
[----:B------:R-:W-:Y:S01]  /*14f50*/  PRMT R35, RZ, 0x7610, R35 ;  /* 0x00007610ff237816 */ /* 0x000fe20000000023 */
[----:B------:R-:W-:Y:S01]  /*14f60*/  IMAD R18, R18, UR15, RZ ;  /* 0x0000000f12127c24 */ /* 0x000fe2000f8e02ff */
[CC--:B0-----:R-:W-:Y:S01]  /*14f70*/  IADD3 R3, P3, PT, R12.reuse, R7.reuse, RZ ;  /* 0x000000070c037210 */ /* 0x0c1fe20007f7e0ff */
[----:B------:R-:W-:Y:S01]  /*14f80*/  STL [R1+0x950], R20 ;  /* 0x0009501401007387 */ /* 0x000fe20000100800 */
[----:B------:R-:W-:Y:S01]  /*14f90*/  PRMT R34, RZ, 0x7610, R34 ;  /* 0x00007610ff227816 */ /* 0x000fe20000000022 */
[----:B------:R-:W0:Y:S01]  /*14fa0*/  LDCU UR5, c[0x0][0x3b0] ;  /* 0x00007600ff0577ac */ /* 0x000e220008000800 */
[----:B------:R-:W-:Y:S01]  /*14fb0*/  LEA.HI.X.SX32 R15, R12, R6, 0x1, P3 ;  /* 0x000000060c0f7211 */ /* 0x000fe200018f0eff */
[----:B------:R1:W-:Y:S01]  /*14fc0*/  STL [R1+0x94c], R14 ;  /* 0x00094c0e01007387 */ /* 0x0003e20000100800 */
[----:B------:R-:W-:Y:S01]  /*14fd0*/  PRMT R39, RZ, 0x7610, R39 ;  /* 0x00007610ff277816 */ /* 0x000fe20000000027 */
[----:B------:R-:W0:Y:S02]  /*14fe0*/  LDCU UR14, c[0x0][0x3b0] ;  /* 0x00007600ff0e77ac */ /* 0x000e240008000800 */
[----:B------:R0:W-:Y:S04]  /*14ff0*/  STL [R1+0x990], R2 ;  /* 0x0009900201007387 */ /* 0x0001e80000100800 */
[----:B------:R0:W3:Y:S01]  /*15000*/  @P0 LDG.E.U8 R40, desc[UR18][R10.64] ;  /* 0x000000120a280981 */ /* 0x0000e2000c1e1100 */
[----:B-1----:R-:W-:-:S03]  /*15010*/  IADD3 R14, P3, PT, R13, R7, RZ ;  /* 0x000000070d0e7210 */ /* 0x002fc60007f7e0ff */
[----:B------:R-:W-:Y:S01]  /*15020*/  STL [R1+0x98c], R16 ;  /* 0x00098c1001007387 */ /* 0x000fe20000100800 */
[----:B------:R-:W-:-:S03]  /*15030*/  LEA.HI.X.SX32 R12, R13, R6, 0x1, P3 ;  /* 0x000000060d0c7211 */ /* 0x000fc600018f0eff */
[----:B------:R1:W-:Y:S04]  /*15040*/  STL [R1+0x9d0], R3 ;  /* 0x0009d00301007387 */ /* 0x0003e80000100800 */
[----:B------:R-:W-:Y:S04]  /*15050*/  STL [R1+0x9cc], R15 ;  /* 0x0009cc0f01007387 */ /* 0x000fe80000100800 */
[----:B------:R-:W-:Y:S04]  /*15060*/  STL [R1+0xa08], R14 ;  /* 0x000a080e01007387 */ /* 0x000fe80000100800 */
[----:B------:R-:W-:Y:S04]  /*15070*/  STL [R1+0xa04], R12 ;  /* 0x000a040c01007387 */ /* 0x000fe80000100800 */
[----:B------:R-:W3:Y:S01]  /*15080*/  LDL R25, [R1+0xfa0] ;  /* 0x000fa00001197983 */ /* 0x000ee20000100800 */
[----:B0-----:R-:W-:-:S02]  /*15090*/  @P0 IMAD.MOV.U32 R10, RZ, RZ, R2 ;  /* 0x000000ffff0a0224 */ /* 0x001fc400078e0002 */
[----:B------:R-:W-:Y:S01]  /*150a0*/  @P0 IMAD.MOV.U32 R11, RZ, RZ, R16 ;  /* 0x000000ffff0b0224 */ /* 0x000fe200078e0010 */
[----:B------:R-:W-:-:S04]  /*150b0*/  IADD3 R2, P3, PT, R18, R7, RZ ;  /* 0x0000000712027210 */ /* 0x000fc80007f7e0ff */
[----:B------:R0:W4:Y:S02]  /*150c0*/  @P0 LDG.E.U8 R37, desc[UR18][R10.64] ;  /* 0x000000120a250981 */ /* 0x000124000c1e1100 */
[----:B0-----:R-:W-:Y:S02]  /*150d0*/  @P0 IMAD.MOV.U32 R10, RZ, RZ, R3 ;  /* 0x000000ffff0a0224 */ /* 0x001fe400078e0003 */
[----:B------:R-:W-:Y:S01]  /*150e0*/  @P0 IMAD.MOV.U32 R11, RZ, RZ, R15 ;  /* 0x000000ffff0b0224 */ /* 0x000fe200078e000f */
[----:B-1----:R-:W-:-:S04]  /*150f0*/  LEA.HI.X.SX32 R3, R18, R6, 0x1, P3 ;  /* 0x0000000612037211 */ /* 0x002fc800018f0eff */
[----:B------:R0:W4:Y:S02]  /*15100*/  @P0 LDG.E.U8 R36, desc[UR18][R10.64] ;  /* 0x000000120a240981 */ /* 0x000124000c1e1100 */
[----:B0-----:R-:W-:Y:S02]  /*15110*/  @P0 IMAD.MOV.U32 R10, RZ, RZ, R14 ;  /* 0x000000ffff0a0224 */ /* 0x001fe400078e000e */
[----:B------:R-:W-:-:S05]  /*15120*/  @P0 IMAD.MOV.U32 R11, RZ, RZ, R12 ;  /* 0x000000ffff0b0224 */ /* 0x000fca00078e000c */
[----:B------:R0:W4:Y:S04]  /*15130*/  @P0 LDG.E.U8 R35, desc[UR18][R10.64] ;  /* 0x000000120a230981 */ /* 0x000128000c1e1100 */
[----:B------:R-:W-:Y:S01]  /*15140*/  STL [R1+0xa40], R2 ;  /* 0x000a400201007387 */ /* 0x000fe20000100800 */
[----:B0-----:R-:W-:Y:S02]  /*15150*/  @P0 IMAD.MOV.U32 R10, RZ, RZ, R2 ;  /* 0x000000ffff0a0224 */ /* 0x001fe400078e0002 */
[----:B------:R-:W-:Y:S01]  /*15160*/  @P0 IMAD.MOV.U32 R11, RZ, RZ, R3 ;  /* 0x000000ffff0b0224 */ /* 0x000fe200078e0003 */
[----:B------:R0:W-:Y:S04]  /*15170*/  STL [R1+0xa3c], R3 ;  /* 0x000a3c0301007387 */ /* 0x0001e80000100800 */
[----:B------:R1:W4:Y:S02]  /*15180*/  @P0 LDG.E.U8 R34, desc[UR18][R10.64] ;  /* 0x000000120a220981 */ /* 0x000324000c1e1100 */
[----:B-1----:R-:W-:-:S02]  /*15190*/  @!P1 IMAD.MOV.U32 R11, RZ, RZ, R78 ;  /* 0x000000ffff0b9224 */ /* 0x002fc400078e004e */
[----:B------:R-:W-:Y:S01]  /*151a0*/  @!P1 IMAD.MOV.U32 R10, RZ, RZ, R81 ;  /* 0x000000ffff0a9224 */ /* 0x000fe200078e0051 */
[----:B------:R-:W4:Y:S04]  /*151b0*/  LDL.LU R78, [R1+0x14ec] ;  /* 0x0014ec00014e7983 */ /* 0x000f280000300800 */
[----:B------:R-:W4:Y:S01]  /*151c0*/  LDL.LU R81, [R1+0x14e8] ;  /* 0x0014e80001517983 */ /* 0x000f220000300800 */
[----:B------:R-:W-:-:S03]  /*151d0*/  PRMT R38, RZ, 0x7610, R38 ;  /* 0x00007610ff267816 */ /* 0x000fc60000000026 */
[----:B------:R1:W4:Y:S02]  /*151e0*/  @!P1 LDG.E.U8 R39, desc[UR18][R10.64] ;  /* 0x000000120a279981 */ /* 0x000324000c1e1100 */
[----:B-1----:R-:W-:Y:S02]  /*151f0*/  @!P5 IMAD.MOV.U32 R11, RZ, RZ, R0 ;  /* 0x000000ffff0bd224 */ /* 0x002fe400078e0000 */
[----:B------:R-:W-:Y:S01]  /*15200*/  @!P5 IMAD.MOV.U32 R10, RZ, RZ, R80 ;  /* 0x000000ffff0ad224 */ /* 0x000fe200078e0050 */
[----:B------:R-:W4:Y:S04]  /*15210*/  LDL.LU R0, [R1+0x14e4] ;  /* 0x0014e40001007983 */ /* 0x000f280000300800 */
[----:B------:R-:W4:Y:S04]  /*15220*/  LDL.LU R80, [R1+0x14e0] ;  /* 0x0014e00001507983 */ /* 0x000f280000300800 */
[----:B------:R1:W4:Y:S04]  /*15230*/  @!P5 LDG.E.U8 R38, desc[UR18][R10.64] ;  /* 0x000000120a26d981 */ /* 0x000328000c1e1100 */
[----:B------:R-:W4:Y:S01]  /*15240*/  LDL R75, [R1+0xfc4] ;  /* 0x000fc400014b7983 */ /* 0x000f220000100800 */
[----:B-1----:R-:W-:-:S03]  /*15250*/  @!P6 IMAD.MOV.U32 R11, RZ, RZ, R79 ;  /* 0x000000ffff0be224 */ /* 0x002fc600078e004f */
[----:B------:R-:W4:Y:S01]  /*15260*/  LDL.LU R79, [R1+0x14dc] ;  /* 0x0014dc00014f7983 */ /* 0x000f220000300800 */
[----:B------:R-:W-:-:S03]  /*15270*/  @!P6 IMAD.MOV.U32 R10, RZ, RZ, R9 ;  /* 0x000000ffff0ae224 */ /* 0x000fc600078e0009 */
[----:B------:R-:W4:Y:S04]  /*15280*/  LDL.LU R9, [R1+0x14d8] ;  /* 0x0014d80001097983 */ /* 0x000f280000300800 */
[----:B0-----:R-:W4:Y:S01]  /*15290*/  LDL R3, [R1+0x1020] ;  /* 0x0010200001037983 */ /* 0x001f220000100800 */
[----:B------:R-:W-:-:S06]  /*152a0*/  PRMT R33, RZ, 0x7610, R33 ;  /* 0x00007610ff217816 */ /* 0x000fcc0000000021 */
[----:B------:R0:W4:Y:S01]  /*152b0*/  @!P6 LDG.E.U8 R33, desc[UR18][R10.64] ;  /* 0x000000120a21e981 */ /* 0x000122000c1e1100 */
[----:B--2---:R-:W-:-:S03]  /*152c0*/  ISETP.GE.AND P3, PT, R24, RZ, PT ;  /* 0x000000ff1800720c */ /* 0x004fc60003f66270 */
[----:B------:R-:W2:Y:S01]  /*152d0*/  LDL R24, [R1+0x1138] ;  /* 0x0011380001187983 */ /* 0x000ea20000100800 */
[----:B---3--:R-:W-:-:S03]  /*152e0*/  ISETP.GE.AND P6, PT, R25, RZ, PT ;  /* 0x000000ff1900720c */ /* 0x008fc60003fc6270 */
[----:B------:R-:W3:Y:S01]  /*152f0*/  LDL R25, [R1+0x10c4] ;  /* 0x0010c40001197983 */ /* 0x000ee20000100800 */
[----:B------:R-:W-:-:S05]  /*15300*/  ISETP.GT.U32.AND P1, PT, R8, R77, PT ;  /* 0x0000004d0800720c */ /* 0x000fca0003f24070 */
[----:B------:R-:W-:Y:S01]  /*15310*/  @!P3 IMAD.MOV R76, RZ, RZ, -R76 ;  /* 0x000000ffff4cb224 */ /* 0x000fe200078e0a4c */
[----:B------:R-:W-:-:S04]  /*15320*/  SEL R73, R19, R73, !P4 ;  /* 0x0000004913497207 */ /* 0x000fc80006000000 */
[----:B------:R-:W-:Y:S01]  /*15330*/  SEL R76, R19, R76, !P4 ;  /* 0x0000004c134c7207 */ /* 0x000fe20006000000 */
[----:B------:R-:W-:-:S04]  /*15340*/  IMAD R73, R73, UR11, RZ ;  /* 0x0000000b49497c24 */ /* 0x000fc8000f8e02ff */
[----:B------:R-:W-:Y:S02]  /*15350*/  IMAD R76, R76, UR11, RZ ;  /* 0x0000000b4c4c7c24 */ /* 0x000fe4000f8e02ff */
[----:B------:R-:W-:-:S04]  /*15360*/  @!P1 IMAD.IADD R77, R77, 0x1, -R8 ;  /* 0x000000014d4d9824 */ /* 0x000fc800078e0a08 */
[----:B------:R-:W-:Y:S01]  /*15370*/  @!P6 IMAD.MOV R77, RZ, RZ, -R77 ;  /* 0x000000ffff4de224 */ /* 0x000fe200078e0a4d */
[----:B------:R-:W-:-:S04]  /*15380*/  PRMT R32, RZ, 0x7610, R32 ;  /* 0x00007610ff207816 */ /* 0x000fc80000000020 */
[----:B------:R-:W-:Y:S02]  /*15390*/  SEL R77, R19, R77, !P4 ;  /* 0x0000004d134d7207 */ /* 0x000fe40006000000 */
[----:B------:R-:W-:-:S03]  /*153a0*/  PRMT R31, RZ, 0x7610, R31 ;  /* 0x00007610ff1f7816 */ /* 0x000fc6000000001f */
[----:B------:R-:W-:Y:S01]  /*153b0*/  IMAD R77, R77, UR5, RZ ;  /* 0x000000054d4d7c24 */ /* 0x000fe2000f8e02ff */
[----:B------:R-:W1:Y:S01]  /*153c0*/  LDCU UR5, c[0x0][0x3b0] ;  /* 0x00007600ff0577ac */ /* 0x000e620008000800 */
[C---:B----4-:R-:W-:Y:S02]  /*153d0*/  ISETP.GT.U32.AND P5, PT, R8.reuse, R78, PT ;  /* 0x0000004e0800720c */ /* 0x050fe40003fa4070 */
[----:B------:R-:W-:-:S11]  /*153e0*/  ISETP.GT.U32.AND P3, PT, R8, R81, PT ;  /* 0x000000510800720c */ /* 0x000fd60003f64070 */
[--C-:B------:R-:W-:Y:S01]  /*153f0*/  @!P5 IMAD.IADD R78, R78, 0x1, -R8.reuse ;  /* 0x000000014e4ed824 */ /* 0x100fe200078e0a08 */
[-C--:B------:R-:W-:Y:S01]  /*15400*/  IADD3 R2, P5, PT, R76, R7.reuse, RZ ;  /* 0x000000074c027210 */ /* 0x080fe20007fbe0ff */
[----:B------:R-:W-:Y:S01]  /*15410*/  @!P3 IMAD.IADD R81, R81, 0x1, -R8 ;  /* 0x000000015151b824 */ /* 0x000fe200078e0a08 */
[C---:B0-----:R-:W-:Y:S02]  /*15420*/  IADD3 R10, P3, PT, R73.reuse, R7, RZ ;  /* 0x00000007490a7210 */ /* 0x041fe40007f7e0ff */
[----:B------:R-:W-:Y:S02]  /*15430*/  ISETP.GT.U32.AND P1, PT, R8, R80, PT ;  /* 0x000000500800720c */ /* 0x000fe40003f24070 */
[-C--:B------:R-:W-:Y:S02]  /*15440*/  LEA.HI.X.SX32 R11, R73, R6.reuse, 0x1, P3 ;  /* 0x00000006490b7211 */ /* 0x080fe400018f0eff */
[----:B------:R-:W-:Y:S01]  /*15450*/  LEA.HI.X.SX32 R12, R76, R6, 0x1, P5 ;  /* 0x000000064c0c7211 */ /* 0x000fe200028f0eff */
[----:B------:R0:W-:Y:S01]  /*15460*/  STL [R1+0x278], R10 ;  /* 0x0002780a01007387 */ /* 0x0001e20000100800 */
[----:B------:R-:W-:-:S02]  /*15470*/  ISETP.GE.AND P5, PT, R75, RZ, PT ;  /* 0x000000ff4b00720c */ /* 0x000fc40003fa6270 */
[----:B------:R-:W-:-:S05]  /*15480*/  ISETP.GT.U32.AND P3, PT, R8, R79, PT ;  /* 0x0000004f0800720c */ /* 0x000fca0003f64070 */
[----:B------:R-:W-:Y:S01]  /*15490*/  @!P1 IMAD.IADD R80, R80, 0x1, -R8 ;  /* 0x0000000150509824 */ /* 0x000fe200078e0a08 */
[----:B------:R0:W4:Y:S01]  /*154a0*/  @P0 LDG.E.U8 R32, desc[UR18][R10.64] ;  /* 0x000000120a200981 */ /* 0x000122000c1e1100 */
[----:B------:R-:W-:-:S04]  /*154b0*/  ISETP.GE.AND P1, PT, R3, RZ, PT ;  /* 0x000000ff0300720c */ /* 0x000fc80003f26270 */
[----:B------:R-:W-:Y:S02]  /*154c0*/  @!P5 IMAD.MOV R78, RZ, RZ, -R78 ;  /* 0x000000ffff4ed224 */ /* 0x000fe400078e0a4e */
[----:B------:R-:W-:-:S03]  /*154d0*/  @!P3 IMAD.IADD R79, R79, 0x1, -R8 ;  /* 0x000000014f4fb824 */ /* 0x000fc600078e0a08 */
[----:B------:R-:W-:Y:S01]  /*154e0*/  SEL R78, R19, R78, !P4 ;  /* 0x0000004e134e7207 */ /* 0x000fe20006000000 */
[----:B------:R1:W-:Y:S01]  /*154f0*/  STL [R1+0x2b8], R2 ;  /* 0x0002b80201007387 */ /* 0x0003e20000100800 */
[----:B0-----:R-:W-:-:S03]  /*15500*/  @P0 IMAD.MOV.U32 R10, RZ, RZ, R2 ;  /* 0x000000ffff0a0224 */ /* 0x001fc600078e0002 */
[----:B------:R0:W-:Y:S01]  /*15510*/  STL [R1+0x274], R11 ;  /* 0x0002740b01007387 */ /* 0x0001e20000100800 */
[----:B------:R-:W-:Y:S02]  /*15520*/  @!P1 IMAD.MOV R81, RZ, RZ, -R81 ;  /* 0x000000ffff519224 */ /* 0x000fe400078e0a51 */
[----:B------:R-:W-:Y:S01]  /*15530*/  IMAD R78, R78, UR12, RZ ;  /* 0x0000000c4e4e7c24 */ /* 0x000fe2000f8e02ff */
[----:B-1----:R-:W-:Y:S01]  /*15540*/  IADD3 R2, P6, PT, R77, R7, RZ ;  /* 0x000000074d027210 */ /* 0x002fe20007fde0ff */
[----:B0-----:R-:W-:Y:S01]  /*15550*/  @P0 IMAD.MOV.U32 R11, RZ, RZ, R12 ;  /* 0x000000ffff0b0224 */ /* 0x001fe200078e000c */
[----:B------:R-:W-:Y:S01]  /*15560*/  SEL R81, R19, R81, !P4 ;  /* 0x0000005113517207 */ /* 0x000fe20006000000 */
[----:B------:R-:W-:Y:S01]  /*15570*/  STL [R1+0x2b4], R12 ;  /* 0x0002b40c01007387 */ /* 0x000fe20000100800 */
[----:B------:R-:W-:Y:S02]  /*15580*/  LEA.HI.X.SX32 R3, R77, R6, 0x1, P6 ;  /* 0x000000064d037211 */ /* 0x000fe400030f0eff */
[----:B------:R-:W-:Y:S01]  /*15590*/  PRMT R30, RZ, 0x7610, R30 ;  /* 0x00007610ff1e7816 */ /* 0x000fe2000000001e */
[----:B------:R0:W4:Y:S01]  /*155a0*/  @P0 LDG.E.U8 R31, desc[UR18][R10.64] ;  /* 0x000000120a1f0981 */ /* 0x000122000c1e1100 */
[----:B------:R-:W-:Y:S01]  /*155b0*/  IMAD R81, R81, UR13, RZ ;  /* 0x0000000d51517c24 */ /* 0x000fe2000f8e02ff */
[----:B------:R-:W-:-:S02]  /*155c0*/  PRMT R28, RZ, 0x7610, R28 ;  /* 0x00007610ff1c7816 */ /* 0x000fc4000000001c */
[----:B------:R-:W-:Y:S01]  /*155d0*/  PRMT R27, RZ, 0x7610, R27 ;  /* 0x00007610ff1b7816 */ /* 0x000fe2000000001b */
[----:B------:R1:W-:Y:S01]  /*155e0*/  STL [R1+0x2f8], R2 ;  /* 0x0002f80201007387 */ /* 0x0003e20000100800 */
[----:B------:R-:W-:Y:S02]  /*155f0*/  PRMT R26, RZ, 0x7610, R26 ;  /* 0x00007610ff1a7816 */ /* 0x000fe4000000001a */
[----:B------:R-:W-:Y:S02]  /*15600*/  PRMT R29, RZ, 0x7610, R29 ;  /* 0x00007610ff1d7816 */ /* 0x000fe4000000001d */
[----:B------:R-:W-:Y:S01]  /*15610*/  PRMT R51, RZ, 0x7610, R51 ;  /* 0x00007610ff337816 */ /* 0x000fe20000000033 */
[----:B0-----:R-:W-:Y:S01]  /*15620*/  @P0 IMAD.MOV.U32 R10, RZ, RZ, R2 ;  /* 0x000000ffff0a0224 */ /* 0x001fe200078e0002 */
[----:B------:R0:W-:Y:S01]  /*15630*/  STL [R1+0x2f4], R3 ;  /* 0x0002f40301007387 */ /* 0x0001e20000100800 */
[----:B------:R-:W-:Y:S01]  /*15640*/  @P0 IMAD.MOV.U32 R11, RZ, RZ, R3 ;  /* 0x000000ffff0b0224 */ /* 0x000fe200078e0003 */
[----:B------:R-:W2:Y:S01]  /*15650*/  LDCU UR12, c[0x0][0x3b0] ;  /* 0x00007600ff0c77ac */ /* 0x000ea20008000800 */
[----:B-1----:R-:W-:Y:S01]  /*15660*/  IADD3 R2, P1, PT, R78, R7, RZ ;  /* 0x000000074e027210 */ /* 0x002fe20007f3e0ff */
[----:B------:R-:W4:Y:S01]  /*15670*/  @P0 LDG.E.U8 R51, desc[UR18][R22.64] ;  /* 0x0000001216330981 */ /* 0x000f22000c1e1100 */
[----:B------:R-:W-:Y:S01]  /*15680*/  VIADD R21, R0, 0xdf ;  /* 0x000000df00157836 */ /* 0x000fe20000000000 */
[----:B------:R-:W1:Y:S02]  /*15690*/  LDCU UR13, c[0x0][0x3b0] ;  /* 0x00007600ff0d77ac */ /* 0x000e640008000800 */
[----:B------:R1:W4:Y:S01]  /*156a0*/  @P0 LDG.E.U8 R30, desc[UR18][R10.64] ;  /* 0x000000120a1e0981 */ /* 0x000322000c1e1100 */
[----:B0-----:R-:W-:-:S02]  /*156b0*/  LEA.HI.X.SX32 R3, R78, R6, 0x1, P1 ;  /* 0x000000064e037211 */ /* 0x001fc400008f0eff */
[----:B------:R-:W-:-:S04]  /*156c0*/  IADD3 R14, P1, PT, R81, R7, RZ ;  /* 0x00000007510e7210 */ /* 0x000fc80007f3e0ff */
[----:B------:R-:W-:Y:S01]  /*156d0*/  LEA.HI.X.SX32 R15, R81, R6, 0x1, P1 ;  /* 0x00000006510f7211 */ /* 0x000fe200008f0eff */
[----:B-1----:R-:W-:Y:S02]  /*156e0*/  @P0 IMAD.MOV.U32 R10, RZ, RZ, R2 ;  /* 0x000000ffff0a0224 */ /* 0x002fe400078e0002 */
[----:B------:R-:W-:Y:S01]  /*156f0*/  @P0 IMAD.MOV.U32 R11, RZ, RZ, R3 ;  /* 0x000000ffff0b0224 */ /* 0x000fe200078e0003 */
[----:B------:R0:W-:Y:S04]  /*15700*/  STL [R1+0x358], R2 ;  /* 0x0003580201007387 */ /* 0x0001e80000100800 */
[----:B------:R1:W4:Y:S04]  /*15710*/  @P0 LDG.E.U8 R28, desc[UR18][R10.64] ;  /* 0x000000120a1c0981 */ /* 0x000328000c1e1100 */
[----:B------:R0:W-:Y:S01]  /*15720*/  STL [R1+0x354], R3 ;  /* 0x0003540301007387 */ /* 0x0001e20000100800 */
[----:B-1----:R-:W-:-:S02]  /*15730*/  @P0 IMAD.MOV.U32 R10, RZ, RZ, R14 ;  /* 0x000000ffff0a0224 */ /* 0x002fc400078e000e */
[----:B------:R-:W-:-:S05]  /*15740*/  @P0 IMAD.MOV.U32 R11, RZ, RZ, R15 ;  /* 0x000000ffff0b0224 */ /* 0x000fca00078e000f */
[----:B------:R1:W4:Y:S04]  /*15750*/  @P0 LDG.E.U8 R27, desc[UR18][R10.64] ;  /* 0x000000120a1b0981 */ /* 0x000328000c1e1100 */
[----:B------:R0:W-:Y:S04]  /*15760*/  STL [R1+0x398], R14 ;  /* 0x0003980e01007387 */ /* 0x0001e80000100800 */
[----:B------:R-:W-:Y:S01]  /*15770*/  STL [R1+0x1318], R81 ;  /* 0x0013185101007387 */ /* 0x000fe20000100800 */
[----:B--2---:R-:W-:-:S13]  /*15780*/  ISETP.GE.AND P3, PT, R24, RZ, PT ;  /* 0x000000ff1800720c */ /* 0x004fda0003f66270 */
[----:B------:R-:W-:-:S05]  /*15790*/  @!P3 IMAD.MOV R80, RZ, RZ, -R80 ;  /* 0x000000ffff50b224 */ /* 0x000fca00078e0a50 */
[----:B------:R-:W-:-:S05]  /*157a0*/  SEL R80, R19, R80, !P4 ;  /* 0x0000005013507207 */ /* 0x000fca0006000000 */
[----:B------:R-:W-:Y:S01]  /*157b0*/  IMAD R80, R80, UR14, RZ ;  /* 0x0000000e50507c24 */ /* 0x000fe2000f8e02ff */
[----:B---3--:R-:W-:-:S04]  /*157c0*/  ISETP.GE.AND P5, PT, R25, RZ, PT ;  /* 0x000000ff1900720c */ /* 0x008fc80003fa6270 */
[----:B------:R-:W-:-:S09]  /*157d0*/  IADD3 R12, P3, PT, R80, R7, RZ ;  /* 0x00000007500c7210 */ /* 0x000fd20007f7e0ff */
[----:B------:R-:W-:-:S05]  /*157e0*/  @!P5 IMAD.MOV R79, RZ, RZ, -R79 ;  /* 0x000000ffff4fd224 */ /* 0x000fca00078e0a4f */
[----:B------:R-:W-:Y:S02]  /*157f0*/  SEL R79, R19, R79, !P4 ;  /* 0x0000004f134f7207 */ /* 0x000fe40006000000 */
[----:B------:R-:W-:-:S03]  /*15800*/  LEA.HI.X.SX32 R13, R80, R6, 0x1, P3 ;  /* 0x00000006500d7211 */ /* 0x000fc600018f0eff */
[----:B------:R-:W-:Y:S02]  /*15810*/  IMAD R79, R79, UR5, RZ ;  /* 0x000000054f4f7c24 */ /* 0x000fe4000f8e02ff */
[----:B-1----:R-:W-:-:S03]  /*15820*/  @P0 IMAD.MOV.U32 R10, RZ, RZ, R12 ;  /* 0x000000ffff0a0224 */ /* 0x002fc600078e000c */
[----:B0-----:R-:W-:Y:S01]  /*15830*/  IADD3 R2, P5, PT, R79, R7, RZ ;  /* 0x000000074f027210 */ /* 0x001fe20007fbe0ff */
[----:B------:R-:W-:-:S03]  /*15840*/  @P0 IMAD.MOV.U32 R11, RZ, RZ, R13 ;  /* 0x000000ffff0b0224 */ /* 0x000fc600078e000d */
[----:B------:R-:W-:Y:S02]  /*15850*/  LEA.HI.X.SX32 R3, R79, R6, 0x1, P5 ;  /* 0x000000064f037211 */ /* 0x000fe400028f0eff */
[----:B------:R0:W2:Y:S01]  /*15860*/  @P0 LDG.E.U8 R26, desc[UR18][R10.64] ;  /* 0x000000120a1a0981 */ /* 0x0000a2000c1e1100 */
[----:B------:R-:W-:-:S03]  /*15870*/  VIADD R14, R0, 0xd6 ;  /* 0x000000d6000e7836 */ /* 0x000fc60000000000 */
[----:B------:R-:W-:Y:S04]  /*15880*/  STL [R1+0x3d8], R12 ;  /* 0x0003d80c01007387 */ /* 0x000fe80000100800 */
[----:B------:R-:W-:Y:S01]  /*15890*/  STL [R1+0x394], R15 ;  /* 0x0003940f01007387 */ /* 0x000fe20000100800 */
[----:B0-----:R-:W-:Y:S02]  /*158a0*/  @P0 IMAD.MOV.U32 R10, RZ, RZ, R2 ;  /* 0x000000ffff0a0224 */ /* 0x001fe400078e0002 */
[----:B------:R-:W-:Y:S01]  /*158b0*/  @P0 IMAD.MOV.U32 R11, RZ, RZ, R3 ;  /* 0x000000ffff0b0224 */ /* 0x000fe200078e0003 */
[----:B------:R-:W-:Y:S04]  /*158c0*/  STL [R1+0x418], R2 ;  /* 0x0004180201007387 */ /* 0x000fe80000100800 */
[----:B------:R-:W-:Y:S04]  /*158d0*/  STL [R1+0x131c], R80 ;  /* 0x00131c5001007387 */ /* 0x000fe80000100800 */
[----:B------:R0:W-:Y:S04]  /*158e0*/  STL [R1+0x3d4], R13 ;  /* 0x0003d40d01007387 */ /* 0x0001e80000100800 */
[----:B------:R1:W3:Y:S01]  /*158f0*/  @P0 LDG.E.U8 R29, desc[UR18][R10.64] ;  /* 0x000000120a1d0981 */ /* 0x0002e2000c1e1100 */
[----:B0-----:R-:W-:-:S03]  /*15900*/  VIADD R13, R0, 0xd7 ;  /* 0x000000d7000d7836 */ /* 0x001fc60000000000 */
[----:B------:R-:W-:Y:S01]  /*15910*/  STL [R1+0x414], R3 ;  /* 0x0004140301007387 */ /* 0x000fe20000100800 */
[----:B-1----:R-:W-:-:S03]  /*15920*/  IABS R10, R14 ;  /* 0x0000000e000a7213 */ /* 0x002fc60000000000 */
[----:B------:R0:W-:Y:S01]  /*15930*/  STL [R1+0xf4c], R14 ;  /* 0x000f4c0e01007387 */ /* 0x0001e20000100800 */
[----:B------:R-:W-:Y:S01]  /*15940*/  IABS R11, R13 ;  /* 0x0000000d000b7213 */ /* 0x000fe20000000000 */
[----:B------:R-:W-:Y:S02]  /*15950*/  VIADD R12, R0, 0xda ;  /* 0x000000da000c7836 */ /* 0x000fe40000000000 */
[----:B0-----:R-:W-:-:S04]  /*15960*/  IMAD.HI.U32 R14, R9, R10, RZ ;  /* 0x0000000a090e7227 */ /* 0x001fc800078e00ff */
[----:B------:R-:W-:Y:S02]  /*15970*/  IMAD.MOV R14, RZ, RZ, -R14 ;  /* 0x000000ffff0e7224 */ /* 0x000fe400078e0a0e */
[----:B------:R-:W-:Y:S01]  /*15980*/  IMAD.HI.U32 R16, R9, R11, RZ ;  /* 0x0000000b09107227 */ /* 0x000fe200078e00ff */
[----:B------:R-:W-:Y:S03]  /*15990*/  STL [R1+0xf50], R13 ;  /* 0x000f500d01007387 */ /* 0x000fe60000100800 */
[C---:B------:R-:W-:Y:S02]  /*159a0*/  VIADD R3, R0.reuse, 0xdb ;  /* 0x000000db00037836 */ /* 0x040fe40000000000 */
[----:B------:R-:W-:Y:S02]  /*159b0*/  VIADD R2, R0, 0xdc ;  /* 0x000000dc00027836 */ /* 0x000fe40000000000 */
[----:B------:R-:W-:Y:S01]  /*159c0*/  IMAD R10, R8, R14, R10 ;  /* 0x0000000e080a7224 */ /* 0x000fe200078e020a */
[----:B------:R0:W-:Y:S01]  /*159d0*/  STL [R1+0xf58], R12 ;  /* 0x000f580c01007387 */ /* 0x0001e20000100800 */
[----:B------:R-:W-:-:S03]  /*159e0*/  IMAD.MOV R16, RZ, RZ, -R16 ;  /* 0x000000ffff107224 */ /* 0x000fc600078e0a10 */
[----:B------:R1:W-:Y:S01]  /*159f0*/  STL [R1+0xf54], R3 ;  /* 0x000f540301007387 */ /* 0x0003e20000100800 */
[----:B------:R-:W-:-:S03]  /*15a00*/  IMAD R11, R8, R16, R11 ;  /* 0x00000010080b7224 */ /* 0x000fc600078e020b */
[----:B------:R-:W-:Y:S01]  /*15a10*/  STL [R1+0xf5c], R2 ;  /* 0x000f5c0201007387 */ /* 0x000fe20000100800 */
[----:B0-----:R-:W-:-:S03]  /*15a20*/  IABS R12, R12 ;  /* 0x0000000c000c7213 */ /* 0x001fc60000000000 */
[----:B------:R-:W-:Y:S04]  /*15a30*/  STL [R1+0x1310], R10 ;  /* 0x0013100a01007387 */ /* 0x000fe80000100800 */
[----:B------:R-:W-:Y:S01]  /*15a40*/  STL [R1+0x138c], R10 ;  /* 0x00138c0a01007387 */ /* 0x000fe20000100800 */
[----:B------:R-:W-:-:S03]  /*15a50*/  IMAD.HI.U32 R17, R9, R12, RZ ;  /* 0x0000000c09117227 */ /* 0x000fc600078e00ff */
[----:B------:R-:W-:Y:S01]  /*15a60*/  STL [R1+0x13a4], R10 ;  /* 0x0013a40a01007387 */ /* 0x000fe20000100800 */
[----:B------:R-:W-:-:S03]  /*15a70*/  IABS R13, R3 ;  /* 0x00000003000d7213 */ /* 0x000fc60000000000 */
[----:B------:R-:W-:Y:S01]  /*15a80*/  STL [R1+0x13d4], R10 ;  /* 0x0013d40a01007387 */ /* 0x000fe20000100800 */
[----:B------:R-:W-:-:S03]  /*15a90*/  IMAD.MOV R17, RZ, RZ, -R17 ;  /* 0x000000ffff117224 */ /* 0x000fc600078e0a11 */
[----:B------:R-:W-:Y:S04]  /*15aa0*/  STL [R1+0x1404], R10 ;  /* 0x0014040a01007387 */ /* 0x000fe80000100800 */
[----:B------:R-:W-:Y:S04]  /*15ab0*/  STL [R1+0x1314], R11 ;  /* 0x0013140b01007387 */ /* 0x000fe80000100800 */
[----:B------:R-:W-:Y:S04]  /*15ac0*/  STL [R1+0x135c], R11 ;  /* 0x00135c0b01007387 */ /* 0x000fe80000100800 */
[----:B------:R-:W-:Y:S01]  /*15ad0*/  STL [R1+0x1374], R11 ;  /* 0x0013740b01007387 */ /* 0x000fe20000100800 */
[----:B------:R-:W-:-:S03]  /*15ae0*/  IMAD.HI.U32 R18, R9, R13, RZ ;  /* 0x0000000d09127227 */ /* 0x000fc600078e00ff */
[----:B------:R-:W-:Y:S01]  /*15af0*/  STL [R1+0x1378], R11 ;  /* 0x0013780b01007387 */ /* 0x000fe20000100800 */
[----:B------:R-:W-:-:S03]  /*15b00*/  IMAD R12, R8, R17, R12 ;  /* 0x00000011080c7224 */ /* 0x000fc600078e020c */
[----:B------:R-:W-:Y:S04]  /*15b10*/  STL [R1+0x1390], R11 ;  /* 0x0013900b01007387 */ /* 0x000fe80000100800 */
        /* <DEDUP_REMOVED lines=12> */
[----:B------:R-:W-:Y:S04]  /*15be0*/  STL [R1+0x1360], R12 ;  /* 0x0013600c01007387 */ /* 0x000fe80000100800 */
[----:B------:R-:W-:Y:S01]  /*15bf0*/  STL [R1+0x1394], R12 ;  /* 0x0013940c01007387 */ /* 0x000fe20000100800 */
[----:B------:R-:W-:-:S03]  /*15c00*/  IMAD.MOV R20, RZ, RZ, -R20 ;  /* 0x000000ffff147224 */ /* 0x000fc600078e0a14 */
[----:B------:R-:W-:Y:S04]  /*15c10*/  STL [R1+0x13ac], R12 ;  /* 0x0013ac0c01007387 */ /* 0x000fe80000100800 */
[----:B------:R-:W-:Y:S04]  /*15c20*/  STL [R1+0x13c0], R12 ;  /* 0x0013c00c01007387 */ /* 0x000fe80000100800 */
[----:B------:R-:W-:Y:S04]  /*15c30*/  STL [R1+0x140c], R12 ;  /* 0x00140c0c01007387 */ /* 0x000fe80000100800 */
[----:B------:R-:W-:Y:S01]  /*15c40*/  STL [R1+0x1420], R12 ;  /* 0x0014200c01007387 */ /* 0x000fe20000100800 */
[----:B------:R-:W-:-:S03]  /*15c50*/  IMAD R15, R8, R20, R15 ;  /* 0x00000014080f7224 */ /* 0x000fc600078e020f */
[----:B------:R-:W-:Y:S04]  /*15c60*/  STL [R1+0x1324], R13 ;  /* 0x0013240d01007387 */ /* 0x000fe80000100800 */
[----:B------:R-:W-:Y:S04]  /*15c70*/  STL [R1+0x1338], R13 ;  /* 0x0013380d01007387 */ /* 0x000fe80000100800 */
[----:B------:R-:W-:Y:S04]  /*15c80*/  STL [R1+0x1350], R13 ;  /* 0x0013500d01007387 */ /* 0x000fe80000100800 */
[----:B------:R-:W-:Y:S04]  /*15c90*/  STL [R1+0x1364], R13 ;  /* 0x0013640d01007387 */ /* 0x000fe80000100800 */
[----:B------:R-:W-:Y:S04]  /*15ca0*/  STL [R1+0x137c], R13 ;  /* 0x00137c0d01007387 */ /* 0x000fe80000100800 */
[----:B------:R-:W-:Y:S04]  /*15cb0*/  STL [R1+0x1398], R13 ;  /* 0x0013980d01007387 */ /* 0x000fe80000100800 */
[----:B------:R-:W-:Y:S01]  /*15cc0*/  STL [R1+0x13dc], R13 ;  /* 0x0013dc0d01007387 */ /* 0x000fe20000100800 */
[----:B------:R-:W-:-:S03]  /*15cd0*/  VIADD R23, R0, 0xdd ;  /* 0x000000dd00177836 */ /* 0x000fc60000000000 */
[----:B------:R-:W-:Y:S04]  /*15ce0*/  STL [R1+0x13f0], R13 ;  /* 0x0013f00d01007387 */ /* 0x000fe80000100800 */
[----:B------:R-:W-:Y:S04]  /*15cf0*/  STL [R1+0x1328], R15 ;  /* 0x0013280f01007387 */ /* 0x000fe80000100800 */
[----:B------:R-:W-:Y:S01]  /*15d00*/  STL [R1+0x1354], R15 ;  /* 0x0013540f01007387 */ /* 0x000fe20000100800 */
[----:B------:R-:W-:-:S03]  /*15d10*/  VIADD R22, R0, 0xde ;  /* 0x000000de00167836 */ /* 0x000fc60000000000 */
[----:B------:R-:W-:Y:S04]  /*15d20*/  STL [R1+0x1368], R15 ;  /* 0x0013680f01007387 */ /* 0x000fe80000100800 */
[----:B------:R-:W-:Y:S01]  /*15d30*/  STL [R1+0x139c], R15 ;  /* 0x00139c0f01007387 */ /* 0x000fe20000100800 */
[----:B------:R-:W-:-:S03]  /*15d40*/  IABS R14, R23 ;  /* 0x00000017000e7213 */ /* 0x000fc60000000000 */
[----:B------:R-:W-:Y:S04]  /*15d50*/  STL [R1+0x13c4], R15 ;  /* 0x0013c40f01007387 */ /* 0x000fe80000100800 */
[----:B------:R-:W-:Y:S04]  /*15d60*/  STL [R1+0x13e0], R15 ;  /* 0x0013e00f01007387 */ /* 0x000fe80000100800 */
[----:B------:R-:W-:Y:S04]  /*15d70*/  STL [R1+0x13f4], R15 ;  /* 0x0013f40f01007387 */ /* 0x000fe80000100800 */
[----:B------:R-:W-:Y:S01]  /*15d80*/  STL [R1+0x1410], R15 ;  /* 0x0014100f01007387 */ /* 0x000fe20000100800 */
[----:B------:R-:W-:-:S03]  /*15d90*/  IABS R17, R21 ;  /* 0x0000001500117213 */ /* 0x000fc60000000000 */
[----:B------:R-:W-:Y:S04]  /*15da0*/  STL [R1+0x1424], R15 ;  /* 0x0014240f01007387 */ /* 0x000fe80000100800 */
[----:B------:R-:W-:Y:S04]  /*15db0*/  STL [R1+0xf48], R23 ;  /* 0x000f481701007387 */ /* 0x000fe80000100800 */
[----:B------:R-:W-:Y:S04]  /*15dc0*/  STL [R1+0xf44], R22 ;  /* 0x000f441601007387 */ /* 0x000fe80000100800 */
[----:B------:R0:W-:Y:S01]  /*15dd0*/  STL [R1+0xf40], R21 ;  /* 0x000f401501007387 */ /* 0x0001e20000100800 */
[----:B------:R-:W-:Y:S01]  /*15de0*/  IABS R16, R22 ;  /* 0x0000001600107213 */ /* 0x000fe20000000000 */
[----:B-1----:R-:W-:-:S02]  /*15df0*/  VIADD R3, R0, 0xe2 ;  /* 0x000000e200037836 */ /* 0x002fc40000000000 */
[----:B0-----:R-:W-:-:S04]  /*15e00*/  IMAD.HI.U32 R21, R9, R14, RZ ;  /* 0x0000000e09157227 */ /* 0x001fc800078e00ff */
[----:B------:R-:W-:Y:S02]  /*15e10*/  IMAD.MOV R21, RZ, RZ, -R21 ;  /* 0x000000ffff157224 */ /* 0x000fe400078e0a15 */
[----:B------:R-:W-:Y:S02]  /*15e20*/  VIADD R2, R0, 0xe3 ;  /* 0x000000e300027836 */ /* 0x000fe40000000000 */
[----:B------:R-:W-:Y:S02]  /*15e30*/  IMAD R14, R8, R21, R14 ;  /* 0x00000015080e7224 */ /* 0x000fe400078e020e */
[----:B------:R-:W-:Y:S01]  /*15e40*/  IMAD.HI.U32 R24, R9, R16, RZ ;  /* 0x0000001009187227 */ /* 0x000fe200078e00ff */
[----:B------:R-:W-:Y:S01]  /*15e50*/  STL [R1+0xf3c], R3 ;  /* 0x000f3c0301007387 */ /* 0x000fe20000100800 */
[----:B------:R-:W-:Y:S02]  /*15e60*/  IABS R18, R3 ;  /* 0x0000000300127213 */ /* 0x000fe40000000000 */
[----:B------:R-:W-:Y:S01]  /*15e70*/  IMAD.MOV R24, RZ, RZ, -R24 ;  /* 0x000000ffff187224 */ /* 0x000fe200078e0a18 */
[----:B------:R0:W-:Y:S01]  /*15e80*/  STL [R1+0xf38], R2 ;  /* 0x000f380201007387 */ /* 0x0001e20000100800 */
[----:B------:R-:W-:-:S03]  /*15e90*/  IABS R20, R2 ;  /* 0x0000000200147213 */ /* 0x000fc60000000000 */
[----:B------:R-:W-:Y:S01]  /*15ea0*/  STL [R1+0x132c], R14 ;  /* 0x00132c0e01007387 */ /* 0x000fe20000100800 */
[----:B------:R-:W-:-:S03]  /*15eb0*/  IMAD R16, R8, R24, R16 ;  /* 0x0000001808107224 */ /* 0x000fc600078e0210 */
[----:B------:R-:W-:Y:S01]  /*15ec0*/  STL [R1+0x136c], R14 ;  /* 0x00136c0e01007387 */ /* 0x000fe20000100800 */
[----:B------:R-:W-:-:S03]  /*15ed0*/  IMAD.HI.U32 R22, R9, R18, RZ ;  /* 0x0000001209167227 */ /* 0x000fc600078e00ff */
[----:B------:R-:W-:Y:S01]  /*15ee0*/  STL [R1+0x1380], R14 ;  /* 0x0013800e01007387 */ /* 0x000fe20000100800 */
[----:B------:R-:W-:-:S03]  /*15ef0*/  IMAD.HI.U32 R25, R9, R20, RZ ;  /* 0x0000001409197227 */ /* 0x000fc600078e00ff */
[----:B------:R-:W-:Y:S04]  /*15f00*/  STL [R1+0x13b0], R14 ;  /* 0x0013b00e01007387 */ /* 0x000fe80000100800 */
[----:B------:R-:W-:Y:S04]  /*15f10*/  STL [R1+0x13c8], R14 ;  /* 0x0013c80e01007387 */ /* 0x000fe80000100800 */
[----:B------:R-:W-:Y:S01]  /*15f20*/  STL [R1+0x13e4], R14 ;  /* 0x0013e40e01007387 */ /* 0x000fe20000100800 */
[----:B------:R-:W-:-:S03]  /*15f30*/  IMAD.MOV R22, RZ, RZ, -R22 ;  /* 0x000000ffff167224 */ /* 0x000fc600078e0a16 */
[----:B------:R-:W-:Y:S01]  /*15f40*/  STL [R1+0x13f8], R14 ;  /* 0x0013f80e01007387 */ /* 0x000fe20000100800 */
[----:B------:R-:W-:-:S03]  /*15f50*/  IMAD.MOV R21, RZ, RZ, -R25 ;  /* 0x000000ffff157224 */ /* 0x000fc600078e0a19 */
[----:B------:R-:W-:Y:S01]  /*15f60*/  STL [R1+0x1414], R14 ;  /* 0x0014140e01007387 */ /* 0x000fe20000100800 */
[----:B0-----:R-:W-:-:S03]  /*15f70*/  VIADD R2, R0, 0xe4 ;  /* 0x000000e400027836 */ /* 0x001fc60000000000 */
[----:B------:R-:W-:Y:S04]  /*15f80*/  STL [R1+0x1428], R14 ;  /* 0x0014280e01007387 */ /* 0x000fe80000100800 */
[----:B------:R-:W-:Y:S01]  /*15f90*/  STL [R1+0x133c], R16 ;  /* 0x00133c1001007387 */ /* 0x000fe20000100800 */
[----:B------:R-:W-:-:S03]  /*15fa0*/  IMAD R18, R8, R22, R18 ;  /* 0x0000001608127224 */ /* 0x000fc600078e0212 */
[----:B------:R-:W-:Y:S01]  /*15fb0*/  STL [R1+0x1384], R16 ;  /* 0x0013841001007387 */ /* 0x000fe20000100800 */
[----:B------:R-:W-:-:S03]  /*15fc0*/  VIADD R43, R0, 0xe5 ;  /* 0x000000e5002b7836 */ /* 0x000fc60000000000 */
[----:B------:R-:W-:Y:S01]  /*15fd0*/  STL [R1+0x13b4], R16 ;  /* 0x0013b41001007387 */ /* 0x000fe20000100800 */
[----:B------:R-:W-:-:S03]  /*15fe0*/  IMAD R20, R8, R21, R20 ;  /* 0x0000001508147224 */ /* 0x000fc600078e0214 */
[----:B------:R-:W-:Y:S01]  /*15ff0*/  STL [R1+0x13cc], R16 ;  /* 0x0013cc1001007387 */ /* 0x000fe20000100800 */
[C---:B------:R-:W-:Y:S01]  /*16000*/  VIADD R22, R0.reuse, 0xe6 ;  /* 0x000000e600167836 */ /* 0x040fe20000000000 */
[----:B------:R-:W-:Y:S02]  /*16010*/  IABS R21, R2 ;  /* 0x0000000200157213 */ /* 0x000fe40000000000 */
[----:B------:R-:W-:Y:S01]  /*16020*/  STL [R1+0x13fc], R16 ;  /* 0x0013fc1001007387 */ /* 0x000fe20000100800 */
[----:B------:R-:W-:-:S03]  /*16030*/  VIADD R3, R0, 0xe7 ;  /* 0x000000e700037836 */ /* 0x000fc60000000000 */
[----:B------:R-:W-:Y:S04]  /*16040*/  STL [R1+0x142c], R16 ;  /* 0x00142c1001007387 */ /* 0x000fe80000100800 */
[----:B------:R0:W-:Y:S04]  /*16050*/  STL [R1+0xf34], R2 ;  /* 0x000f340201007387 */ /* 0x0001e80000100800 */
[----:B------:R-:W-:Y:S01]  /*16060*/  STL [R1+0xf30], R43 ;  /* 0x000f302b01007387 */ /* 0x000fe20000100800 */
[----:B0-----:R-:W-:-:S03]  /*16070*/  VIADD R2, R0, 0xea ;  /* 0x000000ea00027836 */ /* 0x001fc60000000000 */
[----:B------:R-:W-:Y:S01]  /*16080*/  STL [R1+0xf2c], R22 ;  /* 0x000f2c1601007387 */ /* 0x000fe20000100800 */
[----:B------:R-:W-:-:S03]  /*16090*/  IABS R24, R43 ;  /* 0x0000002b00187213 */ /* 0x000fc60000000000 */
[----:B------:R-:W-:Y:S01]  /*160a0*/  STL [R1+0xf28], R3 ;  /* 0x000f280301007387 */ /* 0x000fe20000100800 */
[----:B------:R-:W-:-:S03]  /*160b0*/  IABS R25, R2 ;  /* 0x0000000200197213 */ /* 0x000fc60000000000 */
[----:B------:R0:W-:Y:S04]  /*160c0*/  STL [R1+0xf24], R2 ;  /* 0x000f240201007387 */ /* 0x0001e80000100800 */
[----:B------:R-:W2:Y:S04]  /*160d0*/  LDL.LU R93, [R1+0x66c] ;  /* 0x00066c00015d7983 */ /* 0x000ea80000300800 */
[----:B0-----:R-:W3:Y:S04]  /*160e0*/  LDL.LU R2, [R1+0x668] ;  /* 0x0006680001027983 */ /* 0x001ee80000300800 */
[----:B------:R-:W4:Y:S04]  /*160f0*/  LDL.LU R43, [R1+0x664] ;  /* 0x00066400012b7983 */ /* 0x000f280000300800 */
[----:B------:R-:W4:Y:S04]  /*16100*/  LDL.LU R70, [R1+0x660] ;  /* 0x0006600001467983 */ /* 0x000f280000300800 */
[----:B------:R-:W4:Y:S04]  /*16110*/  LDL.LU R44, [R1+0x65c] ;  /* 0x00065c00012c7983 */ /* 0x000f280000300800 */
[----:B------:R-:W4:Y:S04]  /*16120*/  LDL.LU R45, [R1+0x658] ;  /* 0x00065800012d7983 */ /* 0x000f280000300800 */
[----:B------:R-:W4:Y:S04]  /*16130*/  LDL.LU R46, [R1+0x654] ;  /* 0x00065400012e7983 */ /* 0x000f280000300800 */
[----:B------:R-:W4:Y:S01]  /*16140*/  LDL.LU R72, [R1+0x640] ;  /* 0x0006400001487983 */ /* 0x000f220000300800 */
[----:B------:R-:W-:-:S03]  /*16150*/  IMAD.HI.U32 R23, R9, R17, RZ ;  /* 0x0000001109177227 */ /* 0x000fc600078e00ff */
[----:B------:R-:W4:Y:S04]  /*16160*/  LDL.LU R47, [R1+0x63c] ;  /* 0x00063c00012f7983 */ /* 0x000f280000300800 */
[----:B------:R-:W4:Y:S04]  /*16170*/  LDL.LU R60, [R1+0x638] ;  /* 0x00063800013c7983 */ /* 0x000f280000300800 */
[----:B------:R-:W4:Y:S04]  /*16180*/  LDL.LU R66, [R1+0x634] ;  /* 0x0006340001427983 */ /* 0x000f280000300800 */
[----:B------:R-:W4:Y:S01]  /*16190*/  LDL.LU R68, [R1+0x630] ;  /* 0x0006300001447983 */ /* 0x000f220000300800 */
[----:B------:R-:W-:-:S03]  /*161a0*/  IMAD.MOV R23, RZ, RZ, -R23 ;  /* 0x000000ffff177224 */ /* 0x000fc600078e0a17 */
[----:B------:R-:W4:Y:S04]  /*161b0*/  LDL.LU R48, [R1+0x62c] ;  /* 0x00062c0001307983 */ /* 0x000f280000300800 */
[----:B------:R-:W4:Y:S04]  /*161c0*/  LDL.LU R50, [R1+0x628] ;  /* 0x0006280001327983 */ /* 0x000f280000300800 */
[----:B------:R-:W4:Y:S01]  /*161d0*/  LDL.LU R75, [R1+0x624] ;  /* 0x00062400014b7983 */ /* 0x000f220000300800 */
[----:B------:R-:W-:-:S03]  /*161e0*/  IMAD R17, R8, R23, R17 ;  /* 0x0000001708117224 */ /* 0x000fc600078e0211 */
[----:B------:R-:W4:Y:S01]  /*161f0*/  LDL.LU R52, [R1+0x620] ;  /* 0x0006200001347983 */ /* 0x000f220000300800 */
[----:B------:R-:W-:-:S03]  /*16200*/  IABS R23, R22 ;  /* 0x0000001600177213 */ /* 0x000fc60000000000 */
[----:B------:R-:W4:Y:S01]  /*16210*/  LDL.LU R54, [R1+0x61c] ;  /* 0x00061c0001367983 */ /* 0x000f220000300800 */
[----:B------:R-:W-:-:S03]  /*16220*/  IABS R22, R3 ;  /* 0x0000000300167213 */ /* 0x000fc60000000000 */
[----:B------:R-:W4:Y:S04]  /*16230*/  LDL.LU R56, [R1+0x618] ;  /* 0x0006180001387983 */ /* 0x000f280000300800 */
[----:B------:R-:W4:Y:S04]  /*16240*/  LDL.LU R58, [R1+0x614] ;  /* 0x00061400013a7983 */ /* 0x000f280000300800 */
[----:B------:R-:W4:Y:S04]  /*16250*/  LDL.LU R62, [R1+0x600] ;  /* 0x00060000013e7983 */ /* 0x000f280000300800 */
[----:B------:R-:W4:Y:S04]  /*16260*/  LDL.LU R64, [R1+0x5fc] ;  /* 0x0005fc0001407983 */ /* 0x000f280000300800 */
[----:B------:R-:W4:Y:S01]  /*16270*/  LDL.LU R3, [R1+0x5f8] ;  /* 0x0005f80001037983 */ /* 0x000f220000300800 */
[----:B------:R-:W0:Y:S01]  /*16280*/  S2R R81, SR_TID.X ;  /* 0x0000000000517919 */ /* 0x000e220000002100 */
[----:B------:R-:W-:-:S04]  /*16290*/  @!UP1 UIADD3 UR4, UPT, UPT, -UR4, 0x100000, URZ ;  /* 0x0010000004049890 */ /* 0x000fc8000fffe1ff */
[----:B------:R-:W-:Y:S02]  /*162a0*/  @!UP1 USHF.L.U32 UR5, UR4, 0xb, URZ ;  /* 0x0000000b04059899 */ /* 0x000fe400080006ff */
[----:B------:R-:W-:Y:S01]  /*162b0*/  @!UP1 USHF.L.U32 UR4, UR4, 0x1, URZ ;  /* 0x0000000104049899 */ /* 0x000fe200080006ff */
[----:B------:R-:W-:Y:S01]  /*162c0*/  VOTEU.ALL UP1, P2 ;  /* 0x0000000000ff7886 */ /* 0x000fe20001020000 */
[----:B------:R-:W-:-:S04]  /*162d0*/  IMAD.HI.U32 R73, R9, R21, RZ ;  /* 0x0000001509497227 */ /* 0x000fc800078e00ff */
[----:B------:R-:W-:Y:S02]  /*162e0*/  IMAD.MOV R73, RZ, RZ, -R73 ;  /* 0x000000ffff497224 */ /* 0x000fe400078e0a49 */
[----:B------:R-:W-:-:S04]  /*162f0*/  IMAD.HI.U32 R76, R9, R24, RZ ;  /* 0x00000018094c7227 */ /* 0x000fc800078e00ff */
[----:B------:R1:W2:Y:S01]  /*16300*/  @!UP1 SYNCS.EXCH.64 URZ, [UR9+0x18008], UR4 ;  /* 0x0180080409ff95b2 */ /* 0x0002a20008000100 */
[----:B------:R-:W-:Y:S02]  /*16310*/  IMAD R21, R8, R73, R21 ;  /* 0x0000004908157224 */ /* 0x000fe400078e0215 */
[----:B------:R-:W-:Y:S01]  /*16320*/  IMAD.MOV R73, RZ, RZ, -R76 ;  /* 0x000000ffff497224 */ /* 0x000fe200078e0a4c */
[----:B0-----:R-:W-:-:S03]  /*16330*/  LOP3.LUT R81, R81, 0x7f, RZ, 0xc0, !PT ;  /* 0x0000007f51517812 */ /* 0x001fc600078ec0ff */
[----:B------:R-:W-:Y:S01]  /*16340*/  IMAD R24, R8, R73, R24 ;  /* 0x0000004908187224 */ /* 0x000fe200078e0218 */
[----:B------:R-:W-:Y:S01]  /*16350*/  PRMT R16, RZ, 0x7610, R16 ;  /* 0x00007610ff107816 */ /* 0x000fe20000000010 */
[----:B-1----:R-:W0:Y:S01]  /*16360*/  LDCU UR4, c[0x0][0x3b0] ;  /* 0x00007600ff0477ac */ /* 0x002e220008000800 */
[C---:B------:R-:W-:Y:S02]  /*16370*/  LOP3.LUT R73, R81.reuse, 0x10, RZ, 0x3c, !PT ;  /* 0x0000001051497812 */ /* 0x040fe400078e3cff */
[----:B------:R-:W-:Y:S01]  /*16380*/  PRMT R13, RZ, 0x7610, R13 ;  /* 0x00007610ff0d7816 */ /* 0x000fe2000000000d */
[----:B------:R-:W1:Y:S01]  /*16390*/  LDCU UR5, c[0x0][0x3b0] ;  /* 0x00007600ff0577ac */ /* 0x000e620008000800 */
[----:B--2---:R-:W-:Y:S04]  /*163a0*/  STS.U8 [R81+UR9+0x10000], R93 ;  /* 0x0100005d51007988 */ /* 0x004fe80008000009 */
[----:B---3--:R-:W-:Y:S04]  /*163b0*/  STS.U8 [R81+UR9+0x10400], R2 ;  /* 0x0104000251007988 */ /* 0x008fe80008000009 */
[----:B----4-:R-:W-:Y:S04]  /*163c0*/  STS.U8 [R81+UR9+0x10800], R43 ;  /* 0x0108002b51007988 */ /* 0x010fe80008000009 */
[----:B------:R2:W-:Y:S04]  /*163d0*/  STS.U8 [R81+UR9+0x10c00], R70 ;  /* 0x010c004651007988 */ /* 0x0005e80008000009 */
[----:B------:R-:W-:Y:S04]  /*163e0*/  STS.U8 [R81+UR9+0x11000], R44 ;  /* 0x0110002c51007988 */ /* 0x000fe80008000009 */
[----:B------:R-:W-:Y:S04]  /*163f0*/  STS.U8 [R81+UR9+0x11400], R45 ;  /* 0x0114002d51007988 */ /* 0x000fe80008000009 */
[----:B--2---:R-:W2:Y:S04]  /*16400*/  LDL.LU R70, [R1+0x5f4] ;  /* 0x0005f40001467983 */ /* 0x004ea80000300800 */
[----:B------:R-:W-:Y:S04]  /*16410*/  STS.U8 [R81+UR9+0x11800], R46 ;  /* 0x0118002e51007988 */ /* 0x000fe80008000009 */
[----:B------:R3:W-:Y:S04]  /*16420*/  STS.U8 [R81+UR9+0x11c00], R72 ;  /* 0x011c004851007988 */ /* 0x0007e80008000009 */
[----:B------:R-:W-:Y:S04]  /*16430*/  STS.U8 [R81+UR9+0x12000], R47 ;  /* 0x0120002f51007988 */ /* 0x000fe80008000009 */
[----:B------:R4:W-:Y:S04]  /*16440*/  STS.U8 [R81+UR9+0x12400], R60 ;  /* 0x0124003c51007988 */ /* 0x0009e80008000009 */
[----:B---3--:R-:W3:Y:S04]  /*16450*/  LDL.LU R72, [R1+0x5f0] ;  /* 0x0005f00001487983 */ /* 0x008ee80000300800 */
[----:B------:R0:W-:Y:S04]  /*16460*/  STS.U8 [R81+UR9+0x12800], R66 ;  /* 0x0128004251007988 */ /* 0x0001e80008000009 */
[----:B------:R0:W-:Y:S04]  /*16470*/  STS.U8 [R81+UR9+0x12c00], R68 ;  /* 0x012c004451007988 */ /* 0x0001e80008000009 */
[----:B----4-:R-:W4:Y:S04]  /*16480*/  LDL.LU R60, [R1+0x5ec] ;  /* 0x0005ec00013c7983 */ /* 0x010f280000300800 */
[----:B------:R-:W-:Y:S04]  /*16490*/  STS.U8 [R81+UR9+0x13000], R48 ;  /* 0x0130003051007988 */ /* 0x000fe80008000009 */
[----:B0-----:R-:W4:Y:S04]  /*164a0*/  LDL.LU R66, [R1+0x5e8] ;  /* 0x0005e80001427983 */ /* 0x001f280000300800 */
[----:B------:R-:W-:Y:S04]  /*164b0*/  STS.U8 [R81+UR9+0x13400], R50 ;  /* 0x0134003251007988 */ /* 0x000fe80008000009 */
[----:B------:R-:W4:Y:S04]  /*164c0*/  LDL.LU R68, [R1+0x5e4] ;  /* 0x0005e40001447983 */ /* 0x000f280000300800 */
[----:B------:R0:W-:Y:S04]  /*164d0*/  STS.U8 [R81+UR9+0x13800], R75 ;  /* 0x0138004b51007988 */ /* 0x0001e80008000009 */
[----:B------:R-:W-:Y:S04]  /*164e0*/  STS.U8 [R81+UR9+0x13c00], R52 ;  /* 0x013c003451007988 */ /* 0x000fe80008000009 */
[----:B------:R-:W-:Y:S04]  /*164f0*/  STS.U8 [R73+UR9+0x10080], R54 ;  /* 0x0100803649007988 */ /* 0x000fe80008000009 */
[----:B0-----:R-:W4:Y:S04]  /*16500*/  LDL.LU R75, [R1+0x5e0] ;  /* 0x0005e000014b7983 */ /* 0x001f280000300800 */
[----:B------:R-:W-:Y:S04]  /*16510*/  STS.U8 [R73+UR9+0x10480], R56 ;  /* 0x0104803849007988 */ /* 0x000fe80008000009 */
[----:B------:R-:W-:Y:S04]  /*16520*/  STS.U8 [R73+UR9+0x10880], R58 ;  /* 0x0108803a49007988 */ /* 0x000fe80008000009 */
[----:B------:R-:W-:Y:S04]  /*16530*/  STS.U8 [R73+UR9+0x10c80], R62 ;  /* 0x010c803e49007988 */ /* 0x000fe80008000009 */
[----:B------:R-:W4:Y:S04]  /*16540*/  LDL.LU R93, [R1+0x5dc] ;  /* 0x0005dc00015d7983 */ /* 0x000f280000300800 */
[----:B------:R-:W-:Y:S04]  /*16550*/  STS.U8 [R73+UR9+0x11080], R64 ;  /* 0x0110804049007988 */ /* 0x000fe80008000009 */
[----:B------:R-:W4:Y:S04]  /*16560*/  LDL.LU R2, [R1+0x5d8] ;  /* 0x0005d80001027983 */ /* 0x000f280000300800 */
[----:B------:R0:W-:Y:S04]  /*16570*/  STS.U8 [R73+UR9+0x11480], R3 ;  /* 0x0114800349007988 */ /* 0x0001e80008000009 */
[----:B------:R-:W4:Y:S04]  /*16580*/  LDL.LU R43, [R1+0x5c0] ;  /* 0x0005c000012b7983 */ /* 0x000f280000300800 */
[----:B0-----:R-:W4:Y:S04]  /*16590*/  LDL.LU R3, [R1+0x5b8] ;  /* 0x0005b80001037983 */ /* 0x001f280000300800 */
[----:B------:R-:W4:Y:S04]  /*165a0*/  LDL.LU R44, [R1+0x5b4] ;  /* 0x0005b400012c7983 */ /* 0x000f280000300800 */
[----:B------:R-:W4:Y:S04]  /*165b0*/  LDL.LU R45, [R1+0x5a8] ;  /* 0x0005a800012d7983 */ /* 0x000f280000300800 */
[----:B------:R-:W4:Y:S04]  /*165c0*/  LDL.LU R46, [R1+0x5a4] ;  /* 0x0005a400012e7983 */ /* 0x000f280000300800 */
[----:B--2---:R0:W-:Y:S04]  /*165d0*/  STS.U8 [R73+UR9+0x11880], R70 ;  /* 0x0118804649007988 */ /* 0x0041e80008000009 */
[----:B0-----:R-:W2:Y:S04]  /*165e0*/  LDL.LU R70, [R1+0x598] ;  /* 0x0005980001467983 */ /* 0x001ea80000300800 */
[----:B------:R-:W2:Y:S04]  /*165f0*/  LDL.LU R47, [R1+0x580] ;  /* 0x00058000012f7983 */ /* 0x000ea80000300800 */
[----:B------:R-:W2:Y:S04]  /*16600*/  LDL.LU R62, [R1+0x578] ;  /* 0x00057800013e7983 */ /* 0x000ea80000300800 */
[----:B---3--:R0:W-:Y:S04]  /*16610*/  STS.U8 [R73+UR9+0x11c80], R72 ;  /* 0x011c804849007988 */ /* 0x0081e80008000009 */
[----:B------:R-:W3:Y:S04]  /*16620*/  LDL.LU R64, [R1+0x570] ;  /* 0x0005700001407983 */ /* 0x000ee80000300800 */
[----:B0-----:R-:W3:Y:S04]  /*16630*/  LDL.LU R72, [R1+0x568] ;  /* 0x0005680001487983 */ /* 0x001ee80000300800 */
[----:B------:R-:W3:Y:S04]  /*16640*/  LDL.LU R48, [R1+0x564] ;  /* 0x0005640001307983 */ /* 0x000ee80000300800 */
[----:B------:R-:W3:Y:S04]  /*16650*/  LDL.LU R50, [R1+0x558] ;  /* 0x0005580001327983 */ /* 0x000ee80000300800 */
[----:B----4-:R-:W-:Y:S04]  /*16660*/  STS.U8 [R73+UR9+0x12080], R60 ;  /* 0x0120803c49007988 */ /* 0x010fe80008000009 */
[----:B------:R-:W4:Y:S04]  /*16670*/  LDL.LU R52, [R1+0x554] ;  /* 0x0005540001347983 */ /* 0x000f280000300800 */
[----:B------:R-:W-:Y:S04]  /*16680*/  STS.U8 [R73+UR9+0x12480], R66 ;  /* 0x0124804249007988 */ /* 0x000fe80008000009 */
[----:B------:R-:W4:Y:S04]  /*16690*/  LDL.LU R54, [R1+0x538] ;  /* 0x0005380001367983 */ /* 0x000f280000300800 */
[----:B------:R-:W-:Y:S04]  /*166a0*/  STS.U8 [R73+UR9+0x12880], R68 ;  /* 0x0128804449007988 */ /* 0x000fe80008000009 */
[----:B------:R-:W4:Y:S04]  /*166b0*/  LDL.LU R56, [R1+0x530] ;  /* 0x0005300001387983 */ /* 0x000f280000300800 */
[----:B------:R0:W-:Y:S04]  /*166c0*/  STS.U8 [R73+UR9+0x12c80], R75 ;  /* 0x012c804b49007988 */ /* 0x0001e80008000009 */
[----:B------:R-:W4:Y:S04]  /*166d0*/  LDL.LU R58, [R1+0x528] ;  /* 0x00052800013a7983 */ /* 0x000f280000300800 */
[----:B0-----:R-:W4:Y:S04]  /*166e0*/  LDL.LU R75, [R1+0x520] ;  /* 0x00052000014b7983 */ /* 0x001f280000300800 */
[----:B------:R-:W-:Y:S04]  /*166f0*/  STS.U8 [R73+UR9+0x13080], R93 ;  /* 0x0130805d49007988 */ /* 0x000fe80008000009 */
[----:B------:R-:W4:Y:S04]  /*16700*/  LDL.LU R60, [R1+0x518] ;  /* 0x00051800013c7983 */ /* 0x000f280000300800 */
[----:B------:R-:W-:Y:S04]  /*16710*/  STS.U8 [R73+UR9+0x13480], R2 ;  /* 0x0134800249007988 */ /* 0x000fe80008000009 */
[----:B------:R-:W4:Y:S04]  /*16720*/  LDL.LU R66, [R1+0x514] ;  /* 0x0005140001427983 */ /* 0x000f280000300800 */
[----:B------:R-:W-:Y:S04]  /*16730*/  STS.U8 [R73+UR9+0x13880], R43 ;  /* 0x0138802b49007988 */ /* 0x000fe80008000009 */
[----:B------:R-:W4:Y:S04]  /*16740*/  LDL.LU R68, [R1+0x4f8] ;  /* 0x0004f80001447983 */ /* 0x000f280000300800 */
[----:B------:R0:W-:Y:S04]  /*16750*/  STS.U8 [R73+UR9+0x13c80], R3 ;  /* 0x013c800349007988 */ /* 0x0001e80008000009 */
[----:B0-----:R-:W4:Y:S01]  /*16760*/  LDL.LU R3, [R1+0x4f0] ;  /* 0x0004f00001037983 */ /* 0x001f220000300800 */
[----:B------:R-:W-:-:S05]  /*16770*/  LOP3.LUT R80, R81, 0x20, RZ, 0x3c, !PT ;  /* 0x0000002051507812 */ /* 0x000fca00078e3cff */
[----:B------:R-:W-:Y:S04]  /*16780*/  STS.U8 [R80+UR9+0x10100], R44 ;  /* 0x0101002c50007988 */ /* 0x000fe80008000009 */
[----:B------:R-:W-:Y:S04]  /*16790*/  STS.U8 [R80+UR9+0x10500], R45 ;  /* 0x0105002d50007988 */ /* 0x000fe80008000009 */
[----:B------:R-:W-:Y:S01]  /*167a0*/  STS.U8 [R80+UR9+0x10900], R46 ;  /* 0x0109002e50007988 */ /* 0x000fe20008000009 */
[----:B------:R-:W-:-:S03]  /*167b0*/  LOP3.LUT R2, R81, 0x30, RZ, 0x3c, !PT ;  /* 0x0000003051027812 */ /* 0x000fc600078e3cff */
[----:B--2---:R0:W-:Y:S04]  /*167c0*/  STS.U8 [R80+UR9+0x10d00], R70 ;  /* 0x010d004650007988 */ /* 0x0041e80008000009 */
[----:B------:R-:W-:Y:S04]  /*167d0*/  STS.U8 [R80+UR9+0x11100], R47 ;  /* 0x0111002f50007988 */ /* 0x000fe80008000009 */
[----:B------:R2:W-:Y:S04]  /*167e0*/  STS.U8 [R80+UR9+0x11500], R62 ;  /* 0x0115003e50007988 */ /* 0x0005e80008000009 */
[----:B0-----:R-:W4:Y:S04]  /*167f0*/  LDL.LU R70, [R1+0x4e8] ;  /* 0x0004e80001467983 */ /* 0x001f280000300800 */
[----:B---3--:R0:W-:Y:S04]  /*16800*/  STS.U8 [R80+UR9+0x11900], R64 ;  /* 0x0119004050007988 */ /* 0x0081e80008000009 */
[----:B--2---:R-:W2:Y:S04]  /*16810*/  LDL.LU R62, [R1+0x4e4] ;  /* 0x0004e400013e7983 */ /* 0x004ea80000300800 */
[----:B------:R3:W-:Y:S04]  /*16820*/  STS.U8 [R80+UR9+0x11d00], R72 ;  /* 0x011d004850007988 */ /* 0x0007e80008000009 */
[----:B------:R-:W-:Y:S04]  /*16830*/  STS.U8 [R80+UR9+0x12100], R48 ;  /* 0x0121003050007988 */ /* 0x000fe80008000009 */
[----:B------:R-:W-:Y:S04]  /*16840*/  STS.U8 [R80+UR9+0x12500], R50 ;  /* 0x0125003250007988 */ /* 0x000fe80008000009 */
[----:B0-----:R-:W2:Y:S04]  /*16850*/  LDL.LU R64, [R1+0x4e0] ;  /* 0x0004e00001407983 */ /* 0x001ea80000300800 */
[----:B----4-:R-:W-:Y:S04]  /*16860*/  STS.U8 [R80+UR9+0x12900], R52 ;  /* 0x0129003450007988 */ /* 0x010fe80008000009 */
[----:B---3--:R-:W3:Y:S04]  /*16870*/  LDL.LU R72, [R1+0x4dc] ;  /* 0x0004dc0001487983 */ /* 0x008ee80000300800 */
[----:B------:R-:W-:Y:S04]  /*16880*/  STS.U8 [R80+UR9+0x12d00], R54 ;  /* 0x012d003650007988 */ /* 0x000fe80008000009 */
[----:B------:R-:W-:Y:S04]  /*16890*/  STS.U8 [R80+UR9+0x13100], R56 ;  /* 0x0131003850007988 */ /* 0x000fe80008000009 */
[----:B------:R-:W-:Y:S04]  /*168a0*/  STS.U8 [R80+UR9+0x13500], R58 ;  /* 0x0135003a50007988 */ /* 0x000fe80008000009 */
[----:B------:R0:W-:Y:S04]  /*168b0*/  STS.U8 [R80+UR9+0x13900], R75 ;  /* 0x0139004b50007988 */ /* 0x0001e80008000009 */
[----:B0-----:R-:W4:Y:S04]  /*168c0*/  LDL.LU R75, [R1+0x4d8] ;  /* 0x0004d800014b7983 */ /* 0x001f280000300800 */
[----:B------:R-:W4:Y:S04]  /*168d0*/  LDL.LU R82, [R1+0x4d4] ;  /* 0x0004d40001527983 */ /* 0x000f280000300800 */
[----:B------:R-:W4:Y:S04]  /*168e0*/  LDL.LU R83, [R1+0x4c0] ;  /* 0x0004c00001537983 */ /* 0x000f280000300800 */
[----:B------:R-:W4:Y:S04]  /*168f0*/  LDL.LU R93, [R1+0x4bc] ;  /* 0x0004bc00015d7983 */ /* 0x000f280000300800 */
[----:B------:R-:W-:Y:S04]  /*16900*/  STS.U8 [R80+UR9+0x13d00], R60 ;  /* 0x013d003c50007988 */ /* 0x000fe80008000009 */
        /* <DEDUP_REMOVED lines=11> */
[----:B------:R0:W-:Y:S04]  /*169c0*/  STS.U8 [R2+UR9+0x10d80], R70 ;  /* 0x010d804602007988 */ /* 0x0001e80008000009 */
[----:B--2---:R2:W-:Y:S04]  /*169d0*/  STS.U8 [R2+UR9+0x11180], R62 ;  /* 0x0111803e02007988 */ /* 0x0045e80008000009 */
[----:B0-----:R-:W4:Y:S04]  /*169e0*/  LDL.LU R70, [R1+0x498] ;  /* 0x0004980001467983 */ /* 0x001f280000300800 */
[----:B------:R-:W4:Y:S04]  /*169f0*/  LDL.LU R48, [R1+0x494] ;  /* 0x0004940001307983 */ /* 0x000f280000300800 */
[----:B------:R-:W4:Y:S04]  /*16a00*/  LDL.LU R50, [R1+0x480] ;  /* 0x0004800001327983 */ /* 0x000f280000300800 */
[----:B------:R0:W-:Y:S04]  /*16a10*/  STS.U8 [R2+UR9+0x11580], R64 ;  /* 0x0115804002007988 */ /* 0x0001e80008000009 */
[----:B------:R-:W4:Y:S04]  /*16a20*/  LDL.LU R52, [R1+0x47c] ;  /* 0x00047c0001347983 */ /* 0x000f280000300800 */
[----:B---3--:R3:W-:Y:S04]  /*16a30*/  STS.U8 [R2+UR9+0x11980], R72 ;  /* 0x0119804802007988 */ /* 0x0087e80008000009 */
[----:B------:R-:W4:Y:S04]  /*16a40*/  LDL.LU R54, [R1+0x478] ;  /* 0x0004780001367983 */ /* 0x000f280000300800 */
[----:B------:R-:W4:Y:S04]  /*16a50*/  LDL.LU R56, [R1+0x474] ;  /* 0x0004740001387983 */ /* 0x000f280000300800 */
[----:B------:R-:W4:Y:S04]  /*16a60*/  LDL.LU R58, [R1+0x470] ;  /* 0x00047000013a7983 */ /* 0x000f280000300800 */
[----:B------:R-:W4:Y:S04]  /*16a70*/  LDL.LU R60, [R1+0x46c] ;  /* 0x00046c00013c7983 */ /* 0x000f280000300800 */
[----:B--2---:R-:W2:Y:S04]  /*16a80*/  LDL.LU R62, [R1+0x468] ;  /* 0x00046800013e7983 */ /* 0x004ea80000300800 */
[----:B0-----:R-:W2:Y:S04]  /*16a90*/  LDL.LU R64, [R1+0x464] ;  /* 0x0004640001407983 */ /* 0x001ea80000300800 */
[----:B---3--:R-:W3:Y:S04]  /*16aa0*/  LDL.LU R72, [R1+0x460] ;  /* 0x0004600001487983 */ /* 0x008ee80000300800 */
[----:B----4-:R0:W-:Y:S04]  /*16ab0*/  STS.U8 [R2+UR9+0x11d80], R75 ;  /* 0x011d804b02007988 */ /* 0x0101e80008000009 */
[----:B------:R-:W-:Y:S04]  /*16ac0*/  STS.U8 [R2+UR9+0x12180], R82 ;  /* 0x0121805202007988 */ /* 0x000fe80008000009 */
[----:B------:R-:W-:Y:S04]  /*16ad0*/  STS.U8 [R2+UR9+0x12580], R83 ;  /* 0x0125805302007988 */ /* 0x000fe80008000009 */
[----:B------:R-:W-:Y:S04]  /*16ae0*/  STS.U8 [R2+UR9+0x12980], R93 ;  /* 0x0129805d02007988 */ /* 0x000fe80008000009 */
[----:B0-----:R-:W4:Y:S04]  /*16af0*/  LDL.LU R75, [R1+0x45c] ;  /* 0x00045c00014b7983 */ /* 0x001f280000300800 */
[----:B------:R-:W-:Y:S04]  /*16b00*/  STS.U8 [R2+UR9+0x12d80], R47 ;  /* 0x012d802f02007988 */ /* 0x000fe80008000009 */
[----:B------:R-:W-:Y:S04]  /*16b10*/  STS.U8 [R2+UR9+0x13180], R43 ;  /* 0x0131802b02007988 */ /* 0x000fe80008000009 */
[----:B------:R-:W-:Y:S04]  /*16b20*/  STS.U8 [R2+UR9+0x13580], R44 ;  /* 0x0135802c02007988 */ /* 0x000fe80008000009 */
[----:B------:R-:W-:Y:S04]  /*16b30*/  STS.U8 [R2+UR9+0x13980], R45 ;  /* 0x0139802d02007988 */ /* 0x000fe80008000009 */
[----:B------:R0:W-:Y:S04]  /*16b40*/  STS.U8 [R2+UR9+0x13d80], R3 ;  /* 0x013d800302007988 */ /* 0x0001e80008000009 */
[----:B0-----:R-:W4:Y:S01]  /*16b50*/  LDL.LU R3, [R1+0x458] ;  /* 0x0004580001037983 */ /* 0x001f220000300800 */
[----:B------:R-:W-:-:S05]  /*16b60*/  LOP3.LUT R47, R81, 0x40, RZ, 0x3c, !PT ;  /* 0x00000040512f7812 */ /* 0x000fca00078e3cff */
[----:B------:R-:W-:Y:S04]  /*16b70*/  STS.U8 [R47+UR9+0x10200], R46 ;  /* 0x0102002e2f007988 */ /* 0x000fe80008000009 */
[----:B------:R0:W-:Y:S04]  /*16b80*/  STS.U8 [R47+UR9+0x10600], R66 ;  /* 0x010600422f007988 */ /* 0x0001e80008000009 */
[----:B------:R1:W-:Y:S04]  /*16b90*/  STS.U8 [R47+UR9+0x10a00], R68 ;  /* 0x010a00442f007988 */ /* 0x0003e80008000009 */
[----:B0-----:R-:W4:Y:S04]  /*16ba0*/  LDL.LU R66, [R1+0x454] ;  /* 0x0004540001427983 */ /* 0x001f280000300800 */
[----:B-1----:R-:W4:Y:S04]  /*16bb0*/  LDL.LU R68, [R1+0x440] ;  /* 0x0004400001447983 */ /* 0x002f280000300800 */
[----:B------:R0:W-:Y:S04]  /*16bc0*/  STS.U8 [R47+UR9+0x10e00], R70 ;  /* 0x010e00462f007988 */ /* 0x0001e80008000009 */
[----:B------:R-:W-:Y:S04]  /*16bd0*/  STS.U8 [R47+UR9+0x11200], R48 ;  /* 0x011200302f007988 */ /* 0x000fe80008000009 */
[----:B------:R-:W-:Y:S04]  /*16be0*/  STS.U8 [R47+UR9+0x11600], R50 ;  /* 0x011600322f007988 */ /* 0x000fe80008000009 */
[----:B0-----:R-:W4:Y:S04]  /*16bf0*/  LDL.LU R70, [R1+0x43c] ;  /* 0x00043c0001467983 */ /* 0x001f280000300800 */
[----:B------:R-:W-:Y:S04]  /*16c00*/  STS.U8 [R47+UR9+0x11a00], R52 ;  /* 0x011a00342f007988 */ /* 0x000fe80008000009 */
[----:B------:R-:W4:Y:S04]  /*16c10*/  LDL.LU R85, [R1+0x438] ;  /* 0x0004380001557983 */ /* 0x000f280000300800 */
[----:B------:R-:W-:Y:S04]  /*16c20*/  STS.U8 [R47+UR9+0x11e00], R54 ;  /* 0x011e00362f007988 */ /* 0x000fe80008000009 */
[----:B------:R-:W-:Y:S04]  /*16c30*/  STS.U8 [R47+UR9+0x12200], R56 ;  /* 0x012200382f007988 */ /* 0x000fe80008000009 */
[----:B------:R-:W4:Y:S04]  /*16c40*/  LDL.LU R84, [R1+0x434] ;  /* 0x0004340001547983 */ /* 0x000f280000300800 */
[----:B------:R-:W-:Y:S04]  /*16c50*/  STS.U8 [R47+UR9+0x12600], R58 ;  /* 0x0126003a2f007988 */ /* 0x000fe80008000009 */
[----:B------:R-:W4:Y:S04]  /*16c60*/  LDL.LU R82, [R1+0x430] ;  /* 0x0004300001527983 */ /* 0x000f280000300800 */
[----:B------:R-:W-:Y:S04]  /*16c70*/  STS.U8 [R47+UR9+0x12a00], R60 ;  /* 0x012a003c2f007988 */ /* 0x000fe80008000009 */
[----:B------:R-:W4:Y:S04]  /*16c80*/  LDL.LU R83, [R1+0x42c] ;  /* 0x00042c0001537983 */ /* 0x000f280000300800 */
[----:B--2---:R-:W-:Y:S04]  /*16c90*/  STS.U8 [R47+UR9+0x12e00], R62 ;  /* 0x012e003e2f007988 */ /* 0x004fe80008000009 */
[----:B------:R-:W2:Y:S04]  /*16ca0*/  LDL.LU R93, [R1+0x428] ;  /* 0x00042800015d7983 */ /* 0x000ea80000300800 */
[----:B------:R-:W-:Y:S04]  /*16cb0*/  STS.U8 [R47+UR9+0x13200], R64 ;  /* 0x013200402f007988 */ /* 0x000fe80008000009 */
[----:B------:R-:W2:Y:S04]  /*16cc0*/  LDL.LU R43, [R1+0x424] ;  /* 0x00042400012b7983 */ /* 0x000ea80000300800 */
[----:B---3--:R-:W-:Y:S04]  /*16cd0*/  STS.U8 [R47+UR9+0x13600], R72 ;  /* 0x013600482f007988 */ /* 0x008fe80008000009 */
[----:B------:R-:W3:Y:S04]  /*16ce0*/  LDL.LU R44, [R1+0x420] ;  /* 0x00042000012c7983 */ /* 0x000ee80000300800 */
[----:B----4-:R-:W-:Y:S04]  /*16cf0*/  STS.U8 [R47+UR9+0x13a00], R75 ;  /* 0x013a004b2f007988 */ /* 0x010fe80008000009 */
[----:B------:R-:W4:Y:S04]  /*16d00*/  LDL.LU R45, [R1+0x41c] ;  /* 0x00041c00012d7983 */ /* 0x000f280000300800 */
[----:B------:R-:W4:Y:S04]  /*16d10*/  LDL.LU R46, [R1+0x400] ;  /* 0x00040000012e7983 */ /* 0x000f280000300800 */
[----:B------:R0:W-:Y:S04]  /*16d20*/  STS.U8 [R47+UR9+0x13e00], R3 ;  /* 0x013e00032f007988 */ /* 0x0001e80008000009 */
[----:B0-----:R-:W4:Y:S04]  /*16d30*/  LDL.LU R47, [R1+0x3fc] ;  /* 0x0003fc00012f7983 */ /* 0x001f280000300800 */
[----:B------:R-:W4:Y:S04]  /*16d40*/  LDL.LU R72, [R1+0x3f8] ;  /* 0x0003f80001487983 */ /* 0x000f280000300800 */
[----:B------:R-:W4:Y:S04]  /*16d50*/  LDL.LU R75, [R1+0x3f4] ;  /* 0x0003f400014b7983 */ /* 0x000f280000300800 */
[----:B------:R-:W4:Y:S01]  /*16d60*/  LDL.LU R3, [R1+0x3f0] ;  /* 0x0003f00001037983 */ /* 0x000f220000300800 */
[----:B------:R-:W-:-:S03]  /*16d70*/  LOP3.LUT R2, R81, 0x50, RZ, 0x3c, !PT ;  /* 0x0000005051027812 */ /* 0x000fc600078e3cff */
[----:B------:R-:W4:Y:S04]  /*16d80*/  LDL.LU R48, [R1+0x3ec] ;  /* 0x0003ec0001307983 */ /* 0x000f280000300800 */
[----:B------:R0:W-:Y:S04]  /*16d90*/  STS.U8 [R2+UR9+0x10280], R66 ;  /* 0x0102804202007988 */ /* 0x0001e80008000009 */
[----:B------:R-:W4:Y:S04]  /*16da0*/  LDL.LU R50, [R1+0x3e8] ;  /* 0x0003e80001327983 */ /* 0x000f280000300800 */
[----:B------:R1:W-:Y:S04]  /*16db0*/  STS.U8 [R2+UR9+0x10680], R68 ;  /* 0x0106804402007988 */ /* 0x0003e80008000009 */
[----:B------:R-:W4:Y:S04]  /*16dc0*/  LDL.LU R52, [R1+0x3e4] ;  /* 0x0003e40001347983 */ /* 0x000f280000300800 */
[----:B------:R-:W4:Y:S04]  /*16dd0*/  LDL.LU R54, [R1+0x3e0] ;  /* 0x0003e00001367983 */ /* 0x000f280000300800 */
[----:B------:R-:W4:Y:S04]  /*16de0*/  LDL.LU R56, [R1+0x3dc] ;  /* 0x0003dc0001387983 */ /* 0x000f280000300800 */
[----:B------:R-:W4:Y:S04]  /*16df0*/  LDL.LU R58, [R1+0x3c0] ;  /* 0x0003c000013a7983 */ /* 0x000f280000300800 */
[----:B------:R-:W4:Y:S04]  /*16e00*/  LDL.LU R60, [R1+0x3bc] ;  /* 0x0003bc00013c7983 */ /* 0x000f280000300800 */
[----:B------:R-:W4:Y:S04]  /*16e10*/  LDL.LU R62, [R1+0x3b8] ;  /* 0x0003b800013e7983 */ /* 0x000f280000300800 */
[----:B------:R-:W4:Y:S04]  /*16e20*/  LDL.LU R64, [R1+0x3b4] ;  /* 0x0003b40001407983 */ /* 0x000f280000300800 */
[----:B0-----:R-:W4:Y:S04]  /*16e30*/  LDL.LU R66, [R1+0x3b0] ;  /* 0x0003b00001427983 */ /* 0x001f280000300800 */
[----:B-1----:R-:W4:Y:S04]  /*16e40*/  LDL.LU R68, [R1+0x3ac] ;  /* 0x0003ac0001447983 */ /* 0x002f280000300800 */
[----:B------:R0:W-:Y:S04]  /*16e50*/  STS.U8 [R2+UR9+0x10a80], R70 ;  /* 0x010a804602007988 */ /* 0x0001e80008000009 */
[----:B------:R-:W-:Y:S04]  /*16e60*/  STS.U8 [R2+UR9+0x10e80], R85 ;  /* 0x010e805502007988 */ /* 0x000fe80008000009 */
[----:B0-----:R-:W4:Y:S04]  /*16e70*/  LDL.LU R70, [R1+0x3a8] ;  /* 0x0003a80001467983 */ /* 0x001f280000300800 */
[----:B------:R-:W-:Y:S04]  /*16e80*/  STS.U8 [R2+UR9+0x11280], R84 ;  /* 0x0112805402007988 */ /* 0x000fe80008000009 */
[----:B------:R-:W-:Y:S04]  /*16e90*/  STS.U8 [R2+UR9+0x11680], R82 ;  /* 0x0116805202007988 */ /* 0x000fe80008000009 */
[----:B------:R-:W-:Y:S04]  /*16ea0*/  STS.U8 [R2+UR9+0x11a80], R83 ;  /* 0x011a805302007988 */ /* 0x000fe80008000009 */
[----:B--2---:R-:W-:Y:S04]  /*16eb0*/  STS.U8 [R2+UR9+0x11e80], R93 ;  /* 0x011e805d02007988 */ /* 0x004fe80008000009 */
[----:B------:R-:W-:Y:S04]  /*16ec0*/  STS.U8 [R2+UR9+0x12280], R43 ;  /* 0x0122802b02007988 */ /* 0x000fe80008000009 */
[----:B---3--:R-:W-:Y:S04]  /*16ed0*/  STS.U8 [R2+UR9+0x12680], R44 ;  /* 0x0126802c02007988 */ /* 0x008fe80008000009 */
[----:B----4-:R-:W-:Y:S04]  /*16ee0*/  STS.U8 [R2+UR9+0x12a80], R45 ;  /* 0x012a802d02007988 */ /* 0x010fe80008000009 */
[----:B------:R-:W-:Y:S04]  /*16ef0*/  STS.U8 [R2+UR9+0x12e80], R46 ;  /* 0x012e802e02007988 */ /* 0x000fe80008000009 */
[----:B------:R-:W-:Y:S04]  /*16f00*/  STS.U8 [R2+UR9+0x13280], R47 ;  /* 0x0132802f02007988 */ /* 0x000fe80008000009 */
[----:B------:R0:W-:Y:S04]  /*16f10*/  STS.U8 [R2+UR9+0x13680], R72 ;  /* 0x0136804802007988 */ /* 0x0001e80008000009 */
[----:B------:R1:W-:Y:S04]  /*16f20*/  STS.U8 [R2+UR9+0x13a80], R75 ;  /* 0x013a804b02007988 */ /* 0x0003e80008000009 */
[----:B------:R2:W-:Y:S04]  /*16f30*/  STS.U8 [R2+UR9+0x13e80], R3 ;  /* 0x013e800302007988 */ /* 0x0005e80008000009 */
[----:B0-----:R-:W3:Y:S04]  /*16f40*/  LDL.LU R72, [R1+0x3a4] ;  /* 0x0003a40001487983 */ /* 0x001ee80000300800 */
[----:B-1----:R-:W4:Y:S04]  /*16f50*/  LDL.LU R75, [R1+0x3a0] ;  /* 0x0003a000014b7983 */ /* 0x002f280000300800 */
[----:B--2---:R-:W2:Y:S04]  /*16f60*/  LDL.LU R3, [R1+0x39c] ;  /* 0x00039c0001037983 */ /* 0x004ea80000300800 */
[----:B------:R-:W2:Y:S04]  /*16f70*/  LDL.LU R85, [R1+0x380] ;  /* 0x0003800001557983 */ /* 0x000ea80000300800 */
[----:B------:R-:W2:Y:S01]  /*16f80*/  LDL.LU R84, [R1+0x37c] ;  /* 0x00037c0001547983 */ /* 0x000ea20000300800 */
[----:B------:R-:W-:-:S03]  /*16f90*/  LOP3.LUT R87, R81, 0x60, RZ, 0x3c, !PT ;  /* 0x0000006051577812 */ /* 0x000fc600078e3cff */
[----:B------:R-:W2:Y:S04]  /*16fa0*/  LDL.LU R82, [R1+0x378] ;  /* 0x0003780001527983 */ /* 0x000ea80000300800 */
[----:B------:R-:W2:Y:S04]  /*16fb0*/  LDL.LU R83, [R1+0x374] ;  /* 0x0003740001537983 */ /* 0x000ea80000300800 */
[----:B------:R-:W2:Y:S04]  /*16fc0*/  LDL.LU R93, [R1+0x370] ;  /* 0x00037000015d7983 */ /* 0x000ea80000300800 */
[----:B------:R-:W2:Y:S04]  /*16fd0*/  LDL.LU R2, [R1+0x36c] ;  /* 0x00036c0001027983 */ /* 0x000ea80000300800 */
[----:B------:R-:W2:Y:S04]  /*16fe0*/  LDL.LU R43, [R1+0x368] ;  /* 0x00036800012b7983 */ /* 0x000ea80000300800 */
[----:B------:R-:W2:Y:S04]  /*16ff0*/  LDL.LU R44, [R1+0x364] ;  /* 0x00036400012c7983 */ /* 0x000ea80000300800 */
[----:B------:R-:W2:Y:S04]  /*17000*/  LDL.LU R45, [R1+0x360] ;  /* 0x00036000012d7983 */ /* 0x000ea80000300800 */
[----:B------:R-:W2:Y:S04]  /*17010*/  LDL.LU R46, [R1+0x35c] ;  /* 0x00035c00012e7983 */ /* 0x000ea80000300800 */
[----:B------:R0:W-:Y:S04]  /*17020*/  STS.U8 [R87+UR9+0x10300], R48 ;  /* 0x0103003057007988 */ /* 0x0001e80008000009 */
[----:B------:R-:W2:Y:S04]  /*17030*/  LDL.LU R47, [R1+0x340] ;  /* 0x00034000012f7983 */ /* 0x000ea80000300800 */
[----:B------:R1:W-:Y:S04]  /*17040*/  STS.U8 [R87+UR9+0x10700], R50 ;  /* 0x0107003257007988 */ /* 0x0003e80008000009 */
[----:B0-----:R-:W2:Y:S04]  /*17050*/  LDL.LU R48, [R1+0x33c] ;  /* 0x00033c0001307983 */ /* 0x001ea80000300800 */
[----:B-1----:R-:W2:Y:S04]  /*17060*/  LDL.LU R50, [R1+0x338] ;  /* 0x0003380001327983 */ /* 0x002ea80000300800 */
[----:B------:R-:W-:Y:S04]  /*17070*/  STS.U8 [R87+UR9+0x10b00], R52 ;  /* 0x010b003457007988 */ /* 0x000fe80008000009 */
[----:B------:R0:W-:Y:S04]  /*17080*/  STS.U8 [R87+UR9+0x10f00], R54 ;  /* 0x010f003657007988 */ /* 0x0001e80008000009 */
[----:B------:R1:W-:Y:S04]  /*17090*/  STS.U8 [R87+UR9+0x11300], R56 ;  /* 0x0113003857007988 */ /* 0x0003e80008000009 */
[----:B------:R1:W-:Y:S04]  /*170a0*/  STS.U8 [R87+UR9+0x11700], R58 ;  /* 0x0117003a57007988 */ /* 0x0003e80008000009 */
[----:B0-----:R-:W2:Y:S04]  /*170b0*/  LDL.LU R54, [R1+0x334] ;  /* 0x0003340001367983 */ /* 0x001ea80000300800 */
[----:B-1----:R-:W2:Y:S04]  /*170c0*/  LDL.LU R56, [R1+0x32c] ;  /* 0x00032c0001387983 */ /* 0x002ea80000300800 */
[----:B------:R0:W-:Y:S04]  /*170d0*/  STS.U8 [R87+UR9+0x11b00], R60 ;  /* 0x011b003c57007988 */ /* 0x0001e80008000009 */
[----:B------:R-:W2:Y:S04]  /*170e0*/  LDL.LU R58, [R1+0x324] ;  /* 0x00032400013a7983 */ /* 0x000ea80000300800 */
[----:B------:R1:W-:Y:S04]  /*170f0*/  STS.U8 [R87+UR9+0x11f00], R62 ;  /* 0x011f003e57007988 */ /* 0x0003e80008000009 */
[----:B0-----:R-:W2:Y:S04]  /*17100*/  LDL.LU R60, [R1+0x2fc] ;  /* 0x0002fc00013c7983 */ /* 0x001ea80000300800 */
[----:B------:R0:W-:Y:S04]  /*17110*/  STS.U8 [R87+UR9+0x12300], R64 ;  /* 0x0123004057007988 */ /* 0x0001e80008000009 */
[----:B-1----:R-:W2:Y:S04]  /*17120*/  LDL.LU R62, [R1+0x2dc] ;  /* 0x0002dc00013e7983 */ /* 0x002ea80000300800 */
[----:B------:R1:W-:Y:S04]  /*17130*/  STS.U8 [R87+UR9+0x12700], R66 ;  /* 0x0127004257007988 */ /* 0x0003e80008000009 */
[----:B0-----:R-:W2:Y:S04]  /*17140*/  LDL.LU R64, [R1+0x2d4] ;  /* 0x0002d40001407983 */ /* 0x001ea80000300800 */
[----:B------:R0:W-:Y:S04]  /*17150*/  STS.U8 [R87+UR9+0x12b00], R68 ;  /* 0x012b004457007988 */ /* 0x0001e80008000009 */
[----:B-1----:R-:W2:Y:S04]  /*17160*/  LDL.LU R66, [R1+0x2cc] ;  /* 0x0002cc0001427983 */ /* 0x002ea80000300800 */
[----:B0-----:R-:W2:Y:S04]  /*17170*/  LDL.LU R68, [R1+0x2bc] ;  /* 0x0002bc0001447983 */ /* 0x001ea80000300800 */
[----:B------:R0:W-:Y:S04]  /*17180*/  STS.U8 [R87+UR9+0x12f00], R70 ;  /* 0x012f004657007988 */ /* 0x0001e80008000009 */
[----:B0-----:R-:W2:Y:S04]  /*17190*/  LDL.LU R70, [R1+0x29c] ;  /* 0x00029c0001467983 */ /* 0x001ea80000300800 */
[----:B---3--:R0:W-:Y:S04]  /*171a0*/  STS.U8 [R87+UR9+0x13300], R72 ;  /* 0x0133004857007988 */ /* 0x0081e80008000009 */
[----:B----4-:R1:W-:Y:S04]  /*171b0*/  STS.U8 [R87+UR9+0x13700], R75 ;  /* 0x0137004b57007988 */ /* 0x0103e80008000009 */
[----:B--2---:R2:W-:Y:S04]  /*171c0*/  STS.U8 [R87+UR9+0x13b00], R3 ;  /* 0x013b000357007988 */ /* 0x0045e80008000009 */
[----:B0-----:R-:W3:Y:S04]  /*171d0*/  LDL.LU R72, [R1+0x294] ;  /* 0x0002940001487983 */ /* 0x001ee80000300800 */
[----:B-1----:R-:W4:Y:S04]  /*171e0*/  LDL.LU R75, [R1+0x28c] ;  /* 0x00028c00014b7983 */ /* 0x002f280000300800 */
[----:B--2---:R-:W2:Y:S01]  /*171f0*/  LDL.LU R3, [R1+0x284] ;  /* 0x0002840001037983 */ /* 0x004ea20000300800 */
[----:B------:R-:W-:-:S03]  /*17200*/  LOP3.LUT R52, R81, 0x70, RZ, 0x3c, !PT ;  /* 0x0000007051347812 */ /* 0x000fc600078e3cff */
[----:B------:R0:W-:Y:S04]  /*17210*/  STS.U8 [R87+UR9+0x13f00], R85 ;  /* 0x013f005557007988 */ /* 0x0001e80008000009 */
[----:B------:R1:W-:Y:S04]  /*17220*/  STS.U8 [R52+UR9+0x10380], R84 ;  /* 0x0103805434007988 */ /* 0x0003e80008000009 */
[----:B------:R1:W-:Y:S04]  /*17230*/  STS.U8 [R52+UR9+0x10780], R82 ;  /* 0x0107805234007988 */ /* 0x0003e80008000009 */
[----:B0-----:R-:W2:Y:S04]  /*17240*/  LDL.LU R87, [R1+0x14d4] ;  /* 0x0014d40001577983 */ /* 0x001ea80000300800 */
[----:B------:R0:W-:Y:S04]  /*17250*/  STS.U8 [R52+UR9+0x10b80], R83 ;  /* 0x010b805334007988 */ /* 0x0001e80008000009 */
[----:B------:R-:W2:Y:S04]  /*17260*/  LDL.LU R85, [R1+0x14d0] ;  /* 0x0014d00001557983 */ /* 0x000ea80000300800 */
[----:B------:R0:W-:Y:S04]  /*17270*/  STS.U8 [R52+UR9+0x10f80], R93 ;  /* 0x010f805d34007988 */ /* 0x0001e80008000009 */
[----:B-1----:R-:W2:Y:S04]  /*17280*/  LDL.LU R84, [R1+0x14cc] ;  /* 0x0014cc0001547983 */ /* 0x002ea80000300800 */
[----:B------:R1:W-:Y:S04]  /*17290*/  STS.U8 [R52+UR9+0x11380], R2 ;  /* 0x0113800234007988 */ /* 0x0003e80008000009 */
[----:B------:R-:W2:Y:S04]  /*172a0*/  LDL.LU R82, [R1+0x14c8] ;  /* 0x0014c80001527983 */ /* 0x000ea80000300800 */
        /* <DEDUP_REMOVED lines=14> */
[----:B------:R-:W-:Y:S04]  /*17390*/  STS.U8 [R52+UR9+0x13380], R42 ;  /* 0x0133802a34007988 */ /* 0x000fe80008000009 */
[----:B------:R-:W2:Y:S04]  /*173a0*/  LDL.LU R47, [R1+0x14a8] ;  /* 0x0014a800012f7983 */ /* 0x000ea80000300800 */
[----:B------:R-:W-:Y:S04]  /*173b0*/  STS.U8 [R52+UR9+0x13780], R39 ;  /* 0x0137802734007988 */ /* 0x000fe80008000009 */
[----:B0-----:R-:W2:Y:S04]  /*173c0*/  LDL.LU R48, [R1+0x14a4] ;  /* 0x0014a40001307983 */ /* 0x001ea80000300800 */
[----:B------:R-:W-:Y:S04]  /*173d0*/  STS.U8 [R52+UR9+0x13b80], R38 ;  /* 0x013b802634007988 */ /* 0x000fe80008000009 */
[----:B------:R-:W2:Y:S04]  /*173e0*/  LDL.LU R50, [R1+0x14a0] ;  /* 0x0014a00001327983 */ /* 0x000ea80000300800 */
[----:B------:R0:W-:Y:S04]  /*173f0*/  STS.U8 [R52+UR9+0x13f80], R33 ;  /* 0x013f802134007988 */ /* 0x0001e80008000009 */
[----:B------:R1:W-:Y:S04]  /*17400*/  STS.U8 [R81+UR9], R54 ;  /* 0x0000003651007988 */ /* 0x0003e80008000009 */
[----:B------:R1:W-:Y:S04]  /*17410*/  STS.U8 [R81+UR9+0x400], R56 ;  /* 0x0004003851007988 */ /* 0x0003e80008000009 */
[----:B0-----:R-:W2:Y:S04]  /*17420*/  LDL.LU R52, [R1+0x149c] ;  /* 0x00149c0001347983 */ /* 0x001ea80000300800 */
[----:B-1----:R-:W2:Y:S04]  /*17430*/  LDL.LU R54, [R1+0x1498] ;  /* 0x0014980001367983 */ /* 0x002ea80000300800 */
[----:B------:R-:W2:Y:S04]  /*17440*/  LDL.LU R56, [R1+0x1494] ;  /* 0x0014940001387983 */ /* 0x000ea80000300800 */
[----:B------:R0:W-:Y:S04]  /*17450*/  STS.U8 [R81+UR9+0x800], R58 ;  /* 0x0008003a51007988 */ /* 0x0001e80008000009 */
[----:B------:R1:W-:Y:S04]  /*17460*/  STS.U8 [R81+UR9+0xc00], R60 ;  /* 0x000c003c51007988 */ /* 0x0003e80008000009 */
        /* <DEDUP_REMOVED lines=11> */
[----:B0-----:R-:W2:Y:S04]  /*17520*/  LDL.LU R70, [R1+0x1478] ;  /* 0x0014780001467983 */ /* 0x001ea80000300800 */
[----:B---3--:R0:W-:Y:S04]  /*17530*/  STS.U8 [R81+UR9+0x2400], R72 ;  /* 0x0024004851007988 */ /* 0x0081e80008000009 */
[----:B----4-:R1:W-:Y:S04]  /*17540*/  STS.U8 [R81+UR9+0x2800], R75 ;  /* 0x0028004b51007988 */ /* 0x0103e80008000009 */
[----:B--2---:R2:W-:Y:S04]  /*17550*/  STS.U8 [R81+UR9+0x2c00], R3 ;  /* 0x002c000351007988 */ /* 0x0045e80008000009 */
[----:B0-----:R-:W3:Y:S04]  /*17560*/  LDL.LU R72, [R1+0x1474] ;  /* 0x0014740001487983 */ /* 0x001ee80000300800 */
[----:B-1----:R-:W4:Y:S04]  /*17570*/  LDL.LU R75, [R1+0x1470] ;  /* 0x00147000014b7983 */ /* 0x002f280000300800 */
[----:B--2---:R-:W2:Y:S04]  /*17580*/  LDL.LU R3, [R1+0x146c] ;  /* 0x00146c0001037983 */ /* 0x004ea80000300800 */
[----:B--2---:R0:W-:Y:S04]  /*17590*/  STS.U8 [R81+UR9+0x3000], R3 ;  /* 0x0030000351007988 */ /* 0x0041e80008000009 */
[----:B----4-:R-:W-:Y:S04]  /*175a0*/  STS.U8 [R81+UR9+0x3400], R75 ;  /* 0x0034004b51007988 */ /* 0x010fe80008000009 */
[----:B---3--:R-:W-:Y:S04]  /*175b0*/  STS.U8 [R81+UR9+0x3800], R72 ;  /* 0x0038004851007988 */ /* 0x008fe80008000009 */
[----:B------:R-:W-:Y:S04]  /*175c0*/  STS.U8 [R81+UR9+0x3c00], R70 ;  /* 0x003c004651007988 */ /* 0x000fe80008000009 */
        /* <DEDUP_REMOVED lines=16> */
[----:B0-----:R-:W2:Y:S04]  /*176d0*/  LDL.LU R3, [R1+0x1468] ;  /* 0x0014680001037983 */ /* 0x001ea80000300800 */
[----:B------:R0:W-:Y:S04]  /*176e0*/  STS.U8 [R73+UR9+0x80], R2 ;  /* 0x0000800249007988 */ /* 0x0001e80008000009 */
[----:B------:R1:W-:Y:S04]  /*176f0*/  STS.U8 [R73+UR9+0x480], R93 ;  /* 0x0004805d49007988 */ /* 0x0003e80008000009 */
[----:B------:R3:W-:Y:S04]  /*17700*/  STS.U8 [R73+UR9+0x880], R83 ;  /* 0x0008805349007988 */ /* 0x0007e80008000009 */
[----:B0-----:R-:W4:Y:S04]  /*17710*/  LDL.LU R2, [R1+0x1464] ;  /* 0x0014640001027983 */ /* 0x001f280000300800 */
[----:B-1----:R-:W2:Y:S04]  /*17720*/  LDL.LU R93, [R1+0x1460] ;  /* 0x00146000015d7983 */ /* 0x002ea80000300800 */
[----:B---3--:R-:W3:Y:S04]  /*17730*/  LDL.LU R83, [R1+0x145c] ;  /* 0x00145c0001537983 */ /* 0x008ee80000300800 */
[----:B------:R0:W-:Y:S04]  /*17740*/  STS.U8 [R73+UR9+0xc80], R82 ;  /* 0x000c805249007988 */ /* 0x0001e80008000009 */
[----:B0-----:R-:W2:Y:S04]  /*17750*/  LDL.LU R82, [R1+0x1458] ;  /* 0x0014580001527983 */ /* 0x001ea80000300800 */
[----:B------:R0:W-:Y:S04]  /*17760*/  STS.U8 [R73+UR9+0x1080], R84 ;  /* 0x0010805449007988 */ /* 0x0001e80008000009 */
[----:B------:R1:W-:Y:S04]  /*17770*/  STS.U8 [R73+UR9+0x1480], R85 ;  /* 0x0014805549007988 */ /* 0x0003e80008000009 */
[----:B------:R1:W-:Y:S04]  /*17780*/  STS.U8 [R73+UR9+0x1880], R87 ;  /* 0x0018805749007988 */ /* 0x0003e80008000009 */
[----:B0-----:R-:W3:Y:S04]  /*17790*/  LDL.LU R84, [R1+0x1454] ;  /* 0x0014540001547983 */ /* 0x001ee80000300800 */
[----:B-1----:R-:W3:Y:S04]  /*177a0*/  LDL.LU R85, [R1+0x1450] ;  /* 0x0014500001557983 */ /* 0x002ee80000300800 */
[----:B------:R-:W3:Y:S04]  /*177b0*/  LDL.LU R87, [R1+0x144c] ;  /* 0x00144c0001577983 */ /* 0x000ee80000300800 */
[----:B------:R0:W-:Y:S04]  /*177c0*/  STS.U8 [R73+UR9+0x1c80], R86 ;  /* 0x001c805649007988 */ /* 0x0001e80008000009 */
[----:B------:R1:W-:Y:S04]  /*177d0*/  STS.U8 [R73+UR9+0x2080], R88 ;  /* 0x0020805849007988 */ /* 0x0003e80008000009 */
[----:B------:R1:W-:Y:S04]  /*177e0*/  STS.U8 [R73+UR9+0x2480], R92 ;  /* 0x0024805c49007988 */ /* 0x0003e80008000009 */
[----:B0-----:R-:W3:Y:S04]  /*177f0*/  LDL.LU R86, [R1+0x1448] ;  /* 0x0014480001567983 */ /* 0x001ee80000300800 */
[----:B-1----:R-:W3:Y:S04]  /*17800*/  LDL.LU R88, [R1+0x1444] ;  /* 0x0014440001587983 */ /* 0x002ee80000300800 */
[----:B------:R-:W3:Y:S04]  /*17810*/  LDL R92, [R1+0xf68] ;  /* 0x000f6800015c7983 */ /* 0x000ee80000100800 */
[----:B------:R0:W-:Y:S04]  /*17820*/  STS.U8 [R73+UR9+0x2880], R89 ;  /* 0x0028805949007988 */ /* 0x0001e80008000009 */
[----:B------:R1:W-:Y:S04]  /*17830*/  STS.U8 [R73+UR9+0x2c80], R90 ;  /* 0x002c805a49007988 */ /* 0x0003e80008000009 */
[----:B------:R0:W-:Y:S04]  /*17840*/  STS.U8 [R73+UR9+0x3080], R91 ;  /* 0x0030805b49007988 */ /* 0x0001e80008000009 */
[----:B------:R-:W-:Y:S04]  /*17850*/  STS.U8 [R73+UR9+0x3480], R74 ;  /* 0x0034804a49007988 */ /* 0x000fe80008000009 */
[----:B------:R-:W-:Y:S04]  /*17860*/  STS.U8 [R73+UR9+0x3880], R71 ;  /* 0x0038804749007988 */ /* 0x000fe80008000009 */
[----:B------:R-:W-:Y:S04]  /*17870*/  STS.U8 [R73+UR9+0x3c80], R69 ;  /* 0x003c804549007988 */ /* 0x000fe80008000009 */
[----:B------:R-:W-:Y:S04]  /*17880*/  STS.U8 [R73+UR9+0x4080], R67 ;  /* 0x0040804349007988 */ /* 0x000fe80008000009 */
[----:B0-----:R-:W4:Y:S04]  /*17890*/  LDL.LU R89, [R1+0x1440] ;  /* 0x0014400001597983 */ /* 0x001f280000300800 */
[----:B------:R-:W-:Y:S04]  /*178a0*/  STS.U8 [R73+UR9+0x4480], R65 ;  /* 0x0044804149007988 */ /* 0x000fe80008000009 */
[----:B-1----:R-:W4:Y:S04]  /*178b0*/  LDL.LU R90, [R1+0x143c] ;  /* 0x00143c00015a7983 */ /* 0x002f280000300800 */
[----:B------:R-:W-:Y:S04]  /*178c0*/  STS.U8 [R73+UR9+0x4880], R63 ;  /* 0x0048803f49007988 */ /* 0x000fe80008000009 */
[----:B------:R-:W4:Y:S04]  /*178d0*/  LDL.LU R91, [R1+0x1438] ;  /* 0x00143800015b7983 */ /* 0x000f280000300800 */
[----:B------:R-:W-:Y:S04]  /*178e0*/  STS.U8 [R73+UR9+0x4c80], R61 ;  /* 0x004c803d49007988 */ /* 0x000fe80008000009 */
[----:B------:R-:W4:Y:S04]  /*178f0*/  LDL R81, [R1+0xf64] ;  /* 0x000f640001517983 */ /* 0x000f280000100800 */
        /* <DEDUP_REMOVED lines=16> */
[----:B------:R0:W-:Y:S01]  /*17a00*/  STS.U8 [R80+UR9+0x1100], R27 ;  /* 0x0011001b50007988 */ /* 0x0001e20008000009 */
[----:B--2---:R-:W-:-:S13]  /*17a10*/  ISETP.GT.U32.AND P6, PT, R8, R82, PT ;  /* 0x000000520800720c */ /* 0x004fda0003fc4070 */
[--C-:B------:R-:W-:Y:S01]  /*17a20*/  @!P6 IMAD.IADD R82, R82, 0x1, -R8.reuse ;  /* 0x000000015252e824 */ /* 0x100fe200078e0a08 */
[----:B---3--:R-:W-:Y:S02]  /*17a30*/  ISETP.GE.AND P6, PT, R92, RZ, PT ;  /* 0x000000ff5c00720c */ /* 0x008fe40003fc6270 */
[----:B------:R-:W2:Y:S04]  /*17a40*/  LDL.LU R92, [R1+0x1434] ;  /* 0x00143400015c7983 */ /* 0x000ea80000300800 */
[----:B0-----:R-:W3:Y:S01]  /*17a50*/  LDL R27, [R1+0xf70] ;  /* 0x000f7000011b7983 */ /* 0x001ee20000100800 */
[C---:B------:R-:W-:Y:S02]  /*17a60*/  ISETP.GT.U32.AND P1, PT, R8.reuse, R83, PT ;  /* 0x000000530800720c */ /* 0x040fe40003f24070 */
[----:B------:R-:W-:Y:S01]  /*17a70*/  ISETP.GT.U32.AND P3, PT, R8, R84, PT ;  /* 0x000000540800720c */ /* 0x000fe20003f64070 */
[----:B------:R-:W2:Y:S10]  /*17a80*/  LDL R73, [R1+0xf74] ;  /* 0x000f740001497983 */ /* 0x000eb40000100800 */
[----:B------:R-:W-:-:S05]  /*17a90*/  @!P1 IMAD.IADD R83, R83, 0x1, -R8 ;  /* 0x0000000153539824 */ /* 0x000fca00078e0a08 */
[----:B------:R-:W-:Y:S01]  /*17aa0*/  ISETP.GT.U32.AND P5, PT, R8, R83, PT ;  /* 0x000000530800720c */ /* 0x000fe20003fa4070 */
[----:B------:R-:W-:Y:S01]  /*17ab0*/  @!P3 IMAD.IADD R84, R84, 0x1, -R8 ;  /* 0x000000015454b824 */ /* 0x000fe200078e0a08 */
[----:B------:R-:W-:-:S11]  /*17ac0*/  ISETP.GT.U32.AND P3, PT, R8, R82, PT ;  /* 0x000000520800720c */ /* 0x000fd60003f64070 */
[----:B------:R-:W-:-:S04]  /*17ad0*/  @!P5 IMAD.IADD R83, R83, 0x1, -R8 ;  /* 0x000000015353d824 */ /* 0x000fc800078e0a08 */
[----:B------:R-:W-:Y:S01]  /*17ae0*/  @!P6 IMAD.MOV R83, RZ, RZ, -R83 ;  /* 0x000000ffff53e224 */ /* 0x000fe200078e0a53 */
[----:B------:R-:W-:-:S04]  /*17af0*/  ISETP.GT.U32.AND P5, PT, R8, R84, PT ;  /* 0x000000540800720c */ /* 0x000fc80003fa4070 */
[----:B------:R-:W-:Y:S02]  /*17b00*/  SEL R83, R19, R83, !P4 ;  /* 0x0000005313537207 */ /* 0x000fe40006000000 */
[----:B----4-:R-:W-:Y:S01]  /*17b10*/  ISETP.GE.AND P6, PT, R81, RZ, PT ;  /* 0x000000ff5100720c */ /* 0x010fe20003fc6270 */
[----:B------:R-:W-:Y:S01]  /*17b20*/  @!P3 IMAD.IADD R82, R82, 0x1, -R8 ;  /* 0x000000015252b824 */ /* 0x000fe200078e0a08 */
[----:B------:R0:W-:Y:S01]  /*17b30*/  STS.U8 [R80+UR9+0x1500], R26 ;  /* 0x0015001a50007988 */ /* 0x0001e20008000009 */
[----:B------:R-:W-:Y:S01]  /*17b40*/  IMAD R83, R83, UR11, RZ ;  /* 0x0000000b53537c24 */ /* 0x000fe2000f8e02ff */
[----:B------:R-:W-:-:S03]  /*17b50*/  PRMT R28, RZ, 0x7610, R28 ;  /* 0x00007610ff1c7816 */ /* 0x000fc6000000001c */
[----:B------:R-:W-:Y:S01]  /*17b60*/  @!P5 IMAD.IADD R84, R84, 0x1, -R8 ;  /* 0x000000015454d824 */ /* 0x000fe200078e0a08 */
[----:B------:R-:W4:Y:S05]  /*17b70*/  LDL R81, [R1+0xf78] ;  /* 0x000f780001517983 */ /* 0x000f2a0000100800 */
[----:B------:R-:W-:Y:S01]  /*17b80*/  @!P6 IMAD.MOV R82, RZ, RZ, -R82 ;  /* 0x000000ffff52e224 */ /* 0x000fe200078e0a52 */
[----:B0-----:R-:W-:Y:S02]  /*17b90*/  IADD3 R26, P6, PT, R83, R7, RZ ;  /* 0x00000007531a7210 */ /* 0x001fe40007fde0ff */
[----:B---3--:R-:W-:Y:S02]  /*17ba0*/  ISETP.GE.AND P5, PT, R27, RZ, PT ;  /* 0x000000ff1b00720c */ /* 0x008fe40003fa6270 */
[----:B------:R-:W-:-:S05]  /*17bb0*/  LEA.HI.X.SX32 R27, R83, R6, 0x1, P6 ;  /* 0x00000006531b7211 */ /* 0x000fca00030f0eff */
[----:B------:R0:W3:Y:S01]  /*17bc0*/  @P0 LDG.E.U8 R28, desc[UR18][R26.64] ;  /* 0x000000121a1c0981 */ /* 0x0000e2000c1e1100 */
[C---:B------:R-:W-:Y:S02]  /*17bd0*/  ISETP.GT.U32.AND P1, PT, R8.reuse, R85, PT ;  /* 0x000000550800720c */ /* 0x040fe40003f24070 */
[----:B------:R-:W-:-:S11]  /*17be0*/  ISETP.GT.U32.AND P3, PT, R8, R87, PT ;  /* 0x000000570800720c */ /* 0x000fd60003f64070 */
[----:B------:R-:W-:-:S05]  /*17bf0*/  @!P1 IMAD.IADD R85, R85, 0x1, -R8 ;  /* 0x0000000155559824 */ /* 0x000fca00078e0a08 */
[C---:B------:R-:W-:Y:S01]  /*17c00*/  ISETP.GT.U32.AND P1, PT, R8.reuse, R85, PT ;  /* 0x000000550800720c */ /* 0x040fe20003f24070 */
[----:B------:R-:W-:Y:S02]  /*17c10*/  @!P3 IMAD.IADD R87, R87, 0x1, -R8 ;  /* 0x000000015757b824 */ /* 0x000fe400078e0a08 */
[----:B------:R-:W-:Y:S01]  /*17c20*/  @!P5 IMAD.MOV R84, RZ, RZ, -R84 ;  /* 0x000000ffff54d224 */ /* 0x000fe200078e0a54 */
[----:B--2---:R-:W-:Y:S02]  /*17c30*/  ISETP.GE.AND P6, PT, R73, RZ, PT ;  /* 0x000000ff4900720c */ /* 0x004fe40003fc6270 */
[----:B------:R-:W-:-:S07]  /*17c40*/  ISETP.GT.U32.AND P5, PT, R8, R87, PT ;  /* 0x000000570800720c */ /* 0x000fce0003fa4070 */
[----:B------:R-:W-:Y:S01]  /*17c50*/  @!P1 IMAD.IADD R85, R85, 0x1, -R8 ;  /* 0x0000000155559824 */ /* 0x000fe200078e0a08 */
[----:B------:R-:W-:Y:S02]  /*17c60*/  ISETP.GT.U32.AND P1, PT, R8, R86, PT ;  /* 0x000000560800720c */ /* 0x000fe40003f24070 */
[C---:B------:R-:W-:Y:S02]  /*17c70*/  SEL R82, R19.reuse, R82, !P4 ;  /* 0x0000005213527207 */ /* 0x040fe40006000000 */
[----:B------:R-:W-:Y:S01]  /*17c80*/  SEL R84, R19, R84, !P4 ;  /* 0x0000005413547207 */ /* 0x000fe20006000000 */
[----:B------:R1:W-:Y:S02]  /*17c90*/  STS.U8 [R80+UR9+0x1900], R29 ;  /* 0x0019001d50007988 */ /* 0x0003e40008000009 */
[----:B------:R-:W-:Y:S02]  /*17ca0*/  IMAD R82, R82, UR11, RZ ;  /* 0x0000000b52527c24 */ /* 0x000fe4000f8e02ff */
[----:B------:R-:W-:-:S02]  /*17cb0*/  IMAD R84, R84, UR11, RZ ;  /* 0x0000000b54547c24 */ /* 0x000fc4000f8e02ff */
[--C-:B------:R-:W-:Y:S02]  /*17cc0*/  @!P5 IMAD.IADD R87, R87, 0x1, -R8.reuse ;  /* 0x000000015757d824 */ /* 0x100fe400078e0a08 */
[----:B------:R-:W-:Y:S01]  /*17cd0*/  @!P1 IMAD.IADD R86, R86, 0x1, -R8 ;  /* 0x0000000156569824 */ /* 0x000fe200078e0a08 */
[----:B-1----:R-:W2:Y:S01]  /*17ce0*/  LDL R80, [R1+0xf88] ;  /* 0x000f880001507983 */ /* 0x002ea20000100800 */
[----:B----4-:R-:W-:-:S03]  /*17cf0*/  ISETP.GE.AND P1, PT, R81, RZ, PT ;  /* 0x000000ff5100720c */ /* 0x010fc60003f26270 */
[----:B------:R0:W-:Y:S01]  /*17d00*/  STL [R1+0x280], R26 ;  /* 0x0002801a01007387 */ /* 0x0001e20000100800 */
[----:B------:R-:W-:-:S03]  /*17d10*/  @!P6 IMAD.MOV R85, RZ, RZ, -R85 ;  /* 0x000000ffff55e224 */ /* 0x000fc600078e0a55 */
[----:B------:R1:W-:Y:S04]  /*17d20*/  STL [R1+0x27c], R27 ;  /* 0x00027c1b01007387 */ /* 0x0003e80000100800 */
[----:B------:R-:W4:Y:S01]  /*17d30*/  LDL R81, [R1+0xf8c] ;  /* 0x000f8c0001517983 */ /* 0x000f220000100800 */
[C---:B0-----:R-:W-:Y:S02]  /*17d40*/  IADD3 R26, P5, PT, R82.reuse, R7, RZ ;  /* 0x00000007521a7210 */ /* 0x041fe40007fbe0ff */
[----:B------:R-:W-:Y:S02]  /*17d50*/  PRMT R93, RZ, 0x7610, R93 ;  /* 0x00007610ff5d7816 */ /* 0x000fe4000000005d */
[----:B-1----:R-:W-:-:S05]  /*17d60*/  LEA.HI.X.SX32 R27, R82, R6, 0x1, P5 ;  /* 0x00000006521b7211 */ /* 0x002fca00028f0eff */
[----:B------:R0:W4:Y:S04]  /*17d70*/  @P0 LDG.E.U8 R93, desc[UR18][R26.64] ;  /* 0x000000121a5d0981 */ /* 0x000128000c1e1100 */
[----:B---3--:R1:W-:Y:S04]  /*17d80*/  STL [R1+0xedc], R28 ;  /* 0x000edc1c01007387 */ /* 0x0083e80000100800 */
[----:B------:R0:W-:Y:S01]  /*17d90*/  STL [R1+0x288], R26 ;  /* 0x0002881a01007387 */ /* 0x0001e20000100800 */
[----:B-1----:R-:W-:-:S04]  /*17da0*/  IADD3 R28, P6, PT, R84, R7, RZ ;  /* 0x00000007541c7210 */ /* 0x002fc80007fde0ff */
[----:B------:R-:W-:Y:S01]  /*17db0*/  LEA.HI.X.SX32 R73, R84, R6, 0x1, P6 ;  /* 0x0000000654497211 */ /* 0x000fe200030f0eff */
[----:B------:R-:W-:Y:S01]  /*17dc0*/  STL [R1+0x290], R28 ;  /* 0x0002901c01007387 */ /* 0x000fe20000100800 */
[----:B0-----:R-:W-:-:S03]  /*17dd0*/  @P0 IMAD.MOV.U32 R26, RZ, RZ, R28 ;  /* 0x000000ffff1a0224 */ /* 0x001fc600078e001c */
[----:B------:R0:W-:Y:S02]  /*17de0*/  STL [R1+0x284], R27 ;  /* 0x0002841b01007387 */ /* 0x0001e40000100800 */
[----:B0-----:R-:W-:-:S05]  /*17df0*/  @P0 IMAD.MOV.U32 R27, RZ, RZ, R73 ;  /* 0x000000ffff1b0224 */ /* 0x001fca00078e0049 */
[----:B------:R0:W3:Y:S01]  /*17e00*/  @P0 LDG.E.U8 R16, desc[UR18][R26.64] ;  /* 0x000000121a100981 */ /* 0x0000e2000c1e1100 */
[C---:B------:R-:W-:Y:S01]  /*17e10*/  ISETP.GT.U32.AND P3, PT, R8.reuse, R88, PT ;  /* 0x000000580800720c */ /* 0x040fe20003f64070 */
[----:B------:R-:W-:Y:S01]  /*17e20*/  @!P1 IMAD.MOV R87, RZ, RZ, -R87 ;  /* 0x000000ffff579224 */ /* 0x000fe200078e0a57 */
[----:B------:R-:W-:Y:S02]  /*17e30*/  ISETP.GT.U32.AND P6, PT, R8, R89, PT ;  /* 0x000000590800720c */ /* 0x000fe40003fc4070 */
[----:B------:R-:W-:-:S09]  /*17e40*/  SEL R85, R19, R85, !P4 ;  /* 0x0000005513557207 */ /* 0x000fd20006000000 */
[----:B------:R-:W-:Y:S01]  /*17e50*/  @!P3 IMAD.IADD R88, R88, 0x1, -R8 ;  /* 0x000000015858b824 */ /* 0x000fe200078e0a08 */
[----:B------:R-:W-:Y:S02]  /*17e60*/  ISETP.GT.U32.AND P3, PT, R8, R86, PT ;  /* 0x000000560800720c */ /* 0x000fe40003f64070 */
[----:B--2---:R-:W-:Y:S02]  /*17e70*/  ISETP.GE.AND P1, PT, R80, RZ, PT ;  /* 0x000000ff5000720c */ /* 0x004fe40003f26270 */
[----:B------:R-:W-:Y:S02]  /*17e80*/  SEL R87, R19, R87, !P4 ;  /* 0x0000005713577207 */ /* 0x000fe40006000000 */
[----:B------:R-:W-:Y:S01]  /*17e90*/  ISETP.GT.U32.AND P5, PT, R8, R88, PT ;  /* 0x000000580800720c */ /* 0x000fe20003fa4070 */
[----:B------:R-:W-:Y:S01]  /*17ea0*/  IMAD R85, R85, UR11, RZ ;  /* 0x0000000b55557c24 */ /* 0x000fe2000f8e02ff */
[----:B------:R-:W-:Y:S01]  /*17eb0*/  STL [R1+0x28c], R73 ;  /* 0x00028c4901007387 */ /* 0x000fe20000100800 */
[----:B------:R-:W-:-:S04]  /*17ec0*/  IMAD R87, R87, UR11, RZ ;  /* 0x0000000b57577c24 */ /* 0x000fc8000f8e02ff */
[--C-:B------:R-:W-:Y:S02]  /*17ed0*/  @!P3 IMAD.IADD R86, R86, 0x1, -R8.reuse ;  /* 0x000000015656b824 */ /* 0x100fe400078e0a08 */
[----:B------:R-:W-:Y:S01]  /*17ee0*/  @!P6 IMAD.IADD R89, R89, 0x1, -R8 ;  /* 0x000000015959e824 */ /* 0x000fe200078e0a08 */
[C---:B0-----:R-:W-:Y:S01]  /*17ef0*/  IADD3 R26, P6, PT, R85.reuse, R7, RZ ;  /* 0x00000007551a7210 */ /* 0x041fe20007fde0ff */
[----:B------:R-:W-:Y:S01]  /*17f00*/  @!P1 IMAD.MOV R86, RZ, RZ, -R86 ;  /* 0x000000ffff569224 */ /* 0x000fe200078e0a56 */
[----:B----4-:R0:W-:Y:S01]  /*17f10*/  STL [R1+0xed8], R93 ;  /* 0x000ed85d01007387 */ /* 0x0101e20000100800 */
[----:B------:R-:W-:Y:S02]  /*17f20*/  PRMT R29, RZ, 0x7610, R29 ;  /* 0x00007610ff1d7816 */ /* 0x000fe4000000001d */
[----:B------:R-:W-:Y:S01]  /*17f30*/  LEA.HI.X.SX32 R27, R85, R6, 0x1, P6 ;  /* 0x00000006551b7211 */ /* 0x000fe200030f0eff */
[----:B------:R-:W-:Y:S01]  /*17f40*/  @!P5 IMAD.IADD R88, R88, 0x1, -R8 ;  /* 0x000000015858d824 */ /* 0x000fe200078e0a08 */
[----:B0-----:R-:W2:Y:S04]  /*17f50*/  LDL.LU R93, [R1+0x1430] ;  /* 0x00143000015d7983 */ /* 0x001ea80000300800 */
[----:B------:R-:W4:Y:S01]  /*17f60*/  LDL R80, [R1+0xf90] ;  /* 0x000f900001507983 */ /* 0x000f220000100800 */
[----:B------:R-:W-:-:S03]  /*17f70*/  ISETP.GE.AND P5, PT, R81, RZ, PT ;  /* 0x000000ff5100720c */ /* 0x000fc60003fa6270 */
[----:B------:R0:W2:Y:S04]  /*17f80*/  @P0 LDG.E.U8 R29, desc[UR18][R26.64] ;  /* 0x000000121a1d0981 */ /* 0x0000a8000c1e1100 */
[----:B---3--:R1:W-:Y:S04]  /*17f90*/  STL [R1+0xed4], R16 ;  /* 0x000ed41001007387 */ /* 0x0083e80000100800 */
[----:B------:R0:W-:Y:S01]  /*17fa0*/  STL [R1+0x298], R26 ;  /* 0x0002981a01007387 */ /* 0x0001e20000100800 */
[----:B-1----:R-:W-:-:S04]  /*17fb0*/  IADD3 R16, P1, PT, R87, R7, RZ ;  /* 0x0000000757107210 */ /* 0x002fc80007f3e0ff */
[----:B------:R-:W-:Y:S01]  /*17fc0*/  LEA.HI.X.SX32 R28, R87, R6, 0x1, P1 ;  /* 0x00000006571c7211 */ /* 0x000fe200008f0eff */
[----:B------:R-:W-:Y:S01]  /*17fd0*/  STL [R1+0x2a0], R16 ;  /* 0x0002a01001007387 */ /* 0x000fe20000100800 */
[----:B0-----:R-:W-:-:S03]  /*17fe0*/  @P0 IMAD.MOV.U32 R26, RZ, RZ, R16 ;  /* 0x000000ffff1a0224 */ /* 0x001fc600078e0010 */
[----:B------:R-:W3:Y:S04]  /*17ff0*/  LDL R81, [R1+0xf94] ;  /* 0x000f940001517983 */ /* 0x000ee80000100800 */
[----:B------:R0:W-:Y:S02]  /*18000*/  STL [R1+0x294], R27 ;  /* 0x0002941b01007387 */ /* 0x0001e40000100800 */
[----:B0-----:R-:W-:-:S05]  /*18010*/  @P0 IMAD.MOV.U32 R27, RZ, RZ, R28 ;  /* 0x000000ffff1b0224 */ /* 0x001fca00078e001c */
[----:B------:R-:W2:Y:S01]  /*18020*/  @P0 LDG.E.U8 R13, desc[UR18][R26.64] ;  /* 0x000000121a0d0981 */ /* 0x000ea2000c1e1100 */
[----:B------:R-:W-:Y:S01]  /*18030*/  SEL R86, R19, R86, !P4 ;  /* 0x0000005613567207 */ /* 0x000fe20006000000 */
[----:B------:R-:W-:-:S04]  /*18040*/  @!P5 IMAD.MOV R88, RZ, RZ, -R88 ;  /* 0x000000ffff58d224 */ /* 0x000fc800078e0a58 */
[----:B------:R-:W-:Y:S01]  /*18050*/  IMAD R86, R86, UR11, RZ ;  /* 0x0000000b56567c24 */ /* 0x000fe2000f8e02ff */
[----:B------:R-:W-:Y:S01]  /*18060*/  STL [R1+0x29c], R28 ;  /* 0x00029c1c01007387 */ /* 0x000fe20000100800 */
[----:B------:R-:W-:Y:S02]  /*18070*/  PRMT R10, RZ, 0x7610, R10 ;  /* 0x00007610ff0a7816 */ /* 0x000fe4000000000a */
[----:B------:R-:W-:Y:S01]  /*18080*/  ISETP.GT.U32.AND P3, PT, R8, R89, PT ;  /* 0x000000590800720c */ /* 0x000fe20003f64070 */
[----:B--2---:R0:W-:Y:S02]  /*18090*/  STL [R1+0xecc], R13 ;  /* 0x000ecc0d01007387 */ /* 0x0041e40000100800 */
[----:B0-----:R-:W-:-:S04]  /*180a0*/  IADD3 R13, P5, PT, R86, R7, RZ ;  /* 0x00000007560d7210 */ /* 0x001fc80007fbe0ff */
[----:B------:R-:W-:Y:S01]  /*180b0*/  LEA.HI.X.SX32 R16, R86, R6, 0x1, P5 ;  /* 0x0000000656107211 */ /* 0x000fe200028f0eff */
[----:B------:R-:W-:-:S04]  /*180c0*/  @P0 IMAD.MOV.U32 R26, RZ, RZ, R13 ;  /* 0x000000ffff1a0224 */ /* 0x000fc800078e000d */
[----:B------:R-:W-:-:S05]  /*180d0*/  @P0 IMAD.MOV.U32 R27, RZ, RZ, R16 ;  /* 0x000000ffff1b0224 */ /* 0x000fca00078e0010 */
[----:B------:R0:W2:Y:S01]  /*180e0*/  @P0 LDG.E.U8 R10, desc[UR18][R26.64] ;  /* 0x000000121a0a0981 */ /* 0x0000a2000c1e1100 */
[----:B----4-:R-:W-:Y:S01]  /*180f0*/  ISETP.GE.AND P6, PT, R80, RZ, PT ;  /* 0x000000ff5000720c */ /* 0x010fe20003fc6270 */
[--C-:B------:R-:W-:Y:S01]  /*18100*/  @!P3 IMAD.IADD R89, R89, 0x1, -R8.reuse ;  /* 0x000000015959b824 */ /* 0x100fe200078e0a08 */
[----:B------:R-:W-:Y:S02]  /*18110*/  ISETP.GT.U32.AND P3, PT, R8, R91, PT ;  /* 0x0000005b0800720c */ /* 0x000fe40003f64070 */
[----:B------:R-:W-:Y:S01]  /*18120*/  SEL R88, R19, R88, !P4 ;  /* 0x0000005813587207 */ /* 0x000fe20006000000 */
[----:B------:R1:W-:Y:S04]  /*18130*/  STL [R1+0x2c0], R13 ;  /* 0x0002c00d01007387 */ /* 0x0003e80000100800 */
[----:B------:R-:W-:Y:S01]  /*18140*/  IMAD R88, R88, UR11, RZ ;  /* 0x0000000b58587c24 */ /* 0x000fe2000f8e02ff */
[----:B------:R4:W-:Y:S03]  /*18150*/  STL [R1+0x2bc], R16 ;  /* 0x0002bc1001007387 */ /* 0x0009e60000100800 */
[----:B------:R-:W-:Y:S01]  /*18160*/  @!P6 IMAD.MOV R89, RZ, RZ, -R89 ;  /* 0x000000ffff59e224 */ /* 0x000fe200078e0a59 */
[----:B------:R-:W2:Y:S01]  /*18170*/  LDL R80, [R1+0xfa4] ;  /* 0x000fa40001507983 */ /* 0x000ea20000100800 */
[----:B-1----:R-:W-:Y:S01]  /*18180*/  IADD3 R13, P6, PT, R88, R7, RZ ;  /* 0x00000007580d7210 */ /* 0x002fe20007fde0ff */
[----:B------:R-:W-:Y:S01]  /*18190*/  @!P3 IMAD.IADD R91, R91, 0x1, -R8 ;  /* 0x000000015b5bb824 */ /* 0x000fe200078e0a08 */
[----:B---3--:R-:W-:-:S02]  /*181a0*/  ISETP.GE.AND P3, PT, R81, RZ, PT ;  /* 0x000000ff5100720c */ /* 0x008fc40003f66270 */
[----:B0-----:R-:W-:Y:S01]  /*181b0*/  LEA.HI.X.SX32 R26, R88, R6, 0x1, P6 ;  /* 0x00000006581a7211 */ /* 0x001fe200030f0eff */
[----:B----4-:R-:W3:Y:S04]  /*181c0*/  LDL.LU R16, [R1+0x4] ;  /* 0x0000040001107983 */ /* 0x010ee80000300800 */
[----:B------:R-:W-:Y:S04]  /*181d0*/  STL [R1+0xed0], R29 ;  /* 0x000ed01d01007387 */ /* 0x000fe80000100800 */
[----:B------:R-:W4:Y:S01]  /*181e0*/  LDL R81, [R1+0xfa8] ;  /* 0x000fa80001517983 */ /* 0x000f220000100800 */
[----:B------:R-:W-:-:S03]  /*181f0*/  PRMT R3, RZ, 0x7610, R3 ;  /* 0x00007610ff037816 */ /* 0x000fc60000000003 */
[----:B------:R-:W-:Y:S01]  /*18200*/  STL [R1+0x2d0], R13 ;  /* 0x0002d00d01007387 */ /* 0x000fe20000100800 */
[----:B------:R-:W-:-:S03]  /*18210*/  @P0 IMAD.MOV.U32 R27, RZ, RZ, R26 ;  /* 0x000000ffff1b0224 */ /* 0x000fc600078e001a */
[----:B--2---:R0:W-:Y:S04]  /*18220*/  STL [R1+0xec8], R10 ;  /* 0x000ec80a01007387 */ /* 0x0041e80000100800 */
[----:B0-----:R-:W2:Y:S04]  /*18230*/  LDL.LU R10, [R1] ;  /* 0x00000000010a7983 */ /* 0x001ea80000300800 */
[----:B------:R0:W-:Y:S02]  /*18240*/  STL [R1+0x2cc], R26 ;  /* 0x0002cc1a01007387 */ /* 0x0001e40000100800 */
[----:B0-----:R-:W-:-:S05]  /*18250*/  @P0 IMAD.MOV.U32 R26, RZ, RZ, R13 ;  /* 0x000000ffff1a0224 */ /* 0x001fca00078e000d */
[----:B------:R0:W2:Y:S01]  /*18260*/  @P0 LDG.E.U8 R3, desc[UR18][R26.64] ;  /* 0x000000121a030981 */ /* 0x0000a2000c1e1100 */
[----:B------:R-:W-:Y:S02]  /*18270*/  ISETP.GT.U32.AND P1, PT, R8, R90, PT ;  /* 0x0000005a0800720c */ /* 0x000fe40003f24070 */
[----:B------:R-:W-:-:S11]  /*18280*/  SEL R89, R19, R89, !P4 ;  /* 0x0000005913597207 */ /* 0x000fd60006000000 */
[----:B------:R-:W-:-:S05]  /*18290*/  @!P1 IMAD.IADD R90, R90, 0x1, -R8 ;  /* 0x000000015a5a9824 */ /* 0x000fca00078e0a08 */
[----:B------:R-:W-:Y:S01]  /*182a0*/  ISETP.GT.U32.AND P1, PT, R8, R90, PT ;  /* 0x0000005a0800720c */ /* 0x000fe20003f24070 */
[----:B------:R-:W-:Y:S01]  /*182b0*/  IMAD R89, R89, UR4, RZ ;  /* 0x0000000459597c24 */ /* 0x000fe2000f8e02ff */
[----:B------:R-:W-:Y:S01]  /*182c0*/  PRMT R12, RZ, 0x7610, R12 ;  /* 0x00007610ff0c7816 */ /* 0x000fe2000000000c */
[----:B------:R-:W1:Y:S10]  /*182d0*/  LDCU UR4, c[0x0][0x3b0] ;  /* 0x00007600ff0477ac */ /* 0x000e740008000800 */
[----:B------:R-:W-:Y:S01]  /*182e0*/  @!P1 IMAD.IADD R90, R90, 0x1, -R8 ;  /* 0x000000015a5a9824 */ /* 0x000fe200078e0a08 */
[----:B------:R-:W-:-:S04]  /*182f0*/  IADD3 R13, P1, PT, R89, R7, RZ ;  /* 0x00000007590d7210 */ /* 0x000fc80007f3e0ff */
[----:B0-----:R-:W-:-:S05]  /*18300*/  LEA.HI.X.SX32 R26, R89, R6, 0x1, P1 ;  /* 0x00000006591a7211 */ /* 0x001fca00008f0eff */
[----:B------:R-:W-:Y:S01]  /*18310*/  @P0 IMAD.MOV.U32 R27, RZ, RZ, R26 ;  /* 0x000000ffff1b0224 */ /* 0x000fe200078e001a */
[----:B--2---:R0:W-:Y:S04]  /*18320*/  STL [R1+0xec4], R3 ;  /* 0x000ec40301007387 */ /* 0x0041e80000100800 */
[----:B0-----:R-:W2:Y:S04]  /*18330*/  LDL R3, [R1+0xfac] ;  /* 0x000fac0001037983 */ /* 0x001ea80000100800 */
[----:B------:R-:W-:Y:S04]  /*18340*/  STL [R1+0x2d8], R13 ;  /* 0x0002d80d01007387 */ /* 0x000fe80000100800 */
[----:B------:R0:W-:Y:S02]  /*18350*/  STL [R1+0x2d4], R26 ;  /* 0x0002d41a01007387 */ /* 0x0001e40000100800 */
[----:B0-----:R-:W-:-:S05]  /*18360*/  @P0 IMAD.MOV.U32 R26, RZ, RZ, R13 ;  /* 0x000000ffff1a0224 */ /* 0x001fca00078e000d */
[----:B------:R0:W2:Y:S01]  /*18370*/  @P0 LDG.E.U8 R12, desc[UR18][R26.64] ;  /* 0x000000121a0c0981 */ /* 0x0000a2000c1e1100 */
[----:B------:R-:W-:Y:S01]  /*18380*/  ISETP.GT.U32.AND P5, PT, R8, R92, PT ;  /* 0x0000005c0800720c */ /* 0x000fe20003fa4070 */
[----:B------:R-:W-:-:S12]  /*18390*/  @!P3 IMAD.MOV R90, RZ, RZ, -R90 ;  /* 0x000000ffff5ab224 */ /* 0x000fd800078e0a5a */
[----:B------:R-:W-:Y:S01]  /*183a0*/  @!P5 IMAD.IADD R92, R92, 0x1, -R8 ;  /* 0x000000015c5cd824 */ /* 0x000fe200078e0a08 */
[----:B------:R-:W-:-:S04]  /*183b0*/  SEL R90, R19, R90, !P4 ;  /* 0x0000005a135a7207 */ /* 0x000fc80006000000 */
        /* <DEDUP_REMOVED lines=10> */
[----:B------:R-:W2:Y:S04]  /*18460*/  LDL.LU R13, [R1+0x8] ;  /* 0x00000800010d7983 */ /* 0x000ea80000300800 */
[----:B------:R-:W-:Y:S04]  /*18470*/  STL [R1+0x2e0], R28 ;  /* 0x0002e01c01007387 */ /* 0x000fe80000100800 */
[----:B------:R0:W-:Y:S02]  /*18480*/  STL [R1+0x2dc], R26 ;  /* 0x0002dc1a01007387 */ /* 0x0001e40000100800 */
[----:B0-----:R-:W-:-:S05]  /*18490*/  @P0 IMAD.MOV.U32 R26, RZ, RZ, R28 ;  /* 0x000000ffff1a0224 */ /* 0x001fca00078e001c */
[----:B------:R0:W2:Y:S01]  /*184a0*/  @P0 LDG.E.U8 R14, desc[UR18][R26.64] ;  /* 0x000000121a0e0981 */ /* 0x0000a2000c1e1100 */
[C---:B------:R-:W-:Y:S02]  /*184b0*/  ISETP.GT.U32.AND P5, PT, R8.reuse, R91, PT ;  /* 0x0000005b0800720c */ /* 0x040fe40003fa4070 */
[----:B------:R-:W-:Y:S02]  /*184c0*/  ISETP.GT.U32.AND P3, PT, R8, R93, PT ;  /* 0x0000005d0800720c */ /* 0x000fe40003f64070 */
[----:B------:R-:W-:Y:S02]  /*184d0*/  ISETP.GE.AND P1, PT, R80, RZ, PT ;  /* 0x000000ff5000720c */ /* 0x000fe40003f26270 */
[----:B------:R-:W-:-:S07]  /*184e0*/  ISETP.GT.U32.AND P6, PT, R8, R10, PT ;  /* 0x0000000a0800720c */ /* 0x000fce0003fc4070 */
[--C-:B------:R-:W-:Y:S02]  /*184f0*/  @!P5 IMAD.IADD R91, R91, 0x1, -R8.reuse ;  /* 0x000000015b5bd824 */ /* 0x100fe400078e0a08 */
[--C-:B------:R-:W-:Y:S01]  /*18500*/  @!P3 IMAD.IADD R93, R93, 0x1, -R8.reuse ;  /* 0x000000015d5db824 */ /* 0x100fe200078e0a08 */
[----:B----4-:R-:W-:Y:S01]  /*18510*/  ISETP.GE.AND P3, PT, R81, RZ, PT ;  /* 0x000000ff5100720c */ /* 0x010fe20003f66270 */
[----:B------:R-:W-:Y:S01]  /*18520*/  @!P1 IMAD.MOV R91, RZ, RZ, -R91 ;  /* 0x000000ffff5b9224 */ /* 0x000fe200078e0a5b */
[----:B------:R-:W4:Y:S04]  /*18530*/  LDL.LU R81, [R1+0xc] ;  /* 0x00000c0001517983 */ /* 0x000f280000300800 */
[----:B------:R-:W-:Y:S01]  /*18540*/  SEL R91, R19, R91, !P4 ;  /* 0x0000005b135b7207 */ /* 0x000fe20006000000 */
[----:B------:R-:W-:Y:S01]  /*18550*/  @!P6 IMAD.IADD R10, R10, 0x1, -R8 ;  /* 0x000000010a0ae824 */ /* 0x000fe200078e0a08 */
[----:B------:R-:W-:Y:S01]  /*18560*/  ISETP.GT.U32.AND P1, PT, R8, R93, PT ;  /* 0x0000005d0800720c */ /* 0x000fe20003f24070 */
[----:B------:R-:W4:Y:S02]  /*18570*/  LDL R80, [R1+0xfb0] ;  /* 0x000fb00001507983 */ /* 0x000f240000100800 */
[----:B-1----:R-:W-:Y:S01]  /*18580*/  IMAD R91, R91, UR4, RZ ;  /* 0x000000045b5b7c24 */ /* 0x002fe2000f8e02ff */
[----:B------:R-:W-:Y:S01]  /*18590*/  PRMT R2, RZ, 0x7610, R2 ;  /* 0x00007610ff027816 */ /* 0x000fe20000000002 */
[----:B------:R-:W-:Y:S01]  /*185a0*/  @!P3 IMAD.MOV R92, RZ, RZ, -R92 ;  /* 0x000000ffff5cb224 */ /* 0x000fe200078e0a5c */
[----:B------:R-:W-:Y:S01]  /*185b0*/  ISETP.GE.AND P3, PT, R3, RZ, PT ;  /* 0x000000ff0300720c */ /* 0x000fe20003f66270 */
[----:B------:R-:W1:Y:S01]  /*185c0*/  LDCU UR4, c[0x0][0x3b0] ;  /* 0x00007600ff0477ac */ /* 0x000e620008000800 */
[----:B------:R-:W-:-:S02]  /*185d0*/  IADD3 R3, P6, PT, R91, R7, RZ ;  /* 0x000000075b037210 */ /* 0x000fc40007fde0ff */
[----:B------:R-:W-:-:S03]  /*185e0*/  SEL R92, R19, R92, !P4 ;  /* 0x0000005c135c7207 */ /* 0x000fc60006000000 */
[----:B------:R-:W-:Y:S02]  /*185f0*/  STL [R1+0x300], R3 ;  /* 0x0003000301007387 */ /* 0x000fe40000100800 */
[----:B------:R-:W-:Y:S01]  /*18600*/  IMAD R92, R92, UR5, RZ ;  /* 0x000000055c5c7c24 */ /* 0x000fe2000f8e02ff */
[----:B------:R-:W-:Y:S01]  /*18610*/  PRMT R11, RZ, 0x7610, R11 ;  /* 0x00007610ff0b7816 */ /* 0x000fe2000000000b */
[----:B------:R-:W-:Y:S01]  /*18620*/  @!P1 IMAD.IADD R93, R93, 0x1, -R8 ;  /* 0x000000015d5d9824 */ /* 0x000fe200078e0a08 */
[----:B---3--:R-:W-:Y:S01]  /*18630*/  ISETP.GT.U32.AND P5, PT, R8, R16, PT ;  /* 0x000000100800720c */ /* 0x008fe20003fa4070 */
[----:B0-----:R-:W-:Y:S01]  /*18640*/  @P0 IMAD.MOV.U32 R26, RZ, RZ, R3 ;  /* 0x000000ffff1a0224 */ /* 0x001fe200078e0003 */
[----:B------:R-:W-:Y:S01]  /*18650*/  PRMT R15, RZ, 0x7610, R15 ;  /* 0x00007610ff0f7816 */ /* 0x000fe2000000000f */
[----:B------:R-:W0:Y:S01]  /*18660*/  LDCU UR5, c[0x0][0x3b0] ;  /* 0x00007600ff0577ac */ /* 0x000e220008000800 */
[----:B--2---:R-:W-:Y:S01]  /*18670*/  ISETP.GE.AND P1, PT, R12, RZ, PT ;  /* 0x000000ff0c00720c */ /* 0x004fe20003f26270 */
[----:B------:R2:W-:Y:S02]  /*18680*/  STL [R1+0xebc], R14 ;  /* 0x000ebc0e01007387 */ /* 0x0005e40000100800 */
[----:B--2---:R-:W-:-:S02]  /*18690*/  LEA.HI.X.SX32 R14, R91, R6, 0x1, P6 ;  /* 0x000000065b0e7211 */ /* 0x004fc400030f0eff */
[----:B------:R-:W-:-:S03]  /*186a0*/  IADD3 R12, P6, PT, R92, R7, RZ ;  /* 0x000000075c0c7210 */ /* 0x000fc60007fde0ff */
[----:B------:R-:W-:Y:S01]  /*186b0*/  @P0 IMAD.MOV.U32 R27, RZ, RZ, R14 ;  /* 0x000000ffff1b0224 */ /* 0x000fe200078e000e */
[----:B------:R2:W-:Y:S01]  /*186c0*/  STL [R1+0x2fc], R14 ;  /* 0x0002fc0e01007387 */ /* 0x0005e20000100800 */
[----:B------:R-:W-:-:S03]  /*186d0*/  @P0 IMAD.MOV.U32 R28, RZ, RZ, R12 ;  /* 0x000000ffff1c0224 */ /* 0x000fc600078e000c */
[----:B------:R3:W3:Y:S01]  /*186e0*/  @P0 LDG.E.U8 R2, desc[UR18][R26.64] ;  /* 0x000000121a020981 */ /* 0x0006e2000c1e1100 */
[----:B--2---:R-:W-:-:S05]  /*186f0*/  LEA.HI.X.SX32 R14, R92, R6, 0x1, P6 ;  /* 0x000000065c0e7211 */ /* 0x004fca00030f0eff */
[----:B------:R-:W-:-:S05]  /*18700*/  @P0 IMAD.MOV.U32 R29, RZ, RZ, R14 ;  /* 0x000000ffff1d0224 */ /* 0x000fca00078e000e */
[----:B------:R2:W2:Y:S01]  /*18710*/  @P0 LDG.E.U8 R11, desc[UR18][R28.64] ;  /* 0x000000121c0b0981 */ /* 0x0004a2000c1e1100 */
[----:B------:R-:W-:-:S05]  /*18720*/  @!P5 IMAD.IADD R16, R16, 0x1, -R8 ;  /* 0x000000011010d824 */ /* 0x000fca00078e0a08 */
[C---:B------:R-:W-:Y:S01]  /*18730*/  ISETP.GT.U32.AND P5, PT, R8.reuse, R16, PT ;  /* 0x000000100800720c */ /* 0x040fe20003fa4070 */
[----:B------:R-:W-:Y:S01]  /*18740*/  @!P3 IMAD.MOV R93, RZ, RZ, -R93 ;  /* 0x000000ffff5db224 */ /* 0x000fe200078e0a5d */
[C---:B------:R-:W-:Y:S02]  /*18750*/  ISETP.GT.U32.AND P3, PT, R8.reuse, R10, PT ;  /* 0x0000000a0800720c */ /* 0x040fe40003f64070 */
[----:B----4-:R-:W-:-:S09]  /*18760*/  ISETP.GT.U32.AND P6, PT, R8, R81, PT ;  /* 0x000000510800720c */ /* 0x010fd20003fc4070 */
[----:B------:R-:W-:-:S04]  /*18770*/  @!P5 IMAD.IADD R16, R16, 0x1, -R8 ;  /* 0x000000011010d824 */ /* 0x000fc800078e0a08 */
[----:B---3--:R-:W-:Y:S01]  /*18780*/  IMAD.MOV.U32 R26, RZ, RZ, R16 ;  /* 0x000000ffff1a7224 */ /* 0x008fe200078e0010 */
[----:B------:R-:W-:-:S03]  /*18790*/  SEL R93, R19, R93, !P4 ;  /* 0x0000005d135d7207 */ /* 0x000fc60006000000 */
[----:B------:R-:W-:Y:S01]  /*187a0*/  @!P1 IMAD.MOV R26, RZ, RZ, -R26 ;  /* 0x000000ffff1a9224 */ /* 0x000fe200078e0a1a */
[----:B------:R-:W-:Y:S01]  /*187b0*/  ISETP.GE.AND P1, PT, R80, RZ, PT ;  /* 0x000000ff5000720c */ /* 0x000fe20003f26270 */
[--C-:B------:R-:W-:Y:S02]  /*187c0*/  @!P3 IMAD.IADD R10, R10, 0x1, -R8.reuse ;  /* 0x000000010a0ab824 */ /* 0x100fe400078e0a08 */
[----:B------:R-:W-:Y:S01]  /*187d0*/  IMAD R93, R93, UR12, RZ ;  /* 0x0000000c5d5d7c24 */ /* 0x000fe2000f8e02ff */
[----:B------:R-:W-:Y:S01]  /*187e0*/  SEL R27, R19, R26, !P4 ;  /* 0x0000001a131b7207 */ /* 0x000fe20006000000 */
[----:B------:R-:W-:Y:S01]  /*187f0*/  @!P6 IMAD.IADD R81, R81, 0x1, -R8 ;  /* 0x000000015151e824 */ /* 0x000fe200078e0a08 */
[----:B------:R3:W-:Y:S01]  /*18800*/  STL [R1+0xeb8], R2 ;  /* 0x000eb80201007387 */ /* 0x0007e20000100800 */
[----:B------:R-:W-:Y:S01]  /*18810*/  IMAD.MOV.U32 R26, RZ, RZ, R10 ;  /* 0x000000ffff1a7224 */ /* 0x000fe200078e000a */
[C---:B------:R-:W-:Y:S01]  /*18820*/  ISETP.GT.U32.AND P5, PT, R8.reuse, R13, PT ;  /* 0x0000000d0800720c */ /* 0x040fe20003fa4070 */
[----:B-1----:R-:W-:Y:S01]  /*18830*/  IMAD R27, R27, UR4, RZ ;  /* 0x000000041b1b7c24 */ /* 0x002fe2000f8e02ff */
[----:B--2---:R-:W-:Y:S01]  /*18840*/  PRMT R29, RZ, 0x7610, R29 ;  /* 0x00007610ff1d7816 */ /* 0x004fe2000000001d */
[----:B------:R-:W1:Y:S01]  /*18850*/  LDCU UR12, c[0x0][0x3b0] ;  /* 0x00007600ff0c77ac */ /* 0x000e620008000800 */
[----:B---3--:R-:W2:Y:S01]  /*18860*/  LDL R2, [R1+0xfc0] ;  /* 0x000fc00001027983 */ /* 0x008ea20000100800 */
[----:B------:R-:W-:Y:S01]  /*18870*/  @!P1 IMAD.MOV R26, RZ, RZ, -R26 ;  /* 0x000000ffff1a9224 */ /* 0x000fe200078e0a1a */
[----:B------:R-:W-:Y:S01]  /*18880*/  ISETP.GT.U32.AND P3, PT, R8, R81, PT ;  /* 0x000000510800720c */ /* 0x000fe20003f64070 */
[----:B------:R-:W3:Y:S01]  /*18890*/  LDCU UR4, c[0x0][0x3b0] ;  /* 0x00007600ff0477ac */ /* 0x000ee20008000800 */
[----:B------:R-:W-:Y:S04]  /*188a0*/  STL [R1+0x328], R12 ;  /* 0x0003280c01007387 */ /* 0x000fe80000100800 */
[----:B------:R-:W4:Y:S04]  /*188b0*/  LDL.LU R3, [R1+0x10] ;  /* 0x0000100001037983 */ /* 0x000f280000300800 */
[----:B------:R0:W-:Y:S04]  /*188c0*/  STL [R1+0x324], R14 ;  /* 0x0003240e01007387 */ /* 0x0001e80000100800 */
[----:B------:R-:W3:Y:S04]  /*188d0*/  LDL R80, [R1+0xfcc] ;  /* 0x000fcc0001507983 */ /* 0x000ee80000100800 */
[----:B------:R-:W3:Y:S01]  /*188e0*/  LDL.LU R73, [R1+0x14] ;  /* 0x0000140001497983 */ /* 0x000ee20000300800 */
[----:B0-----:R-:W-:-:S03]  /*188f0*/  IADD3 R14, P6, PT, R93, R7, RZ ;  /* 0x000000075d0e7210 */ /* 0x001fc60007fde0ff */
[----:B------:R-:W3:Y:S01]  /*18900*/  LDL.LU R10, [R1+0x18] ;  /* 0x00001800010a7983 */ /* 0x000ee20000300800 */
[----:B------:R-:W-:-:S03]  /*18910*/  LEA.HI.X.SX32 R16, R93, R6, 0x1, P6 ;  /* 0x000000065d107211 */ /* 0x000fc600030f0eff */
[----:B------:R0:W-:Y:S01]  /*18920*/  STL [R1+0xeb4], R11 ;  /* 0x000eb40b01007387 */ /* 0x0001e20000100800 */
[----:B------:R-:W-:Y:S01]  /*18930*/  SEL R28, R19, R26, !P4 ;  /* 0x0000001a131c7207 */ /* 0x000fe20006000000 */
[----:B------:R-:W-:Y:S01]  /*18940*/  @P0 IMAD.MOV.U32 R26, RZ, RZ, R14 ;  /* 0x000000ffff1a0224 */ /* 0x000fe200078e000e */
[----:B0-----:R-:W-:-:S04]  /*18950*/  IADD3 R11, P1, PT, R27, R7, RZ ;  /* 0x000000071b0b7210 */ /* 0x001fc80007f3e0ff */
[----:B------:R-:W-:Y:S01]  /*18960*/  LEA.HI.X.SX32 R12, R27, R6, 0x1, P1 ;  /* 0x000000061b0c7211 */ /* 0x000fe200008f0eff */
[----:B------:R-:W-:-:S05]  /*18970*/  @P0 IMAD.MOV.U32 R27, RZ, RZ, R16 ;  /* 0x000000ffff1b0224 */ /* 0x000fca00078e0010 */
[----:B------:R0:W3:Y:S01]  /*18980*/  @P0 LDG.E.U8 R15, desc[UR18][R26.64] ;  /* 0x000000121a0f0981 */ /* 0x0000e2000c1e1100 */
[----:B------:R-:W-:-:S05]  /*18990*/  @!P5 IMAD.IADD R13, R13, 0x1, -R8 ;  /* 0x000000010d0dd824 */ /* 0x000fca00078e0a08 */
[----:B------:R-:W-:Y:S01]  /*189a0*/  ISETP.GT.U32.AND P5, PT, R8, R13, PT ;  /* 0x0000000d0800720c */ /* 0x000fe20003fa4070 */
[----:B0-----:R-:W-:Y:S02]  /*189b0*/  @P0 IMAD.MOV.U32 R26, RZ, RZ, R11 ;  /* 0x000000ffff1a0224 */ /* 0x001fe400078e000b */
[----:B------:R-:W-:Y:S01]  /*189c0*/  @P0 IMAD.MOV.U32 R27, RZ, RZ, R12 ;  /* 0x000000ffff1b0224 */ /* 0x000fe200078e000c */
[----:B------:R-:W-:Y:S04]  /*189d0*/  STL [R1+0x330], R14 ;  /* 0x0003300e01007387 */ /* 0x000fe80000100800 */
[----:B------:R0:W4:Y:S05]  /*189e0*/  @P0 LDG.E.U8 R29, desc[UR18][R26.64] ;  /* 0x000000121a1d0981 */ /* 0x00012a000c1e1100 */
[----:B------:R-:W-:Y:S01]  /*189f0*/  @!P5 IMAD.IADD R13, R13, 0x1, -R8 ;  /* 0x000000010d0dd824 */ /* 0x000fe200078e0a08 */
[----:B------:R-:W-:Y:S01]  /*18a00*/  STL [R1+0x338], R11 ;  /* 0x0003380b01007387 */ /* 0x000fe20000100800 */
[----:B--2---:R-:W-:-:S03]  /*18a10*/  ISETP.GE.AND P5, PT, R2, RZ, PT ;  /* 0x000000ff0200720c */ /* 0x004fc60003fa6270 */
[----:B------:R-:W2:Y:S04]  /*18a20*/  LDL R2, [R1+0xfc8] ;  /* 0x000fc80001027983 */ /* 0x000ea80000100800 */
[----:B------:R0:W-:Y:S04]  /*18a30*/  STL [R1+0x32c], R16 ;  /* 0x00032c1001007387 */ /* 0x0001e80000100800 */
[----:B0-----:R-:W2:Y:S04]  /*18a40*/  LDL.LU R16, [R1+0x142c] ;  /* 0x00142c0001107983 */ /* 0x001ea80000300800 */
[----:B------:R-:W2:Y:S04]  /*18a50*/  LDL.LU R14, [R1+0x1428] ;  /* 0x00142800010e7983 */ /* 0x000ea80000300800 */
[----:B------:R-:W-:Y:S04]  /*18a60*/  STL [R1+0x334], R12 ;  /* 0x0003340c01007387 */ /* 0x000fe80000100800 */
[----:B---3--:R0:W-:Y:S04]  /*18a70*/  STL [R1+0xeb0], R15 ;  /* 0x000eb00f01007387 */ /* 0x0081e80000100800 */
[----:B0-----:R-:W3:Y:S01]  /*18a80*/  LDL.LU R15, [R1+0x1424] ;  /* 0x00142400010f7983 */ /* 0x001ee20000300800 */
[----:B------:R-:W-:-:S02]  /*18a90*/  IMAD.MOV.U32 R26, RZ, RZ, R13 ;  /* 0x000000ffff1a7224 */ /* 0x000fc400078e000d */
[----:B------:R-:W-:Y:S01]  /*18aa0*/  IMAD R28, R28, UR5, RZ ;  /* 0x000000051c1c7c24 */ /* 0x000fe2000f8e02ff */
[----:B------:R-:W2:Y:S01]  /*18ab0*/  LDL.LU R12, [R1+0x1420] ;  /* 0x00142000010c7983 */ /* 0x000ea20000300800 */
[----:B------:R-:W-:Y:S01]  /*18ac0*/  @!P5 IMAD.MOV R26, RZ, RZ, -R26 ;  /* 0x000000ffff1ad224 */ /* 0x000fe200078e0a1a */
[----:B------:R-:W-:Y:S01]  /*18ad0*/  ISETP.GE.AND P6, PT, R80, RZ, PT ;  /* 0x000000ff5000720c */ /* 0x000fe20003fc6270 */
[----:B------:R-:W-:Y:S01]  /*18ae0*/  @!P3 IMAD.IADD R81, R81, 0x1, -R8 ;  /* 0x000000015151b824 */ /* 0x000fe200078e0a08 */
[----:B------:R-:W2:Y:S01]  /*18af0*/  LDL.LU R11, [R1+0x141c] ;  /* 0x00141c00010b7983 */ /* 0x000ea20000300800 */
[----:B----4-:R-:W-:Y:S01]  /*18b00*/  ISETP.GT.U32.AND P1, PT, R8, R3, PT ;  /* 0x000000030800720c */ /* 0x010fe20003f24070 */
[----:B------:R-:W0:Y:S02]  /*18b10*/  LDCU UR5, c[0x0][0x3b0] ;  /* 0x00007600ff0577ac */ /* 0x000e240008000800 */
[----:B------:R-:W4:Y:S04]  /*18b20*/  LDL.LU R13, [R1+0x1c] ;  /* 0x00001c00010d7983 */ /* 0x000f280000300800 */
[----:B------:R1:W-:Y:S02]  /*18b30*/  STL [R1+0xeac], R29 ;  /* 0x000eac1d01007387 */ /* 0x0003e40000100800 */
[----:B-1----:R-:W-:-:S04]  /*18b40*/  IADD3 R29, P5, PT, R28, R7, RZ ;  /* 0x000000071c1d7210 */ /* 0x002fc80007fbe0ff */
[----:B------:R-:W-:Y:S01]  /*18b50*/  LEA.HI.X.SX32 R80, R28, R6, 0x1, P5 ;  /* 0x000000061c507211 */ /* 0x000fe200028f0eff */
[----:B------:R1:W-:Y:S01]  /*18b60*/  STL [R1+0x340], R29 ;  /* 0x0003401d01007387 */ /* 0x0003e20000100800 */
[----:B------:R-:W-:-:S03]  /*18b70*/  @P0 IMAD.MOV.U32 R28, RZ, RZ, R29 ;  /* 0x000000ffff1c0224 */ /* 0x000fc600078e001d */
[----:B-1----:R-:W-:Y:S01]  /*18b80*/  @P0 IMAD.MOV.U32 R29, RZ, RZ, R80 ;  /* 0x000000ffff1d0224 */ /* 0x002fe200078e0050 */
[----:B---3--:R-:W-:-:S06]  /*18b90*/  PRMT R15, RZ, 0x7610, R15 ;  /* 0x00007610ff0f7816 */ /* 0x008fcc000000000f */
[----:B------:R1:W3:Y:S01]  /*18ba0*/  @P0 LDG.E.U8 R15, desc[UR18][R28.64] ;  /* 0x000000121c0f0981 */ /* 0x0002e2000c1e1100 */
[----:B------:R-:W-:Y:S02]  /*18bb0*/  ISETP.GT.U32.AND P3, PT, R8, R73, PT ;  /* 0x000000490800720c */ /* 0x000fe40003f64070 */
[----:B------:R-:W-:Y:S01]  /*18bc0*/  SEL R27, R19, R26, !P4 ;  /* 0x0000001a131b7207 */ /* 0x000fe20006000000 */
[----:B------:R-:W-:-:S04]  /*18bd0*/  IMAD.MOV.U32 R26, RZ, RZ, R81 ;  /* 0x000000ffff1a7224 */ /* 0x000fc800078e0051 */
[----:B------:R-:W-:Y:S01]  /*18be0*/  IMAD R27, R27, UR13, RZ ;  /* 0x0000000d1b1b7c24 */ /* 0x000fe2000f8e02ff */
[----:B------:R-:W-:Y:S01]  /*18bf0*/  STL [R1+0x33c], R80 ;  /* 0x00033c5001007387 */ /* 0x000fe20000100800 */
[----:B------:R-:W-:Y:S01]  /*18c00*/  @!P6 IMAD.MOV R26, RZ, RZ, -R26 ;  /* 0x000000ffff1ae224 */ /* 0x000fe200078e0a1a */
[----:B--2---:R-:W-:Y:S01]  /*18c10*/  PRMT R16, RZ, 0x7610, R16 ;  /* 0x00007610ff107816 */ /* 0x004fe20000000010 */
[--C-:B------:R-:W-:Y:S01]  /*18c20*/  @!P1 IMAD.IADD R3, R3, 0x1, -R8.reuse ;  /* 0x0000000103039824 */ /* 0x100fe200078e0a08 */
[----:B-1----:R-:W-:Y:S01]  /*18c30*/  IADD3 R28, P6, PT, R27, R7, RZ ;  /* 0x000000071b1c7210 */ /* 0x002fe20007fde0ff */
[----:B------:R-:W-:Y:S01]  /*18c40*/  @!P3 IMAD.IADD R73, R73, 0x1, -R8 ;  /* 0x000000014949b824 */ /* 0x000fe200078e0a08 */
[----:B------:R-:W2:Y:S01]  /*18c50*/  LDL R29, [R1+0xfd4] ;  /* 0x000fd400011d7983 */ /* 0x000ea20000100800 */
[----:B------:R-:W-:Y:S01]  /*18c60*/  ISETP.GE.AND P3, PT, R2, RZ, PT ;  /* 0x000000ff0200720c */ /* 0x000fe20003f66270 */
[----:B------:R-:W1:Y:S01]  /*18c70*/  LDCU UR13, c[0x0][0x3b0] ;  /* 0x00007600ff0d77ac */ /* 0x000e620008000800 */
[----:B------:R-:W-:-:S02]  /*18c80*/  SEL R26, R19, R26, !P4 ;  /* 0x0000001a131a7207 */ /* 0x000fc40006000000 */
[----:B------:R-:W-:Y:S01]  /*18c90*/  LEA.HI.X.SX32 R2, R27, R6, 0x1, P6 ;  /* 0x000000061b027211 */ /* 0x000fe200030f0eff */
[----:B------:R-:W-:Y:S01]  /*18ca0*/  IMAD.MOV.U32 R27, RZ, RZ, R28 ;  /* 0x000000ffff1b7224 */ /* 0x000fe200078e001c */
[----:B---3--:R3:W-:Y:S04]  /*18cb0*/  STL [R1+0xea8], R15 ;  /* 0x000ea80f01007387 */ /* 0x0087e80000100800 */
[----:B---3--:R-:W3:Y:S04]  /*18cc0*/  LDL.LU R15, [R1+0x24] ;  /* 0x00002400010f7983 */ /* 0x008ee80000300800 */
[----:B------:R-:W2:Y:S04]  /*18cd0*/  LDL R81, [R1+0xfd0] ;  /* 0x000fd00001517983 */ /* 0x000ea80000100800 */
[----:B------:R0:W-:Y:S01]  /*18ce0*/  STL [R1+0x360], R28 ;  /* 0x0003601c01007387 */ /* 0x0001e20000100800 */
[----:B------:R-:W-:-:S03]  /*18cf0*/  ISETP.GT.U32.AND P1, PT, R8, R3, PT ;  /* 0x000000030800720c */ /* 0x000fc60003f24070 */
[----:B------:R-:W2:Y:S01]  /*18d00*/  LDL.LU R80, [R1+0x20] ;  /* 0x0000200001507983 */ /* 0x000ea20000300800 */
[----:B0-----:R-:W-:-:S09]  /*18d10*/  IMAD R28, R26, UR4, RZ ;  /* 0x000000041a1c7c24 */ /* 0x001fd2000f8e02ff */
[----:B------:R-:W-:Y:S01]  /*18d20*/  @!P1 IMAD.IADD R3, R3, 0x1, -R8 ;  /* 0x0000000103039824 */ /* 0x000fe200078e0a08 */
[----:B------:R0:W-:Y:S01]  /*18d30*/  STL [R1+0x35c], R2 ;  /* 0x00035c0201007387 */ /* 0x0001e20000100800 */
[----:B------:R-:W-:Y:S01]  /*18d40*/  IMAD.MOV.U32 R26, RZ, RZ, R2 ;  /* 0x000000ffff1a7224 */ /* 0x000fe200078e0002 */
[----:B------:R-:W-:Y:S01]  /*18d50*/  PRMT R14, RZ, 0x7610, R14 ;  /* 0x00007610ff0e7816 */ /* 0x000fe2000000000e */
[----:B------:R-:W1:Y:S03]  /*18d60*/  LDCU UR4, c[0x0][0x3b0] ;  /* 0x00007600ff0477ac */ /* 0x000e660008000800 */
[----:B------:R-:W-:-:S04]  /*18d70*/  @P0 LOP3.LUT R27, R27, R26, RZ, 0x3c, !PT ;  /* 0x0000001a1b1b0212 */ /* 0x000fc800078e3cff */
[C---:B------:R-:W-:Y:S01]  /*18d80*/  @P0 LOP3.LUT R26, R27.reuse, R26, RZ, 0x3c, !PT ;  /* 0x0000001a1b1a0212 */ /* 0x040fe200078e3cff */
[----:B0-----:R-:W2:Y:S03]  /*18d90*/  LDL.LU R2, [R1+0x1418] ;  /* 0x0014180001027983 */ /* 0x001ea60000300800 */
[----:B------:R-:W-:-:S05]  /*18da0*/  @P0 LOP3.LUT R27, R27, R26, RZ, 0x3c, !PT ;  /* 0x0000001a1b1b0212 */ /* 0x000fca00078e3cff */
[----:B------:R0:W2:Y:S02]  /*18db0*/  @P0 LDG.E.U8 R16, desc[UR18][R26.64] ;  /* 0x000000121a100981 */ /* 0x0000a4000c1e1100 */
[----:B0-----:R-:W-:Y:S02]  /*18dc0*/  IMAD.MOV.U32 R26, RZ, RZ, R3 ;  /* 0x000000ffff1a7224 */ /* 0x001fe400078e0003 */
[----:B------:R-:W3:Y:S02]  /*18dd0*/  LDL R3, [R1+0x101c] ;  /* 0x00101c0001037983 */ /* 0x000ee40000100800 */
[----:B------:R-:W-:Y:S01]  /*18de0*/  @!P3 IMAD.MOV R26, RZ, RZ, -R26 ;  /* 0x000000ffff1ab224 */ /* 0x000fe200078e0a1a */
[----:B------:R-:W-:Y:S01]  /*18df0*/  ISETP.GT.U32.AND P5, PT, R8, R10, PT ;  /* 0x0000000a0800720c */ /* 0x000fe20003fa4070 */
[----:B--2---:R0:W-:Y:S02]  /*18e00*/  STL [R1+0xea4], R16 ;  /* 0x000ea41001007387 */ /* 0x0041e40000100800 */
[----:B0-----:R-:W-:-:S04]  /*18e10*/  IADD3 R16, P1, PT, R28, R7, RZ ;  /* 0x000000071c107210 */ /* 0x001fc80007f3e0ff */
[----:B------:R-:W-:Y:S02]  /*18e20*/  LEA.HI.X.SX32 R27, R28, R6, 0x1, P1 ;  /* 0x000000061c1b7211 */ /* 0x000fe400008f0eff */
[----:B------:R-:W-:Y:S01]  /*18e30*/  SEL R28, R19, R26, !P4 ;  /* 0x0000001a131c7207 */ /* 0x000fe20006000000 */
[----:B------:R-:W-:-:S05]  /*18e40*/  @P0 IMAD.MOV.U32 R26, RZ, RZ, R16 ;  /* 0x000000ffff1a0224 */ /* 0x000fca00078e0010 */
[----:B------:R0:W2:Y:S01]  /*18e50*/  @P0 LDG.E.U8 R14, desc[UR18][R26.64] ;  /* 0x000000121a0e0981 */ /* 0x0000a2000c1e1100 */
[----:B------:R-:W-:-:S05]  /*18e60*/  @!P5 IMAD.IADD R10, R10, 0x1, -R8 ;  /* 0x000000010a0ad824 */ /* 0x000fca00078e0a08 */
[----:B------:R-:W-:Y:S01]  /*18e70*/  ISETP.GT.U32.AND P6, PT, R8, R10, PT ;  /* 0x0000000a0800720c */ /* 0x000fe20003fc4070 */
[----:B------:R-:W-:Y:S01]  /*18e80*/  IMAD R28, R28, UR5, RZ ;  /* 0x000000051c1c7c24 */ /* 0x000fe2000f8e02ff */
[----:B------:R-:W-:Y:S01]  /*18e90*/  ISETP.GE.AND P1, PT, R29, RZ, PT ;  /* 0x000000ff1d00720c */ /* 0x000fe20003f26270 */
[----:B------:R-:W-:Y:S01]  /*18ea0*/  STL [R1+0x368], R16 ;  /* 0x0003681001007387 */ /* 0x000fe20000100800 */
[----:B0-----:R-:W-:Y:S01]  /*18eb0*/  PRMT R26, RZ, 0x7610, R26 ;  /* 0x00007610ff1a7816 */ /* 0x001fe2000000001a */
[----:B------:R-:W0:Y:S02]  /*18ec0*/  LDCU UR5, c[0x0][0x3b0] ;  /* 0x00007600ff0577ac */ /* 0x000e240008000800 */
[----:B------:R-:W-:Y:S06]  /*18ed0*/  STL [R1+0x364], R27 ;  /* 0x0003641b01007387 */ /* 0x000fec0000100800 */
[----:B------:R-:W-:Y:S01]  /*18ee0*/  @!P6 IMAD.IADD R10, R10, 0x1, -R8 ;  /* 0x000000010a0ae824 */ /* 0x000fe200078e0a08 */
[----:B------:R-:W-:-:S04]  /*18ef0*/  IADD3 R29, P6, PT, R28, R7, RZ ;  /* 0x000000071c1d7210 */ /* 0x000fc80007fde0ff */
[----:B------:R-:W-:Y:S01]  /*18f00*/  LEA.HI.X.SX32 R28, R28, R6, 0x1, P6 ;  /* 0x000000061c1c7211 */ /* 0x000fe200030f0eff */
[----:B--2---:R2:W-:Y:S04]  /*18f10*/  STL [R1+0xea0], R14 ;  /* 0x000ea00e01007387 */ /* 0x0045e80000100800 */
[----:B--2---:R-:W2:Y:S04]  /*18f20*/  LDL R14, [R1+0x105c] ;  /* 0x00105c00010e7983 */ /* 0x004ea80000100800 */
[----:B------:R-:W3:Y:S04]  /*18f30*/  LDL.LU R16, [R1+0x28] ;  /* 0x0000280001107983 */ /* 0x000ee80000300800 */
[----:B------:R0:W-:Y:S04]  /*18f40*/  STL [R1+0x370], R29 ;  /* 0x0003701d01007387 */ /* 0x0001e80000100800 */
[----:B------:R1:W-:Y:S01]  /*18f50*/  STL [R1+0x36c], R28 ;  /* 0x00036c1c01007387 */ /* 0x0003e20000100800 */
[----:B0-----:R-:W-:-:S04]  /*18f60*/  @P0 LOP3.LUT R29, R29, R28, RZ, 0x3c, !PT ;  /* 0x0000001c1d1d0212 */ /* 0x001fc800078e3cff */
[----:B-1----:R-:W-:-:S04]  /*18f70*/  @P0 LOP3.LUT R28, R29, R28, RZ, 0x3c, !PT ;  /* 0x0000001c1d1c0212 */ /* 0x002fc800078e3cff */
[----:B------:R-:W-:-:S05]  /*18f80*/  @P0 LOP3.LUT R29, R29, R28, RZ, 0x3c, !PT ;  /* 0x0000001c1d1d0212 */ /* 0x000fca00078e3cff */
[----:B------:R0:W3:Y:S01]  /*18f90*/  @P0 LDG.E.U8 R26, desc[UR18][R28.64] ;  /* 0x000000121c1a0981 */ /* 0x0000e2000c1e1100 */
[C---:B------:R-:W-:Y:S02]  /*18fa0*/  ISETP.GT.U32.AND P5, PT, R8.reuse, R73, PT ;  /* 0x000000490800720c */ /* 0x040fe40003fa4070 */
[C---:B----4-:R-:W-:Y:S02]  /*18fb0*/  ISETP.GT.U32.AND P3, PT, R8.reuse, R13, PT ;  /* 0x0000000d0800720c */ /* 0x050fe40003f64070 */
[----:B------:R-:W-:-:S09]  /*18fc0*/  ISETP.GT.U32.AND P6, PT, R8, R80, PT ;  /* 0x000000500800720c */ /* 0x000fd20003fc4070 */
[----:B------:R-:W-:-:S04]  /*18fd0*/  @!P5 IMAD.IADD R73, R73, 0x1, -R8 ;  /* 0x000000014949d824 */ /* 0x000fc800078e0a08 */
[----:B------:R-:W-:Y:S02]  /*18fe0*/  IMAD.MOV.U32 R27, RZ, RZ, R73 ;  /* 0x000000ffff1b7224 */ /* 0x000fe400078e0049 */
[--C-:B------:R-:W-:Y:S01]  /*18ff0*/  @!P3 IMAD.IADD R13, R13, 0x1, -R8.reuse ;  /* 0x000000010d0db824 */ /* 0x100fe200078e0a08 */
[----:B------:R-:W-:Y:S01]  /*19000*/  ISETP.GE.AND P3, PT, R81, RZ, PT ;  /* 0x000000ff5100720c */ /* 0x000fe20003f66270 */
[----:B------:R-:W-:Y:S01]  /*19010*/  @!P1 IMAD.MOV R27, RZ, RZ, -R27 ;  /* 0x000000ffff1b9224 */ /* 0x000fe200078e0a1b */
[----:B------:R-:W4:Y:S02]  /*19020*/  LDL.LU R81, [R1+0x2c] ;  /* 0x00002c0001517983 */ /* 0x000f240000300800 */
[----:B------:R-:W-:Y:S02]  /*19030*/  ISETP.GT.U32.AND P1, PT, R8, R13, PT ;  /* 0x0000000d0800720c */ /* 0x000fe40003f24070 */
[----:B------:R-:W-:Y:S01]  /*19040*/  SEL R27, R19, R27, !P4 ;  /* 0x0000001b131b7207 */ /* 0x000fe20006000000 */
[----:B------:R-:W-:-:S04]  /*19050*/  @!P6 IMAD.IADD R80, R80, 0x1, -R8 ;  /* 0x000000015050e824 */ /* 0x000fc800078e0a08 */
[----:B0-----:R-:W-:Y:S01]  /*19060*/  IMAD R28, R27, UR4, RZ ;  /* 0x000000041b1c7c24 */ /* 0x001fe2000f8e02ff */
[----:B------:R-:W-:Y:S01]  /*19070*/  PRMT R2, RZ, 0x7610, R2 ;  /* 0x00007610ff027816 */ /* 0x000fe20000000002 */
[----:B------:R-:W0:Y:S04]  /*19080*/  LDCU UR4, c[0x0][0x3b0] ;  /* 0x00007600ff0477ac */ /* 0x000e280008000800 */
[----:B------:R-:W-:Y:S01]  /*19090*/  @!P1 IMAD.IADD R13, R13, 0x1, -R8 ;  /* 0x000000010d0d9824 */ /* 0x000fe200078e0a08 */
[----:B--2---:R-:W-:Y:S01]  /*190a0*/  ISETP.GE.AND P1, PT, R14, RZ, PT ;  /* 0x000000ff0e00720c */ /* 0x004fe20003f26270 */
[----:B---3--:R1:W-:Y:S02]  /*190b0*/  STL [R1+0xe9c], R26 ;  /* 0x000e9c1a01007387 */ /* 0x0083e40000100800 */
[----:B-1----:R-:W-:-:S02]  /*190c0*/  IMAD.MOV.U32 R26, RZ, RZ, R10 ;  /* 0x000000ffff1a7224 */ /* 0x002fc400078e000a */
[----:B------:R-:W2:Y:S02]  /*190d0*/  LDL R10, [R1+0x1044] ;  /* 0x00104400010a7983 */ /* 0x000ea40000100800 */
[----:B------:R-:W-:Y:S01]  /*190e0*/  @!P3 IMAD.MOV R26, RZ, RZ, -R26 ;  /* 0x000000ffff1ab224 */ /* 0x000fe200078e0a1a */
[----:B------:R-:W-:Y:S02]  /*190f0*/  ISETP.GE.AND P3, PT, R3, RZ, PT ;  /* 0x000000ff0300720c */ /* 0x000fe40003f66270 */
[----:B------:R-:W-:-:S04]  /*19100*/  IADD3 R3, P6, PT, R28, R7, RZ ;  /* 0x000000071c037210 */ /* 0x000fc80007fde0ff */
[----:B------:R-:W-:Y:S01]  /*19110*/  LEA.HI.X.SX32 R14, R28, R6, 0x1, P6 ;  /* 0x000000061c0e7211 */ /* 0x000fe200030f0eff */
[----:B------:R-:W-:-:S04]  /*19120*/  @P0 IMAD.MOV.U32 R28, RZ, RZ, R3 ;  /* 0x000000ffff1c0224 */ /* 0x000fc800078e0003 */
[----:B------:R-:W-:-:S05]  /*19130*/  @P0 IMAD.MOV.U32 R29, RZ, RZ, R14 ;  /* 0x000000ffff1d0224 */ /* 0x000fca00078e000e */
[----:B------:R1:W3:Y:S01]  /*19140*/  @P0 LDG.E.U8 R2, desc[UR18][R28.64] ;  /* 0x000000121c020981 */ /* 0x0002e2000c1e1100 */
[----:B------:R-:W-:Y:S01]  /*19150*/  SEL R26, R19, R26, !P4 ;  /* 0x0000001a131a7207 */ /* 0x000fe20006000000 */
[----:B------:R-:W-:-:S04]  /*19160*/  IMAD.MOV.U32 R27, RZ, RZ, R13 ;  /* 0x000000ffff1b7224 */ /* 0x000fc800078e000d */
[----:B------:R-:W-:Y:S01]  /*19170*/  IMAD R26, R26, UR5, RZ ;  /* 0x000000051a1a7c24 */ /* 0x000fe2000f8e02ff */
[----:B------:R-:W-:Y:S01]  /*19180*/  STL [R1+0x378], R3 ;  /* 0x0003780301007387 */ /* 0x000fe20000100800 */
[----:B------:R-:W-:Y:S02]  /*19190*/  PRMT R11, RZ, 0x7610, R11 ;  /* 0x00007610ff0b7816 */ /* 0x000fe4000000000b */
[----:B------:R-:W-:Y:S01]  /*191a0*/  ISETP.GT.U32.AND P5, PT, R8, R15, PT ;  /* 0x0000000f0800720c */ /* 0x000fe20003fa4070 */
[----:B------:R-:W-:Y:S01]  /*191b0*/  @!P3 IMAD.MOV R27, RZ, RZ, -R27 ;  /* 0x000000ffff1bb224 */ /* 0x000fe200078e0a1b */
[C---:B------:R-:W-:Y:S01]  /*191c0*/  IADD3 R13, P6, PT, R26.reuse, R7, RZ ;  /* 0x000000071a0d7210 */ /* 0x040fe20007fde0ff */
[----:B------:R0:W-:Y:S01]  /*191d0*/  STL [R1+0x374], R14 ;  /* 0x0003740e01007387 */ /* 0x0001e20000100800 */
[----:B------:R-:W-:Y:S01]  /*191e0*/  PRMT R12, RZ, 0x7610, R12 ;  /* 0x00007610ff0c7816 */ /* 0x000fe2000000000c */
[----:B------:R-:W2:Y:S02]  /*191f0*/  LDCU UR5, c[0x0][0x3b0] ;  /* 0x00007600ff0577ac */ /* 0x000ea40008000800 */
[----:B-1----:R-:W-:Y:S01]  /*19200*/  @P0 IMAD.MOV.U32 R28, RZ, RZ, R13 ;  /* 0x000000ffff1c0224 */ /* 0x002fe200078e000d */
[----:B0-----:R-:W-:-:S05]  /*19210*/  LEA.HI.X.SX32 R14, R26, R6, 0x1, P6 ;  /* 0x000000061a0e7211 */ /* 0x001fca00030f0eff */
[----:B------:R-:W-:-:S05]  /*19220*/  @P0 IMAD.MOV.U32 R29, RZ, RZ, R14 ;  /* 0x000000ffff1d0224 */ /* 0x000fca00078e000e */
[----:B------:R0:W2:Y:S01]  /*19230*/  @P0 LDG.E.U8 R11, desc[UR18][R28.64] ;  /* 0x000000121c0b0981 */ /* 0x0000a2000c1e1100 */
[----:B------:R-:W-:-:S05]  /*19240*/  @!P5 IMAD.IADD R15, R15, 0x1, -R8 ;  /* 0x000000010f0fd824 */ /* 0x000fca00078e0a08 */
[C---:B------:R-:W-:Y:S01]  /*19250*/  ISETP.GT.U32.AND P5, PT, R8.reuse, R15, PT ;  /* 0x0000000f0800720c */ /* 0x040fe20003fa4070 */
[----:B---3--:R1:W-:Y:S04]  /*19260*/  STL [R1+0xe98], R2 ;  /* 0x000e980201007387 */ /* 0x0083e80000100800 */
[----:B-1----:R-:W3:Y:S08]  /*19270*/  LDL R2, [R1+0x10cc] ;  /* 0x0010cc0001027983 */ /* 0x002ef00000100800 */
[----:B------:R-:W-:Y:S01]  /*19280*/  @!P5 IMAD.IADD R15, R15, 0x1, -R8 ;  /* 0x000000010f0fd824 */ /* 0x000fe200078e0a08 */
[----:B------:R-:W-:-:S02]  /*19290*/  ISETP.GT.U32.AND P5, PT, R8, R16, PT ;  /* 0x000000100800720c */ /* 0x000fc40003fa4070 */
[C---:B------:R-:W-:Y:S01]  /*192a0*/  ISETP.GT.U32.AND P3, PT, R8.reuse, R80, PT ;  /* 0x000000500800720c */ /* 0x040fe20003f64070 */
[----:B------:R-:W-:Y:S01]  /*192b0*/  IMAD.MOV.U32 R26, RZ, RZ, R15 ;  /* 0x000000ffff1a7224 */ /* 0x000fe200078e000f */
[----:B----4-:R-:W-:-:S03]  /*192c0*/  ISETP.GT.U32.AND P6, PT, R8, R81, PT ;  /* 0x000000510800720c */ /* 0x010fc60003fc4070 */
[----:B------:R-:W-:Y:S01]  /*192d0*/  @!P1 IMAD.MOV R26, RZ, RZ, -R26 ;  /* 0x000000ffff1a9224 */ /* 0x000fe200078e0a1a */
[----:B--2---:R-:W-:Y:S02]  /*192e0*/  ISETP.GE.AND P1, PT, R10, RZ, PT ;  /* 0x000000ff0a00720c */ /* 0x004fe40003f26270 */
[----:B0-----:R-:W-:-:S03]  /*192f0*/  SEL R28, R19, R27, !P4 ;  /* 0x0000001b131c7207 */ /* 0x001fc60006000000 */
[--C-:B------:R-:W-:Y:S01]  /*19300*/  @!P5 IMAD.IADD R16, R16, 0x1, -R8.reuse ;  /* 0x000000011010d824 */ /* 0x100fe200078e0a08 */
[----:B------:R-:W-:Y:S01]  /*19310*/  SEL R27, R19, R26, !P4 ;  /* 0x0000001a131b7207 */ /* 0x000fe20006000000 */
[----:B------:R-:W-:-:S03]  /*19320*/  @!P3 IMAD.IADD R80, R80, 0x1, -R8 ;  /* 0x000000015050b824 */ /* 0x000fc600078e0a08 */
[----:B------:R-:W-:Y:S01]  /*19330*/  ISETP.GT.U32.AND P5, PT, R8, R16, PT ;  /* 0x000000100800720c */ /* 0x000fe20003fa4070 */
[----:B------:R-:W-:Y:S01]  /*19340*/  IMAD R28, R28, UR12, RZ ;  /* 0x0000000c1c1c7c24 */ /* 0x000fe2000f8e02ff */
[----:B------:R0:W-:Y:S01]  /*19350*/  STL [R1+0x380], R13 ;  /* 0x0003800d01007387 */ /* 0x0001e20000100800 */
[----:B------:R-:W-:Y:S01]  /*19360*/  IMAD.MOV.U32 R26, RZ, RZ, R80 ;  /* 0x000000ffff1a7224 */ /* 0x000fe200078e0050 */
[----:B------:R-:W-:Y:S01]  /*19370*/  PRMT R29, RZ, 0x7610, R29 ;  /* 0x00007610ff1d7816 */ /* 0x000fe2000000001d */
[----:B------:R-:W-:Y:S01]  /*19380*/  IMAD R27, R27, UR4, RZ ;  /* 0x000000041b1b7c24 */ /* 0x000fe2000f8e02ff */
[----:B------:R-:W2:Y:S01]  /*19390*/  LDL.LU R3, [R1+0x30] ;  /* 0x0000300001037983 */ /* 0x000ea20000300800 */
[----:B------:R-:W-:Y:S01]  /*193a0*/  @!P6 IMAD.IADD R81, R81, 0x1, -R8 ;  /* 0x000000015151e824 */ /* 0x000fe200078e0a08 */
[-C--:B------:R-:W-:Y:S01]  /*193b0*/  IADD3 R15, P6, PT, R28, R7.reuse, RZ ;  /* 0x000000071c0f7210 */ /* 0x080fe20007fde0ff */
[----:B------:R-:W-:Y:S01]  /*193c0*/  @!P1 IMAD.MOV R26, RZ, RZ, -R26 ;  /* 0x000000ffff1a9224 */ /* 0x000fe200078e0a1a */
[----:B------:R1:W-:Y:S01]  /*193d0*/  STL [R1+0x37c], R14 ;  /* 0x00037c0e01007387 */ /* 0x0003e20000100800 */
[----:B------:R-:W-:Y:S01]  /*193e0*/  IADD3 R10, P1, PT, R27, R7, RZ ;  /* 0x000000071b0a7210 */ /* 0x000fe20007f3e0ff */
[----:B------:R-:W4:Y:S02]  /*193f0*/  LDCU UR4, c[0x0][0x3b0] ;  /* 0x00007600ff0477ac */ /* 0x000f240008000800 */
[----:B0-----:R-:W2:Y:S01]  /*19400*/  LDL R13, [R1+0x10c8] ;  /* 0x0010c800010d7983 */ /* 0x001ea20000100800 */
[----:B------:R-:W-:Y:S01]  /*19410*/  @!P5 IMAD.IADD R16, R16, 0x1, -R8 ;  /* 0x000000011010d824 */ /* 0x000fe200078e0a08 */
[----:B------:R-:W0:Y:S02]  /*19420*/  LDCU UR12, c[0x0][0x3b0] ;  /* 0x00007600ff0c77ac */ /* 0x000e240008000800 */
[----:B------:R-:W2:Y:S01]  /*19430*/  LDL.LU R73, [R1+0x34] ;  /* 0x0000340001497983 */ /* 0x000ea20000300800 */
[----:B-1----:R-:W-:-:S03]  /*19440*/  LEA.HI.X.SX32 R14, R28, R6, 0x1, P6 ;  /* 0x000000061c0e7211 */ /* 0x002fc600030f0eff */
[----:B------:R-:W2:Y:S04]  /*19450*/  LDL.LU R80, [R1+0x38] ;  /* 0x0000380001507983 */ /* 0x000ea80000300800 */
[----:B------:R-:W-:Y:S04]  /*19460*/  STL [R1+0x3a0], R15 ;  /* 0x0003a00f01007387 */ /* 0x000fe80000100800 */
[----:B------:R-:W-:Y:S01]  /*19470*/  STL [R1+0x3a8], R10 ;  /* 0x0003a80a01007387 */ /* 0x000fe20000100800 */
[----:B------:R-:W-:Y:S01]  /*19480*/  SEL R28, R19, R26, !P4 ;  /* 0x0000001a131c7207 */ /* 0x000fe20006000000 */
[----:B------:R-:W-:Y:S01]  /*19490*/  @P0 IMAD.MOV.U32 R26, RZ, RZ, R15 ;  /* 0x000000ffff1a0224 */ /* 0x000fe200078e000f */
[----:B---3--:R-:W-:-:S02]  /*194a0*/  ISETP.GE.AND P5, PT, R2, RZ, PT ;  /* 0x000000ff0200720c */ /* 0x008fc40003fa6270 */
[----:B------:R-:W3:Y:S04]  /*194b0*/  LDL R2, [R1+0x1120] ;  /* 0x0011200001027983 */ /* 0x000ee80000100800 */
[----:B------:R-:W-:Y:S04]  /*194c0*/  STL [R1+0x39c], R14 ;  /* 0x00039c0e01007387 */ /* 0x000fe80000100800 */
[----:B------:R1:W-:Y:S02]  /*194d0*/  STL [R1+0xe94], R11 ;  /* 0x000e940b01007387 */ /* 0x0003e40000100800 */
[----:B-1----:R-:W-:Y:S01]  /*194e0*/  LEA.HI.X.SX32 R11, R27, R6, 0x1, P1 ;  /* 0x000000061b0b7211 */ /* 0x002fe200008f0eff */
[----:B------:R-:W-:-:S02]  /*194f0*/  @P0 IMAD.MOV.U32 R27, RZ, RZ, R14 ;  /* 0x000000ffff1b0224 */ /* 0x000fc400078e000e */
[----:B------:R-:W2:Y:S04]  /*19500*/  LDL.LU R14, [R1+0x1414] ;  /* 0x00141400010e7983 */ /* 0x000ea80000300800 */
[----:B------:R1:W2:Y:S04]  /*19510*/  @P0 LDG.E.U8 R12, desc[UR18][R26.64] ;  /* 0x000000121a0c0981 */ /* 0x0002a8000c1e1100 */
[----:B------:R-:W3:Y:S04]  /*19520*/  LDL.LU R15, [R1+0x1410] ;  /* 0x00141000010f7983 */ /* 0x000ee80000300800 */
[----:B------:R-:W-:Y:S01]  /*19530*/  STL [R1+0x3a4], R11 ;  /* 0x0003a40b01007387 */ /* 0x000fe20000100800 */
[----:B-1----:R-:W-:-:S02]  /*19540*/  @P0 IMAD.MOV.U32 R26, RZ, RZ, R10 ;  /* 0x000000ffff1a0224 */ /* 0x002fc400078e000a */
[----:B------:R-:W-:-:S05]  /*19550*/  @P0 IMAD.MOV.U32 R27, RZ, RZ, R11 ;  /* 0x000000ffff1b0224 */ /* 0x000fca00078e000b */
[----:B------:R1:W3:Y:S04]  /*19560*/  @P0 LDG.E.U8 R29, desc[UR18][R26.64] ;  /* 0x000000121a1d0981 */ /* 0x0002e8000c1e1100 */
[----:B--2---:R2:W-:Y:S04]  /*19570*/  STL [R1+0xe90], R12 ;  /* 0x000e900c01007387 */ /* 0x0045e80000100800 */
[----:B--2---:R-:W2:Y:S04]  /*19580*/  LDL.LU R12, [R1+0x140c] ;  /* 0x00140c00010c7983 */ /* 0x004ea80000300800 */
[----:B------:R-:W2:Y:S04]  /*19590*/  LDL.LU R11, [R1+0x1408] ;  /* 0x00140800010b7983 */ /* 0x000ea80000300800 */
[----:B------:R-:W2:Y:S01]  /*195a0*/  LDL.LU R10, [R1+0x1404] ;  /* 0x00140400010a7983 */ /* 0x000ea20000300800 */
[----:B------:R-:W-:Y:S01]  /*195b0*/  ISETP.GT.U32.AND P3, PT, R8, R81, PT ;  /* 0x000000510800720c */ /* 0x000fe20003f64070 */
[----:B-1----:R-:W-:-:S02]  /*195c0*/  IMAD.MOV.U32 R26, RZ, RZ, R16 ;  /* 0x000000ffff1a7224 */ /* 0x002fc400078e0010 */
[----:B------:R-:W-:Y:S01]  /*195d0*/  IMAD R28, R28, UR5, RZ ;  /* 0x000000051c1c7c24 */ /* 0x000fe2000f8e02ff */
[----:B------:R-:W-:Y:S01]  /*195e0*/  ISETP.GE.AND P6, PT, R13, RZ, PT ;  /* 0x000000ff0d00720c */ /* 0x000fe20003fc6270 */
[----:B------:R-:W-:Y:S01]  /*195f0*/  @!P5 IMAD.MOV R26, RZ, RZ, -R26 ;  /* 0x000000ffff1ad224 */ /* 0x000fe200078e0a1a */
[----:B------:R-:W4:Y:S01]  /*19600*/  LDL.LU R13, [R1+0x3c] ;  /* 0x00003c00010d7983 */ /* 0x000f220000300800 */
[----:B------:R-:W-:Y:S01]  /*19610*/  PRMT R14, RZ, 0x7610, R14 ;  /* 0x00007610ff0e7816 */ /* 0x000fe2000000000e */
[----:B------:R-:W1:Y:S01]  /*19620*/  LDCU UR5, c[0x0][0x3b0] ;  /* 0x00007600ff0577ac */ /* 0x000e620008000800 */
[----:B------:R-:W-:Y:S02]  /*19630*/  IADD3 R16, P5, PT, R28, R7, RZ ;  /* 0x000000071c107210 */ /* 0x000fe40007fbe0ff */
[----:B------:R-:W-:Y:S02]  /*19640*/  SEL R27, R19, R26, !P4 ;  /* 0x0000001a131b7207 */ /* 0x000fe40006000000 */
[----:B------:R-:W-:Y:S01]  /*19650*/  @!P3 IMAD.IADD R81, R81, 0x1, -R8 ;  /* 0x000000015151b824 */ /* 0x000fe200078e0a08 */
[C---:B------:R-:W-:Y:S01]  /*19660*/  ISETP.GT.U32.AND P3, PT, R8.reuse, R73, PT ;  /* 0x000000490800720c */ /* 0x040fe20003f64070 */
[----:B------:R-:W-:Y:S01]  /*19670*/  STL [R1+0x3b0], R16 ;  /* 0x0003b01001007387 */ /* 0x000fe20000100800 */
[----:B------:R-:W-:Y:S01]  /*19680*/  IMAD R27, R27, UR13, RZ ;  /* 0x0000000d1b1b7c24 */ /* 0x000fe2000f8e02ff */
[----:B------:R-:W-:Y:S01]  /*19690*/  ISETP.GT.U32.AND P1, PT, R8, R3, PT ;  /* 0x000000030800720c */ /* 0x000fe20003f24070 */
[----:B------:R-:W-:Y:S01]  /*196a0*/  IMAD.MOV.U32 R26, RZ, RZ, R81 ;  /* 0x000000ffff1a7224 */ /* 0x000fe200078e0051 */
[----:B---3--:R3:W-:Y:S01]  /*196b0*/  STL [R1+0xe8c], R29 ;  /* 0x000e8c1d01007387 */ /* 0x0087e20000100800 */
[----:B------:R-:W-:Y:S01]  /*196c0*/  PRMT R15, RZ, 0x7610, R15 ;  /* 0x00007610ff0f7816 */ /* 0x000fe2000000000f */
[----:B------:R-:W0:Y:S01]  /*196d0*/  LDCU UR13, c[0x0][0x3b0] ;  /* 0x00007600ff0d77ac */ /* 0x000e220008000800 */
[----:B------:R-:W-:Y:S01]  /*196e0*/  @!P6 IMAD.MOV R26, RZ, RZ, -R26 ;  /* 0x000000ffff1ae224 */ /* 0x000fe200078e0a1a */
[----:B---3--:R-:W-:Y:S01]  /*196f0*/  LEA.HI.X.SX32 R29, R28, R6, 0x1, P5 ;  /* 0x000000061c1d7211 */ /* 0x008fe200028f0eff */
[----:B------:R-:W-:-:S03]  /*19700*/  @P0 IMAD.MOV.U32 R28, RZ, RZ, R16 ;  /* 0x000000ffff1c0224 */ /* 0x000fc600078e0010 */
[----:B------:R-:W-:Y:S01]  /*19710*/  SEL R26, R19, R26, !P4 ;  /* 0x0000001a131a7207 */ /* 0x000fe20006000000 */
[----:B------:R-:W-:Y:S01]  /*19720*/  @!P3 IMAD.IADD R73, R73, 0x1, -R8 ;  /* 0x000000014949b824 */ /* 0x000fe200078e0a08 */
[----:B------:R-:W-:Y:S01]  /*19730*/  ISETP.GE.AND P3, PT, R2, RZ, PT ;  /* 0x000000ff0200720c */ /* 0x000fe20003f66270 */
[----:B------:R3:W-:Y:S01]  /*19740*/  STL [R1+0x3ac], R29 ;  /* 0x0003ac1d01007387 */ /* 0x0007e20000100800 */
[----:B--2---:R-:W-:-:S06]  /*19750*/  PRMT R10, RZ, 0x7610, R10 ;  /* 0x00007610ff0a7816 */ /* 0x004fcc000000000a */
[----:B------:R2:W4:Y:S02]  /*19760*/  @P0 LDG.E.U8 R10, desc[UR18][R28.64] ;  /* 0x000000121c0a0981 */ /* 0x000524000c1e1100 */
[C---:B--2---:R-:W-:Y:S02]  /*19770*/  IADD3 R28, P6, PT, R27.reuse, R7, RZ ;  /* 0x000000071b1c7210 */ /* 0x044fe40007fde0ff */
[----:B---3--:R-:W2:Y:S02]  /*19780*/  LDL R29, [R1+0x113c] ;  /* 0x00113c00011d7983 */ /* 0x008ea40000100800 */
[----:B------:R-:W-:Y:S02]  /*19790*/  LEA.HI.X.SX32 R2, R27, R6, 0x1, P6 ;  /* 0x000000061b027211 */ /* 0x000fe400030f0eff */
[----:B------:R-:W3:Y:S01]  /*197a0*/  LDL.LU R16, [R1+0x44] ;  /* 0x0000440001107983 */ /* 0x000ee20000300800 */
[----:B------:R-:W-:-:S03]  /*197b0*/  IMAD.MOV.U32 R27, RZ, RZ, R28 ;  /* 0x000000ffff1b7224 */ /* 0x000fc600078e001c */
[----:B------:R-:W2:Y:S04]  /*197c0*/  LDL R81, [R1+0x110c] ;  /* 0x00110c0001517983 */ /* 0x000ea80000100800 */
[----:B------:R4:W-:Y:S02]  /*197d0*/  STL [R1+0x3b8], R28 ;  /* 0x0003b81c01007387 */ /* 0x0009e40000100800 */
[----:B----4-:R-:W-:Y:S02]  /*197e0*/  IMAD R28, R26, UR4, RZ ;  /* 0x000000041a1c7c24 */ /* 0x010fe4000f8e02ff */
[----:B------:R-:W-:Y:S01]  /*197f0*/  @!P1 IMAD.IADD R3, R3, 0x1, -R8 ;  /* 0x0000000103039824 */ /* 0x000fe200078e0a08 */
[----:B------:R-:W-:Y:S01]  /*19800*/  PRMT R12, RZ, 0x7610, R12 ;  /* 0x00007610ff0c7816 */ /* 0x000fe2000000000c */
[----:B------:R-:W-:Y:S01]  /*19810*/  IMAD.MOV.U32 R26, RZ, RZ, R2 ;  /* 0x000000ffff1a7224 */ /* 0x000fe200078e0002 */
[----:B------:R-:W-:Y:S01]  /*19820*/  ISETP.GT.U32.AND P5, PT, R8, R80, PT ;  /* 0x000000500800720c */ /* 0x000fe20003fa4070 */
[----:B------:R-:W4:Y:S03]  /*19830*/  LDCU UR4, c[0x0][0x3b0] ;  /* 0x00007600ff0477ac */ /* 0x000f260008000800 */
[----:B------:R-:W-:-:S04]  /*19840*/  @P0 LOP3.LUT R27, R27, R26, RZ, 0x3c, !PT ;  /* 0x0000001a1b1b0212 */ /* 0x000fc800078e3cff */
[----:B------:R-:W-:-:S04]  /*19850*/  @P0 LOP3.LUT R26, R27, R26, RZ, 0x3c, !PT ;  /* 0x0000001a1b1a0212 */ /* 0x000fc800078e3cff */
[----:B------:R-:W-:-:S05]  /*19860*/  @P0 LOP3.LUT R27, R27, R26, RZ, 0x3c, !PT ;  /* 0x0000001a1b1b0212 */ /* 0x000fca00078e3cff */
[----:B------:R0:W2:Y:S01]  /*19870*/  @P0 LDG.E.U8 R14, desc[UR18][R26.64] ;  /* 0x000000121a0e0981 */ /* 0x0000a2000c1e1100 */
[----:B------:R-:W-:-:S13]  /*19880*/  ISETP.GT.U32.AND P1, PT, R8, R3, PT ;  /* 0x000000030800720c */ /* 0x000fda0003f24070 */
[----:B------:R-:W-:-:S04]  /*19890*/  @!P1 IMAD.IADD R3, R3, 0x1, -R8 ;  /* 0x0000000103039824 */ /* 0x000fc800078e0a08 */
[----:B0-----:R-:W-:-:S04]  /*198a0*/  IMAD.MOV.U32 R26, RZ, RZ, R3 ;  /* 0x000000ffff1a7224 */ /* 0x001fc800078e0003 */
[----:B------:R-:W-:Y:S01]  /*198b0*/  @!P3 IMAD.MOV R26, RZ, RZ, -R26 ;  /* 0x000000ffff1ab224 */ /* 0x000fe200078e0a1a */
[----:B------:R0:W-:Y:S04]  /*198c0*/  STL [R1+0xe88], R10 ;  /* 0x000e880a01007387 */ /* 0x0001e80000100800 */
[----:B0-----:R-:W3:Y:S04]  /*198d0*/  LDL.LU R10, [R1+0x40] ;  /* 0x00004000010a7983 */ /* 0x001ee80000300800 */
[----:B------:R0:W-:Y:S04]  /*198e0*/  STL [R1+0x3b4], R2 ;  /* 0x0003b40201007387 */ /* 0x0001e80000100800 */
[----:B0-----:R-:W3:Y:S04]  /*198f0*/  LDL.LU R2, [R1+0x1400] ;  /* 0x0014000001027983 */ /* 0x001ee80000300800 */
[----:B------:R-:W3:Y:S04]  /*19900*/  LDL R3, [R1+0x111c] ;  /* 0x00111c0001037983 */ /* 0x000ee80000100800 */
        /* <DEDUP_REMOVED lines=8> */
[----:B-1----:R-:W-:Y:S01]  /*19990*/  IMAD R28, R28, UR5, RZ ;  /* 0x000000051c1c7c24 */ /* 0x002fe2000f8e02ff */
[----:B------:R-:W-:Y:S01]  /*199a0*/  ISETP.GE.AND P1, PT, R29, RZ, PT ;  /* 0x000000ff1d00720c */ /* 0x000fe20003f26270 */
[----:B------:R1:W-:Y:S04]  /*199b0*/  STL [R1+0x3c0], R14 ;  /* 0x0003c00e01007387 */ /* 0x0003e80000100800 */
[----:B------:R-:W-:Y:S01]  /*199c0*/  STL [R1+0x3bc], R27 ;  /* 0x0003bc1b01007387 */ /* 0x000fe20000100800 */
[----:B0-----:R-:W-:Y:S02]  /*199d0*/  PRMT R26, RZ, 0x7610, R26 ;  /* 0x00007610ff1a7816 */ /* 0x001fe4000000001a */
[----:B------:R-:W-:-:S02]  /*199e0*/  ISETP.GT.U32.AND P5, PT, R8, R73, PT ;  /* 0x000000490800720c */ /* 0x000fc40003fa4070 */
[----:B------:R-:W-:Y:S01]  /*199f0*/  ISETP.GT.U32.AND P3, PT, R8, R13, PT ;  /* 0x0000000d0800720c */ /* 0x000fe20003f64070 */
[----:B------:R-:W0:Y:S01]  /*19a00*/  LDCU UR5, c[0x0][0x3b0] ;  /* 0x00007600ff0577ac */ /* 0x000e220008000800 */
[----:B------:R-:W-:Y:S01]  /*19a10*/  @!P6 IMAD.IADD R80, R80, 0x1, -R8 ;  /* 0x000000015050e824 */ /* 0x000fe200078e0a08 */
[C---:B------:R-:W-:Y:S01]  /*19a20*/  IADD3 R29, P6, PT, R28.reuse, R7, RZ ;  /* 0x000000071c1d7210 */ /* 0x040fe20007fde0ff */
[----:B-1----:R-:W3:Y:S03]  /*19a30*/  LDL R14, [R1+0x10e0] ;  /* 0x0010e000010e7983 */ /* 0x002ee60000100800 */
[----:B------:R-:W-:Y:S01]  /*19a40*/  LEA.HI.X.SX32 R28, R28, R6, 0x1, P6 ;  /* 0x000000061c1c7211 */ /* 0x000fe200030f0eff */
[----:B--2---:R1:W-:Y:S04]  /*19a50*/  STL [R1+0xe80], R12 ;  /* 0x000e800c01007387 */ /* 0x0043e80000100800 */
[----:B-1----:R-:W2:Y:S04]  /*19a60*/  LDL.LU R12, [R1+0x48] ;  /* 0x00004800010c7983 */ /* 0x002ea80000300800 */
[----:B------:R1:W-:Y:S04]  /*19a70*/  STL [R1+0x3e0], R29 ;  /* 0x0003e01d01007387 */ /* 0x0003e80000100800 */
[----:B------:R0:W-:Y:S01]  /*19a80*/  STL [R1+0x3dc], R28 ;  /* 0x0003dc1c01007387 */ /* 0x0001e20000100800 */
[----:B-1----:R-:W-:-:S04]  /*19a90*/  @P0 LOP3.LUT R29, R29, R28, RZ, 0x3c, !PT ;  /* 0x0000001c1d1d0212 */ /* 0x002fc800078e3cff */
[----:B0-----:R-:W-:-:S04]  /*19aa0*/  @P0 LOP3.LUT R28, R29, R28, RZ, 0x3c, !PT ;  /* 0x0000001c1d1c0212 */ /* 0x001fc800078e3cff */
[----:B------:R-:W-:-:S05]  /*19ab0*/  @P0 LOP3.LUT R29, R29, R28, RZ, 0x3c, !PT ;  /* 0x0000001c1d1d0212 */ /* 0x000fca00078e3cff */
[----:B------:R4:W2:Y:S01]  /*19ac0*/  @P0 LDG.E.U8 R26, desc[UR18][R28.64] ;  /* 0x000000121c1a0981 */ /* 0x0008a2000c1e1100 */
[--C-:B------:R-:W-:Y:S02]  /*19ad0*/  @!P5 IMAD.IADD R73, R73, 0x1, -R8.reuse ;  /* 0x000000014949d824 */ /* 0x100fe400078e0a08 */
[----:B------:R-:W-:Y:S01]  /*19ae0*/  @!P3 IMAD.IADD R13, R13, 0x1, -R8 ;  /* 0x000000010d0db824 */ /* 0x000fe200078e0a08 */
[----:B------:R-:W-:Y:S01]  /*19af0*/  ISETP.GE.AND P3, PT, R81, RZ, PT ;  /* 0x000000ff5100720c */ /* 0x000fe20003f66270 */
[----:B------:R-:W-:Y:S01]  /*19b00*/  IMAD.MOV.U32 R27, RZ, RZ, R73 ;  /* 0x000000ffff1b7224 */ /* 0x000fe200078e0049 */
[C---:B---3--:R-:W-:Y:S01]  /*19b10*/  ISETP.GT.U32.AND P6, PT, R8.reuse, R10, PT ;  /* 0x0000000a0800720c */ /* 0x048fe20003fc4070 */
[----:B------:R-:W3:Y:S02]  /*19b20*/  LDL.LU R81, [R1+0x4c] ;  /* 0x00004c0001517983 */ /* 0x000ee40000300800 */
[----:B------:R-:W-:Y:S01]  /*19b30*/  @!P1 IMAD.MOV R27, RZ, RZ, -R27 ;  /* 0x000000ffff1b9224 */ /* 0x000fe200078e0a1b */
[----:B------:R-:W-:-:S04]  /*19b40*/  ISETP.GT.U32.AND P1, PT, R8, R13, PT ;  /* 0x0000000d0800720c */ /* 0x000fc80003f24070 */
[----:B------:R-:W-:-:S05]  /*19b50*/  SEL R27, R19, R27, !P4 ;  /* 0x0000001b131b7207 */ /* 0x000fca0006000000 */
[----:B----4-:R-:W-:Y:S02]  /*19b60*/  IMAD R28, R27, UR4, RZ ;  /* 0x000000041b1c7c24 */ /* 0x010fe4000f8e02ff */
[----:B------:R-:W-:Y:S01]  /*19b70*/  @!P6 IMAD.IADD R10, R10, 0x1, -R8 ;  /* 0x000000010a0ae824 */ /* 0x000fe200078e0a08 */
[----:B------:R-:W-:Y:S02]  /*19b80*/  PRMT R2, RZ, 0x7610, R2 ;  /* 0x00007610ff027816 */ /* 0x000fe40000000002 */
[----:B------:R-:W-:Y:S01]  /*19b90*/  PRMT R11, RZ, 0x7610, R11 ;  /* 0x00007610ff0b7816 */ /* 0x000fe2000000000b */
[----:B------:R-:W-:Y:S01]  /*19ba0*/  @!P1 IMAD.IADD R13, R13, 0x1, -R8 ;  /* 0x000000010d0d9824 */ /* 0x000fe200078e0a08 */
[----:B------:R-:W-:Y:S02]  /*19bb0*/  ISETP.GE.AND P1, PT, R14, RZ, PT ;  /* 0x000000ff0e00720c */ /* 0x000fe40003f26270 */
[----:B------:R-:W-:Y:S01]  /*19bc0*/  ISETP.GT.U32.AND P5, PT, R8, R16, PT ;  /* 0x000000100800720c */ /* 0x000fe20003fa4070 */
[----:B------:R-:W0:Y:S01]  /*19bd0*/  LDCU UR4, c[0x0][0x3b0] ;  /* 0x00007600ff0477ac */ /* 0x000e220008000800 */
[----:B------:R-:W-:Y:S01]  /*19be0*/  IMAD.MOV.U32 R27, RZ, RZ, R13 ;  /* 0x000000ffff1b7224 */ /* 0x000fe200078e000d */
[----:B--2---:R1:W-:Y:S02]  /*19bf0*/  STL [R1+0xe7c], R26 ;  /* 0x000e7c1a01007387 */ /* 0x0043e40000100800 */
[----:B-1----:R-:W-:-:S02]  /*19c00*/  IMAD.MOV.U32 R26, RZ, RZ, R80 ;  /* 0x000000ffff1a7224 */ /* 0x002fc400078e0050 */
[----:B------:R-:W2:Y:S02]  /*19c10*/  LDL R80, [R1+0x10c0] ;  /* 0x0010c00001507983 */ /* 0x000ea40000100800 */
[----:B------:R-:W-:Y:S01]  /*19c20*/  @!P3 IMAD.MOV R26, RZ, RZ, -R26 ;  /* 0x000000ffff1ab224 */ /* 0x000fe200078e0a1a */
[----:B------:R-:W-:Y:S02]  /*19c30*/  ISETP.GE.AND P3, PT, R3, RZ, PT ;  /* 0x000000ff0300720c */ /* 0x000fe40003f66270 */
[C---:B------:R-:W-:Y:S02]  /*19c40*/  IADD3 R3, P6, PT, R28.reuse, R7, RZ ;  /* 0x000000071c037210 */ /* 0x040fe40007fde0ff */
[----:B------:R-:W-:Y:S02]  /*19c50*/  SEL R26, R19, R26, !P4 ;  /* 0x0000001a131a7207 */ /* 0x000fe40006000000 */
[----:B------:R-:W-:-:S03]  /*19c60*/  LEA.HI.X.SX32 R14, R28, R6, 0x1, P6 ;  /* 0x000000061c0e7211 */ /* 0x000fc600030f0eff */
[----:B------:R-:W-:Y:S02]  /*19c70*/  IMAD R26, R26, UR5, RZ ;  /* 0x000000051a1a7c24 */ /* 0x000fe4000f8e02ff */
[----:B------:R-:W-:Y:S02]  /*19c80*/  @P0 IMAD.MOV.U32 R28, RZ, RZ, R3 ;  /* 0x000000ffff1c0224 */ /* 0x000fe400078e0003 */
[----:B------:R-:W-:Y:S01]  /*19c90*/  @P0 IMAD.MOV.U32 R29, RZ, RZ, R14 ;  /* 0x000000ffff1d0224 */ /* 0x000fe200078e000e */
[----:B------:R-:W-:Y:S01]  /*19ca0*/  STL [R1+0x3e8], R3 ;  /* 0x0003e80301007387 */ /* 0x000fe20000100800 */
[----:B------:R-:W-:Y:S01]  /*19cb0*/  @!P5 IMAD.IADD R16, R16, 0x1, -R8 ;  /* 0x000000011010d824 */ /* 0x000fe200078e0a08 */
[C---:B------:R-:W-:Y:S02]  /*19cc0*/  IADD3 R13, P6, PT, R26.reuse, R7, RZ ;  /* 0x000000071a0d7210 */ /* 0x040fe40007fde0ff */
[----:B------:R1:W-:Y:S04]  /*19cd0*/  STL [R1+0x3e4], R14 ;  /* 0x0003e40e01007387 */ /* 0x0003e80000100800 */
[----:B------:R4:W2:Y:S01]  /*19ce0*/  @P0 LDG.E.U8 R2, desc[UR18][R28.64] ;  /* 0x000000121c020981 */ /* 0x0008a2000c1e1100 */
[----:B------:R-:W-:Y:S01]  /*19cf0*/  @!P3 IMAD.MOV R27, RZ, RZ, -R27 ;  /* 0x000000ffff1bb224 */ /* 0x000fe200078e0a1b */
[----:B------:R-:W0:Y:S01]  /*19d00*/  LDCU UR5, c[0x0][0x3b0] ;  /* 0x00007600ff0577ac */ /* 0x000e220008000800 */
[----:B-1----:R-:W-:Y:S01]  /*19d10*/  LEA.HI.X.SX32 R14, R26, R6, 0x1, P6 ;  /* 0x000000061a0e7211 */ /* 0x002fe200030f0eff */
[----:B----4-:R-:W-:-:S04]  /*19d20*/  @P0 IMAD.MOV.U32 R28, RZ, RZ, R13 ;  /* 0x000000ffff1c0224 */ /* 0x010fc800078e000d */
[----:B------:R-:W-:-:S05]  /*19d30*/  @P0 IMAD.MOV.U32 R29, RZ, RZ, R14 ;  /* 0x000000ffff1d0224 */ /* 0x000fca00078e000e */
[----:B------:R1:W4:Y:S01]  /*19d40*/  @P0 LDG.E.U8 R11, desc[UR18][R28.64] ;  /* 0x000000121c0b0981 */ /* 0x000322000c1e1100 */
[C---:B------:R-:W-:Y:S02]  /*19d50*/  ISETP.GT.U32.AND P5, PT, R8.reuse, R16, PT ;  /* 0x000000100800720c */ /* 0x040fe40003fa4070 */
[C---:B------:R-:W-:Y:S02]  /*19d60*/  ISETP.GT.U32.AND P3, PT, R8.reuse, R10, PT ;  /* 0x0000000a0800720c */ /* 0x040fe40003f64070 */
[----:B---3--:R-:W-:-:S09]  /*19d70*/  ISETP.GT.U32.AND P6, PT, R8, R81, PT ;  /* 0x000000510800720c */ /* 0x008fd20003fc4070 */
[----:B------:R-:W-:-:S04]  /*19d80*/  @!P5 IMAD.IADD R16, R16, 0x1, -R8 ;  /* 0x000000011010d824 */ /* 0x000fc800078e0a08 */
[----:B------:R-:W-:Y:S01]  /*19d90*/  IMAD.MOV.U32 R26, RZ, RZ, R16 ;  /* 0x000000ffff1a7224 */ /* 0x000fe200078e0010 */
[----:B-1----:R-:W-:-:S03]  /*19da0*/  SEL R28, R19, R27, !P4 ;  /* 0x0000001b131c7207 */ /* 0x002fc60006000000 */
[----:B------:R-:W-:Y:S02]  /*19db0*/  @!P1 IMAD.MOV R26, RZ, RZ, -R26 ;  /* 0x000000ffff1a9224 */ /* 0x000fe400078e0a1a */
[--C-:B------:R-:W-:Y:S02]  /*19dc0*/  @!P3 IMAD.IADD R10, R10, 0x1, -R8.reuse ;  /* 0x000000010a0ab824 */ /* 0x100fe400078e0a08 */
[----:B------:R-:W-:Y:S02]  /*19dd0*/  IMAD R28, R28, UR12, RZ ;  /* 0x0000000c1c1c7c24 */ /* 0x000fe4000f8e02ff */
[----:B------:R-:W-:Y:S01]  /*19de0*/  @!P6 IMAD.IADD R81, R81, 0x1, -R8 ;  /* 0x000000015151e824 */ /* 0x000fe200078e0a08 */
[----:B--2---:R1:W-:Y:S01]  /*19df0*/  STL [R1+0xe78], R2 ;  /* 0x000e780201007387 */ /* 0x0043e20000100800 */
[----:B------:R-:W-:Y:S02]  /*19e00*/  ISETP.GE.AND P1, PT, R80, RZ, PT ;  /* 0x000000ff5000720c */ /* 0x000fe40003f26270 */
[----:B------:R-:W-:Y:S01]  /*19e10*/  SEL R27, R19, R26, !P4 ;  /* 0x0000001a131b7207 */ /* 0x000fe20006000000 */
[----:B------:R-:W-:Y:S01]  /*19e20*/  IMAD.MOV.U32 R26, RZ, RZ, R10 ;  /* 0x000000ffff1a7224 */ /* 0x000fe200078e000a */
[----:B------:R-:W-:-:S02]  /*19e30*/  ISETP.GT.U32.AND P5, PT, R8, R12, PT ;  /* 0x0000000c0800720c */ /* 0x000fc40003fa4070 */
[----:B------:R-:W-:Y:S01]  /*19e40*/  PRMT R29, RZ, 0x7610, R29 ;  /* 0x00007610ff1d7816 */ /* 0x000fe2000000001d */
[----:B------:R-:W2:Y:S01]  /*19e50*/  LDCU UR12, c[0x0][0x3b0] ;  /* 0x00007600ff0c77ac */ /* 0x000ea20008000800 */
[----:B0-----:R-:W-:Y:S01]  /*19e60*/  IMAD R27, R27, UR4, RZ ;  /* 0x000000041b1b7c24 */ /* 0x001fe2000f8e02ff */
[----:B------:R-:W-:Y:S01]  /*19e70*/  ISETP.GT.U32.AND P3, PT, R8, R81, PT ;  /* 0x000000510800720c */ /* 0x000fe20003f64070 */
[----:B------:R-:W0:Y:S01]  /*19e80*/  LDCU UR4, c[0x0][0x3b0] ;  /* 0x00007600ff0477ac */ /* 0x000e220008000800 */
[----:B-1----:R-:W3:Y:S04]  /*19e90*/  LDL R2, [R1+0x109c] ;  /* 0x00109c0001027983 */ /* 0x002ee80000100800 */
[----:B------:R-:W-:Y:S04]  /*19ea0*/  STL [R1+0x3f0], R13 ;  /* 0x0003f00d01007387 */ /* 0x000fe80000100800 */
[----:B------:R-:W2:Y:S04]  /*19eb0*/  LDL.LU R3, [R1+0x50] ;  /* 0x0000500001037983 */ /* 0x000ea80000300800 */
[----:B------:R1:W-:Y:S04]  /*19ec0*/  STL [R1+0x3ec], R14 ;  /* 0x0003ec0e01007387 */ /* 0x0003e80000100800 */
[----:B------:R-:W2:Y:S04]  /*19ed0*/  LDL R80, [R1+0x1088] ;  /* 0x0010880001507983 */ /* 0x000ea80000100800 */
[----:B------:R-:W2:Y:S04]  /*19ee0*/  LDL.LU R73, [R1+0x54] ;  /* 0x0000540001497983 */ /* 0x000ea80000300800 */
[----:B------:R-:W2:Y:S01]  /*19ef0*/  LDL.LU R10, [R1+0x6c] ;  /* 0x00006c00010a7983 */ /* 0x000ea20000300800 */
[----:B------:R-:W-:-:S03]  /*19f00*/  @!P1 IMAD.MOV R26, RZ, RZ, -R26 ;  /* 0x000000ffff1a9224 */ /* 0x000fc600078e0a1a */
[----:B----4-:R4:W-:Y:S01]  /*19f10*/  STL [R1+0xe74], R11 ;  /* 0x000e740b01007387 */ /* 0x0109e20000100800 */
[----:B-1----:R-:W-:-:S04]  /*19f20*/  IADD3 R14, P6, PT, R28, R7, RZ ;  /* 0x000000071c0e7210 */ /* 0x002fc80007fde0ff */
[----:B------:R-:W-:Y:S02]  /*19f30*/  LEA.HI.X.SX32 R16, R28, R6, 0x1, P6 ;  /* 0x000000061c107211 */ /* 0x000fe400030f0eff */
[----:B----4-:R-:W-:Y:S02]  /*19f40*/  IADD3 R11, P1, PT, R27, R7, RZ ;  /* 0x000000071b0b7210 */ /* 0x010fe40007f3e0ff */
[----:B------:R-:W-:Y:S01]  /*19f50*/  SEL R28, R19, R26, !P4 ;  /* 0x0000001a131c7207 */ /* 0x000fe20006000000 */
[----:B------:R-:W-:Y:S01]  /*19f60*/  @P0 IMAD.MOV.U32 R26, RZ, RZ, R14 ;  /* 0x000000ffff1a0224 */ /* 0x000fe200078e000e */
[----:B------:R-:W-:Y:S01]  /*19f70*/  LEA.HI.X.SX32 R13, R27, R6, 0x1, P1 ;  /* 0x000000061b0d7211 */ /* 0x000fe200008f0eff */
[----:B------:R-:W-:-:S05]  /*19f80*/  @P0 IMAD.MOV.U32 R27, RZ, RZ, R16 ;  /* 0x000000ffff1b0224 */ /* 0x000fca00078e0010 */
[----:B------:R1:W4:Y:S01]  /*19f90*/  @P0 LDG.E.U8 R15, desc[UR18][R26.64] ;  /* 0x000000121a0f0981 */ /* 0x000322000c1e1100 */
[----:B------:R-:W-:-:S05]  /*19fa0*/  @!P5 IMAD.IADD R12, R12, 0x1, -R8 ;  /* 0x000000010c0cd824 */ /* 0x000fca00078e0a08 */
[----:B------:R-:W-:Y:S01]  /*19fb0*/  ISETP.GT.U32.AND P5, PT, R8, R12, PT ;  /* 0x0000000c0800720c */ /* 0x000fe20003fa4070 */
[----:B-1----:R-:W-:Y:S02]  /*19fc0*/  @P0 IMAD.MOV.U32 R26, RZ, RZ, R11 ;  /* 0x000000ffff1a0224 */ /* 0x002fe400078e000b */
[----:B------:R-:W-:Y:S01]  /*19fd0*/  @P0 IMAD.MOV.U32 R27, RZ, RZ, R13 ;  /* 0x000000ffff1b0224 */ /* 0x000fe200078e000d */
[----:B------:R-:W-:Y:S04]  /*19fe0*/  STL [R1+0x3f8], R14 ;  /* 0x0003f80e01007387 */ /* 0x000fe80000100800 */
[----:B------:R-:W-:Y:S04]  /*19ff0*/  STL [R1+0x400], R11 ;  /* 0x0004000b01007387 */ /* 0x000fe80000100800 */
[----:B------:R1:W2:Y:S01]  /*1a000*/  @P0 LDG.E.U8 R29, desc[UR18][R26.64] ;  /* 0x000000121a1d0981 */ /* 0x0002a2000c1e1100 */
[----:B------:R-:W-:Y:S01]  /*1a010*/  @!P5 IMAD.IADD R12, R12, 0x1, -R8 ;  /* 0x000000010c0cd824 */ /* 0x000fe200078e0a08 */
[----:B---3--:R-:W-:-:S02]  /*1a020*/  ISETP.GE.AND P5, PT, R2, RZ, PT ;  /* 0x000000ff0200720c */ /* 0x008fc40003fa6270 */
[----:B------:R-:W3:Y:S04]  /*1a030*/  LDL R2, [R1+0x1090] ;  /* 0x0010900001027983 */ /* 0x000ee80000100800 */
[----:B------:R0:W-:Y:S04]  /*1a040*/  STL [R1+0x3f4], R16 ;  /* 0x0003f41001007387 */ /* 0x0001e80000100800 */
[----:B0-----:R-:W3:Y:S04]  /*1a050*/  LDL.LU R16, [R1+0x13fc] ;  /* 0x0013fc0001107983 */ /* 0x001ee80000300800 */
[----:B------:R-:W3:Y:S04]  /*1a060*/  LDL.LU R14, [R1+0x13f8] ;  /* 0x0013f800010e7983 */ /* 0x000ee80000300800 */
[----:B------:R-:W-:Y:S04]  /*1a070*/  STL [R1+0x3fc], R13 ;  /* 0x0003fc0d01007387 */ /* 0x000fe80000100800 */
[----:B----4-:R0:W-:Y:S04]  /*1a080*/  STL [R1+0xe70], R15 ;  /* 0x000e700f01007387 */ /* 0x0101e80000100800 */
[----:B0-----:R-:W4:Y:S01]  /*1a090*/  LDL.LU R15, [R1+0x13f4] ;  /* 0x0013f400010f7983 */ /* 0x001f220000300800 */
[----:B-1----:R-:W-:-:S02]  /*1a0a0*/  IMAD.MOV.U32 R26, RZ, RZ, R12 ;  /* 0x000000ffff1a7224 */ /* 0x002fc400078e000c */
[----:B------:R-:W-:Y:S01]  /*1a0b0*/  IMAD R28, R28, UR5, RZ ;  /* 0x000000051c1c7c24 */ /* 0x000fe2000f8e02ff */
[----:B------:R-:W3:Y:S04]  /*1a0c0*/  LDL.LU R13, [R1+0x13f0] ;  /* 0x0013f000010d7983 */ /* 0x000ee80000300800 */
[----:B------:R-:W3:Y:S04]  /*1a0d0*/  LDL.LU R11, [R1+0x13ec] ;  /* 0x0013ec00010b7983 */ /* 0x000ee80000300800 */
[----:B------:R-:W3:Y:S01]  /*1a0e0*/  LDL.LU R12, [R1+0x84] ;  /* 0x00008400010c7983 */ /* 0x000ee20000300800 */
[----:B------:R-:W-:-:S03]  /*1a0f0*/  @!P5 IMAD.MOV R26, RZ, RZ, -R26 ;  /* 0x000000ffff1ad224 */ /* 0x000fc600078e0a1a */
[----:B--2---:R0:W-:Y:S01]  /*1a100*/  STL [R1+0xe6c], R29 ;  /* 0x000e6c1d01007387 */ /* 0x0041e20000100800 */
[----:B------:R-:W-:Y:S01]  /*1a110*/  ISETP.GE.AND P6, PT, R80, RZ, PT ;  /* 0x000000ff5000720c */ /* 0x000fe20003fc6270 */
[----:B------:R-:W-:Y:S01]  /*1a120*/  @!P3 IMAD.IADD R81, R81, 0x1, -R8 ;  /* 0x000000015151b824 */ /* 0x000fe200078e0a08 */
[----:B------:R-:W-:Y:S01]  /*1a130*/  ISETP.GT.U32.AND P1, PT, R8, R3, PT ;  /* 0x000000030800720c */ /* 0x000fe20003f24070 */
[----:B------:R-:W1:Y:S01]  /*1a140*/  LDCU UR5, c[0x0][0x3b0] ;  /* 0x00007600ff0577ac */ /* 0x000e620008000800 */
[----:B0-----:R-:W-:-:S04]  /*1a150*/  IADD3 R29, P5, PT, R28, R7, RZ ;  /* 0x000000071c1d7210 */ /* 0x001fc80007fbe0ff */
[----:B------:R-:W-:Y:S01]  /*1a160*/  LEA.HI.X.SX32 R80, R28, R6, 0x1, P5 ;  /* 0x000000061c507211 */ /* 0x000fe200028f0eff */
[----:B------:R0:W-:Y:S01]  /*1a170*/  STL [R1+0x420], R29 ;  /* 0x0004201d01007387 */ /* 0x0001e20000100800 */
[----:B------:R-:W-:-:S03]  /*1a180*/  @P0 IMAD.MOV.U32 R28, RZ, RZ, R29 ;  /* 0x000000ffff1c0224 */ /* 0x000fc600078e001d */
[----:B0-----:R-:W-:Y:S01]  /*1a190*/  @P0 IMAD.MOV.U32 R29, RZ, RZ, R80 ;  /* 0x000000ffff1d0224 */ /* 0x001fe200078e0050 */
[----:B----4-:R-:W-:-:S06]  /*1a1a0*/  PRMT R15, RZ, 0x7610, R15 ;  /* 0x00007610ff0f7816 */ /* 0x010fcc000000000f */
[----:B------:R0:W2:Y:S01]  /*1a1b0*/  @P0 LDG.E.U8 R15, desc[UR18][R28.64] ;  /* 0x000000121c0f0981 */ /* 0x0000a2000c1e1100 */
[----:B------:R-:W-:Y:S02]  /*1a1c0*/  ISETP.GT.U32.AND P3, PT, R8, R73, PT ;  /* 0x000000490800720c */ /* 0x000fe40003f64070 */
[----:B------:R-:W-:Y:S01]  /*1a1d0*/  SEL R27, R19, R26, !P4 ;  /* 0x0000001a131b7207 */ /* 0x000fe20006000000 */
[----:B------:R-:W-:-:S04]  /*1a1e0*/  IMAD.MOV.U32 R26, RZ, RZ, R81 ;  /* 0x000000ffff1a7224 */ /* 0x000fc800078e0051 */
[----:B------:R-:W-:Y:S02]  /*1a1f0*/  IMAD R27, R27, UR13, RZ ;  /* 0x0000000d1b1b7c24 */ /* 0x000fe4000f8e02ff */
[----:B------:R-:W-:Y:S01]  /*1a200*/  @!P6 IMAD.MOV R26, RZ, RZ, -R26 ;  /* 0x000000ffff1ae224 */ /* 0x000fe200078e0a1a */
[----:B------:R-:W-:Y:S04]  /*1a210*/  STL [R1+0x41c], R80 ;  /* 0x00041c5001007387 */ /* 0x000fe80000100800 */
[----:B------:R-:W4:Y:S01]  /*1a220*/  LDL R29, [R1+0x106c] ;  /* 0x00106c00011d7983 */ /* 0x000f220000100800 */
[----:B---3--:R-:W-:Y:S02]  /*1a230*/  PRMT R16, RZ, 0x7610, R16 ;  /* 0x00007610ff107816 */ /* 0x008fe40000000010 */
[----:B0-----:R-:W-:-:S02]  /*1a240*/  IADD3 R28, P6, PT, R27, R7, RZ ;  /* 0x000000071b1c7210 */ /* 0x001fc40007fde0ff */
[----:B------:R-:W-:Y:S01]  /*1a250*/  SEL R26, R19, R26, !P4 ;  /* 0x0000001a131a7207 */ /* 0x000fe20006000000 */
[----:B------:R-:W-:Y:S01]  /*1a260*/  @!P3 IMAD.IADD R73, R73, 0x1, -R8 ;  /* 0x000000014949b824 */ /* 0x000fe200078e0a08 */
[----:B------:R-:W-:Y:S02]  /*1a270*/  ISETP.GE.AND P3, PT, R2, RZ, PT ;  /* 0x000000ff0200720c */ /* 0x000fe40003f66270 */
[----:B------:R-:W-:Y:S01]  /*1a280*/  LEA.HI.X.SX32 R2, R27, R6, 0x1, P6 ;  /* 0x000000061b027211 */ /* 0x000fe200030f0eff */
[----:B------:R-:W-:Y:S02]  /*1a290*/  IMAD.MOV.U32 R27, RZ, RZ, R28 ;  /* 0x000000ffff1b7224 */ /* 0x000fe400078e001c */
[----:B------:R-:W-:Y:S01]  /*1a2a0*/  @!P1 IMAD.IADD R3, R3, 0x1, -R8 ;  /* 0x0000000103039824 */ /* 0x000fe200078e0a08 */
[----:B------:R-:W-:Y:S02]  /*1a2b0*/  PRMT R14, RZ, 0x7610, R14 ;  /* 0x00007610ff0e7816 */ /* 0x000fe4000000000e */
[----:B------:R-:W-:-:S02]  /*1a2c0*/  ISETP.GT.U32.AND P5, PT, R8, R10, PT ;  /* 0x0000000a0800720c */ /* 0x000fc40003fa4070 */
[----:B------:R-:W-:Y:S02]  /*1a2d0*/  PRMT R11, RZ, 0x7610, R11 ;  /* 0x00007610ff0b7816 */ /* 0x000fe4000000000b */
[----:B------:R-:W-:Y:S01]  /*1a2e0*/  PRMT R13, RZ, 0x7610, R13 ;  /* 0x00007610ff0d7816 */ /* 0x000fe2000000000d */
[----:B------:R-:W0:Y:S01]  /*1a2f0*/  LDCU UR13, c[0x0][0x3b0] ;  /* 0x00007600ff0d77ac */ /* 0x000e220008000800 */
[----:B--2---:R2:W-:Y:S04]  /*1a300*/  STL [R1+0xe68], R15 ;  /* 0x000e680f01007387 */ /* 0x0045e80000100800 */
[----:B--2---:R-:W2:Y:S04]  /*1a310*/  LDL.LU R15, [R1+0xa0] ;  /* 0x0000a000010f7983 */ /* 0x004ea80000300800 */
[----:B------:R-:W3:Y:S04]  /*1a320*/  LDL R81, [R1+0x1054] ;  /* 0x0010540001517983 */ /* 0x000ee80000100800 */
[----:B------:R0:W-:Y:S01]  /*1a330*/  STL [R1+0x428], R28 ;  /* 0x0004281c01007387 */ /* 0x0001e20000100800 */
[----:B------:R-:W-:-:S03]  /*1a340*/  ISETP.GT.U32.AND P1, PT, R8, R3, PT ;  /* 0x000000030800720c */ /* 0x000fc60003f24070 */
[----:B------:R-:W2:Y:S01]  /*1a350*/  LDL.LU R80, [R1+0xbc] ;  /* 0x0000bc0001507983 */ /* 0x000ea20000300800 */
[----:B0-----:R-:W-:Y:S02]  /*1a360*/  IMAD R28, R26, UR4, RZ ;  /* 0x000000041a1c7c24 */ /* 0x001fe4000f8e02ff */
[----:B------:R-:W-:-:S07]  /*1a370*/  IMAD.MOV.U32 R26, RZ, RZ, R2 ;  /* 0x000000ffff1a7224 */ /* 0x000fce00078e0002 */
[--C-:B------:R-:W-:Y:S01]  /*1a380*/  @!P1 IMAD.IADD R3, R3, 0x1, -R8.reuse ;  /* 0x0000000103039824 */ /* 0x100fe200078e0a08 */
[----:B------:R0:W-:Y:S01]  /*1a390*/  STL [R1+0x424], R2 ;  /* 0x0004240201007387 */ /* 0x0001e20000100800 */
[-C--:B------:R-:W-:Y:S01]  /*1a3a0*/  @P0 LOP3.LUT R27, R27, R26.reuse, RZ, 0x3c, !PT ;  /* 0x0000001a1b1b0212 */ /* 0x080fe200078e3cff */
[----:B------:R-:W-:Y:S01]  /*1a3b0*/  @!P5 IMAD.IADD R10, R10, 0x1, -R8 ;  /* 0x000000010a0ad824 */ /* 0x000fe200078e0a08 */
[----:B------:R-:W1:Y:S02]  /*1a3c0*/  LDCU UR4, c[0x0][0x3b0] ;  /* 0x00007600ff0477ac */ /* 0x000e640008000800 */
[----:B------:R-:W-:-:S04]  /*1a3d0*/  @P0 LOP3.LUT R26, R27, R26, RZ, 0x3c, !PT ;  /* 0x0000001a1b1a0212 */ /* 0x000fc800078e3cff */
[----:B------:R-:W-:Y:S01]  /*1a3e0*/  @P0 LOP3.LUT R27, R27, R26, RZ, 0x3c, !PT ;  /* 0x0000001a1b1b0212 */ /* 0x000fe200078e3cff */
[----:B0-----:R-:W2:Y:S04]  /*1a3f0*/  LDL.LU R2, [R1+0x13e8] ;  /* 0x0013e80001027983 */ /* 0x001ea80000300800 */
[----:B------:R0:W2:Y:S02]  /*1a400*/  @P0 LDG.E.U8 R16, desc[UR18][R26.64] ;  /* 0x000000121a100981 */ /* 0x0000a4000c1e1100 */
[----:B0-----:R-:W-:Y:S02]  /*1a410*/  IMAD.MOV.U32 R26, RZ, RZ, R3 ;  /* 0x000000ffff1a7224 */ /* 0x001fe400078e0003 */
[----:B------:R-:W3:Y:S02]  /*1a420*/  LDL R3, [R1+0x1040] ;  /* 0x0010400001037983 */ /* 0x000ee40000100800 */
[----:B------:R-:W-:-:S02]  /*1a430*/  @!P3 IMAD.MOV R26, RZ, RZ, -R26 ;  /* 0x000000ffff1ab224 */ /* 0x000fc400078e0a1a */
[----:B--2---:R0:W-:Y:S02]  /*1a440*/  STL [R1+0xe64], R16 ;  /* 0x000e641001007387 */ /* 0x0041e40000100800 */
[----:B0-----:R-:W-:-:S04]  /*1a450*/  IADD3 R16, P1, PT, R28, R7, RZ ;  /* 0x000000071c107210 */ /* 0x001fc80007f3e0ff */
[----:B------:R-:W-:Y:S02]  /*1a460*/  LEA.HI.X.SX32 R27, R28, R6, 0x1, P1 ;  /* 0x000000061c1b7211 */ /* 0x000fe400008f0eff */
[----:B------:R-:W-:Y:S01]  /*1a470*/  SEL R28, R19, R26, !P4 ;  /* 0x0000001a131c7207 */ /* 0x000fe20006000000 */
[----:B------:R-:W-:-:S05]  /*1a480*/  @P0 IMAD.MOV.U32 R26, RZ, RZ, R16 ;  /* 0x000000ffff1a0224 */ /* 0x000fca00078e0010 */
[----:B------:R0:W2:Y:S01]  /*1a490*/  @P0 LDG.E.U8 R14, desc[UR18][R26.64] ;  /* 0x000000121a0e0981 */ /* 0x0000a2000c1e1100 */
[----:B------:R-:W-:Y:S01]  /*1a4a0*/  ISETP.GT.U32.AND P6, PT, R8, R10, PT ;  /* 0x0000000a0800720c */ /* 0x000fe20003fc4070 */
[----:B-1----:R-:W-:Y:S01]  /*1a4b0*/  IMAD R28, R28, UR5, RZ ;  /* 0x000000051c1c7c24 */ /* 0x002fe2000f8e02ff */
[----:B----4-:R-:W-:Y:S01]  /*1a4c0*/  ISETP.GE.AND P1, PT, R29, RZ, PT ;  /* 0x000000ff1d00720c */ /* 0x010fe20003f26270 */
[----:B------:R-:W-:Y:S04]  /*1a4d0*/  STL [R1+0x430], R16 ;  /* 0x0004301001007387 */ /* 0x000fe80000100800 */
[----:B------:R-:W-:Y:S01]  /*1a4e0*/  STL [R1+0x42c], R27 ;  /* 0x00042c1b01007387 */ /* 0x000fe20000100800 */
[C---:B------:R-:W-:Y:S02]  /*1a4f0*/  ISETP.GT.U32.AND P5, PT, R8.reuse, R73, PT ;  /* 0x000000490800720c */ /* 0x040fe40003fa4070 */
[----:B------:R-:W-:-:S02]  /*1a500*/  ISETP.GT.U32.AND P3, PT, R8, R12, PT ;  /* 0x0000000c0800720c */ /* 0x000fc40003f64070 */
[----:B------:R-:W-:Y:S01]  /*1a510*/  PRMT R2, RZ, 0x7610, R2 ;  /* 0x00007610ff027816 */ /* 0x000fe20000000002 */
[----:B------:R-:W1:Y:S01]  /*1a520*/  LDCU UR5, c[0x0][0x3b0] ;  /* 0x00007600ff0577ac */ /* 0x000e620008000800 */
[----:B------:R-:W-:Y:S01]  /*1a530*/  @!P6 IMAD.IADD R10, R10, 0x1, -R8 ;  /* 0x000000010a0ae824 */ /* 0x000fe200078e0a08 */
[----:B------:R-:W-:-:S04]  /*1a540*/  IADD3 R29, P6, PT, R28, R7, RZ ;  /* 0x000000071c1d7210 */ /* 0x000fc80007fde0ff */
[----:B------:R-:W-:Y:S02]  /*1a550*/  LEA.HI.X.SX32 R28, R28, R6, 0x1, P6 ;  /* 0x000000061c1c7211 */ /* 0x000fe400030f0eff */
[----:B0-----:R-:W-:Y:S01]  /*1a560*/  PRMT R26, RZ, 0x7610, R26 ;  /* 0x00007610ff1a7816 */ /* 0x001fe2000000001a */
[----:B--2---:R0:W-:Y:S04]  /*1a570*/  STL [R1+0xe60], R14 ;  /* 0x000e600e01007387 */ /* 0x0041e80000100800 */
[----:B0-----:R-:W2:Y:S04]  /*1a580*/  LDL R14, [R1+0x102c] ;  /* 0x00102c00010e7983 */ /* 0x001ea80000100800 */
[----:B------:R-:W4:Y:S04]  /*1a590*/  LDL.LU R16, [R1+0xc4] ;  /* 0x0000c40001107983 */ /* 0x000f280000300800 */
[----:B------:R0:W-:Y:S04]  /*1a5a0*/  STL [R1+0x438], R29 ;  /* 0x0004381d01007387 */ /* 0x0001e80000100800 */
[----:B------:R1:W-:Y:S01]  /*1a5b0*/  STL [R1+0x434], R28 ;  /* 0x0004341c01007387 */ /* 0x0003e20000100800 */
[----:B0-----:R-:W-:-:S04]  /*1a5c0*/  @P0 LOP3.LUT R29, R29, R28, RZ, 0x3c, !PT ;  /* 0x0000001c1d1d0212 */ /* 0x001fc800078e3cff */
[----:B-1----:R-:W-:-:S04]  /*1a5d0*/  @P0 LOP3.LUT R28, R29, R28, RZ, 0x3c, !PT ;  /* 0x0000001c1d1c0212 */ /* 0x002fc800078e3cff */
[----:B------:R-:W-:-:S05]  /*1a5e0*/  @P0 LOP3.LUT R29, R29, R28, RZ, 0x3c, !PT ;  /* 0x0000001c1d1d0212 */ /* 0x000fca00078e3cff */
[----:B------:R0:W4:Y:S01]  /*1a5f0*/  @P0 LDG.E.U8 R26, desc[UR18][R28.64] ;  /* 0x000000121c1a0981 */ /* 0x000122000c1e1100 */
[--C-:B------:R-:W-:Y:S02]  /*1a600*/  @!P5 IMAD.IADD R73, R73, 0x1, -R8.reuse ;  /* 0x000000014949d824 */ /* 0x100fe400078e0a08 */
[----:B------:R-:W-:Y:S02]  /*1a610*/  @!P3 IMAD.IADD R12, R12, 0x1, -R8 ;  /* 0x000000010c0cb824 */ /* 0x000fe400078e0a08 */
[----:B------:R-:W-:Y:S01]  /*1a620*/  IMAD.MOV.U32 R27, RZ, RZ, R73 ;  /* 0x000000ffff1b7224 */ /* 0x000fe200078e0049 */
[----:B---3--:R-:W-:Y:S02]  /*1a630*/  ISETP.GE.AND P3, PT, R81, RZ, PT ;  /* 0x000000ff5100720c */ /* 0x008fe40003f66270 */
[C---:B------:R-:W-:Y:S01]  /*1a640*/  ISETP.GT.U32.AND P6, PT, R8.reuse, R80, PT ;  /* 0x000000500800720c */ /* 0x040fe20003fc4070 */
[----:B------:R-:W3:Y:S01]  /*1a650*/  LDL.LU R81, [R1+0xe0] ;  /* 0x0000e00001517983 */ /* 0x000ee20000300800 */
[----:B------:R-:W-:Y:S01]  /*1a660*/  @!P1 IMAD.MOV R27, RZ, RZ, -R27 ;  /* 0x000000ffff1b9224 */ /* 0x000fe200078e0a1b */
[----:B------:R-:W-:-:S04]  /*1a670*/  ISETP.GT.U32.AND P1, PT, R8, R12, PT ;  /* 0x0000000c0800720c */ /* 0x000fc80003f24070 */
[----:B------:R-:W-:-:S05]  /*1a680*/  SEL R27, R19, R27, !P4 ;  /* 0x0000001b131b7207 */ /* 0x000fca0006000000 */
[----:B0-----:R-:W-:Y:S02]  /*1a690*/  IMAD R28, R27, UR4, RZ ;  /* 0x000000041b1c7c24 */ /* 0x001fe4000f8e02ff */
[--C-:B------:R-:W-:Y:S01]  /*1a6a0*/  @!P6 IMAD.IADD R80, R80, 0x1, -R8.reuse ;  /* 0x000000015050e824 */ /* 0x100fe200078e0a08 */
[----:B------:R-:W-:Y:S01]  /*1a6b0*/  ISETP.GT.U32.AND P5, PT, R8, R15, PT ;  /* 0x0000000f0800720c */ /* 0x000fe20003fa4070 */
[----:B------:R-:W0:Y:S01]  /*1a6c0*/  LDCU UR4, c[0x0][0x3b0] ;  /* 0x00007600ff0477ac */ /* 0x000e220008000800 */
[----:B------:R-:W-:Y:S01]  /*1a6d0*/  @!P1 IMAD.IADD R12, R12, 0x1, -R8 ;  /* 0x000000010c0c9824 */ /* 0x000fe200078e0a08 */
[----:B--2---:R-:W-:Y:S01]  /*1a6e0*/  ISETP.GE.AND P1, PT, R14, RZ, PT ;  /* 0x000000ff0e00720c */ /* 0x004fe20003f26270 */
[----:B----4-:R1:W-:Y:S02]  /*1a6f0*/  STL [R1+0xe5c], R26 ;  /* 0x000e5c1a01007387 */ /* 0x0103e40000100800 */
[----:B-1----:R-:W-:Y:S02]  /*1a700*/  IMAD.MOV.U32 R26, RZ, RZ, R10 ;  /* 0x000000ffff1a7224 */ /* 0x002fe400078e000a */
[----:B------:R-:W2:Y:S02]  /*1a710*/  LDL R10, [R1+0x1028] ;  /* 0x00102800010a7983 */ /* 0x000ea40000100800 */
[----:B------:R-:W-:Y:S01]  /*1a720*/  @!P3 IMAD.MOV R26, RZ, RZ, -R26 ;  /* 0x000000ffff1ab224 */ /* 0x000fe200078e0a1a */
[----:B------:R-:W-:-:S02]  /*1a730*/  ISETP.GE.AND P3, PT, R3, RZ, PT ;  /* 0x000000ff0300720c */ /* 0x000fc40003f66270 */
[----:B------:R-:W-:-:S04]  /*1a740*/  IADD3 R3, P6, PT, R28, R7, RZ ;  /* 0x000000071c037210 */ /* 0x000fc80007fde0ff */
[----:B------:R-:W-:Y:S01]  /*1a750*/  LEA.HI.X.SX32 R14, R28, R6, 0x1, P6 ;  /* 0x000000061c0e7211 */ /* 0x000fe200030f0eff */
[----:B------:R-:W-:-:S04]  /*1a760*/  @P0 IMAD.MOV.U32 R28, RZ, RZ, R3 ;  /* 0x000000ffff1c0224 */ /* 0x000fc800078e0003 */
[----:B------:R-:W-:-:S05]  /*1a770*/  @P0 IMAD.MOV.U32 R29, RZ, RZ, R14 ;  /* 0x000000ffff1d0224 */ /* 0x000fca00078e000e */
[----:B------:R1:W4:Y:S01]  /*1a780*/  @P0 LDG.E.U8 R2, desc[UR18][R28.64] ;  /* 0x000000121c020981 */ /* 0x000322000c1e1100 */
[----:B------:R-:W-:Y:S01]  /*1a790*/  SEL R26, R19, R26, !P4 ;  /* 0x0000001a131a7207 */ /* 0x000fe20006000000 */
[----:B------:R-:W-:-:S04]  /*1a7a0*/  IMAD.MOV.U32 R27, RZ, RZ, R12 ;  /* 0x000000ffff1b7224 */ /* 0x000fc800078e000c */
[----:B------:R-:W-:Y:S01]  /*1a7b0*/  IMAD R26, R26, UR5, RZ ;  /* 0x000000051a1a7c24 */ /* 0x000fe2000f8e02ff */
[----:B------:R-:W-:Y:S04]  /*1a7c0*/  STL [R1+0x440], R3 ;  /* 0x0004400301007387 */ /* 0x000fe80000100800 */
[----:B------:R0:W-:Y:S01]  /*1a7d0*/  STL [R1+0x43c], R14 ;  /* 0x00043c0e01007387 */ /* 0x0001e20000100800 */
[----:B------:R-:W-:Y:S02]  /*1a7e0*/  @!P5 IMAD.IADD R15, R15, 0x1, -R8 ;  /* 0x000000010f0fd824 */ /* 0x000fe400078e0a08 */
[----:B------:R-:W-:Y:S01]  /*1a7f0*/  @!P3 IMAD.MOV R27, RZ, RZ, -R27 ;  /* 0x000000ffff1bb224 */ /* 0x000fe200078e0a1b */
[C---:B------:R-:W-:Y:S01]  /*1a800*/  IADD3 R12, P6, PT, R26.reuse, R7, RZ ;  /* 0x000000071a0c7210 */ /* 0x040fe20007fde0ff */
[----:B------:R-:W2:Y:S03]  /*1a810*/  LDCU UR5, c[0x0][0x3b0] ;  /* 0x00007600ff0577ac */ /* 0x000ea60008000800 */
[----:B0-----:R-:W-:Y:S01]  /*1a820*/  LEA.HI.X.SX32 R14, R26, R6, 0x1, P6 ;  /* 0x000000061a0e7211 */ /* 0x001fe200030f0eff */
[----:B-1----:R-:W-:-:S04]  /*1a830*/  @P0 IMAD.MOV.U32 R28, RZ, RZ, R12 ;  /* 0x000000ffff1c0224 */ /* 0x002fc800078e000c */
[----:B------:R-:W-:-:S05]  /*1a840*/  @P0 IMAD.MOV.U32 R29, RZ, RZ, R14 ;  /* 0x000000ffff1d0224 */ /* 0x000fca00078e000e */
[----:B------:R0:W2:Y:S01]  /*1a850*/  @P0 LDG.E.U8 R11, desc[UR18][R28.64] ;  /* 0x000000121c0b0981 */ /* 0x0000a2000c1e1100 */
[----:B------:R-:W-:-:S03]  /*1a860*/  ISETP.GT.U32.AND P5, PT, R8, R15, PT ;  /* 0x0000000f0800720c */ /* 0x000fc60003fa4070 */
[----:B----4-:R1:W-:Y:S04]  /*1a870*/  STL [R1+0xe58], R2 ;  /* 0x000e580201007387 */ /* 0x0103e80000100800 */
[----:B-1----:R-:W4:Y:S06]  /*1a880*/  LDL R2, [R1+0xff8] ;  /* 0x000ff80001027983 */ /* 0x002f2c0000100800 */
[----:B------:R-:W-:Y:S01]  /*1a890*/  @!P5 IMAD.IADD R15, R15, 0x1, -R8 ;  /* 0x000000010f0fd824 */ /* 0x000fe200078e0a08 */
[----:B------:R-:W-:-:S02]  /*1a8a0*/  ISETP.GT.U32.AND P5, PT, R8, R16, PT ;  /* 0x000000100800720c */ /* 0x000fc40003fa4070 */
[C---:B------:R-:W-:Y:S01]  /*1a8b0*/  ISETP.GT.U32.AND P3, PT, R8.reuse, R80, PT ;  /* 0x000000500800720c */ /* 0x040fe20003f64070 */
[----:B------:R-:W-:Y:S01]  /*1a8c0*/  IMAD.MOV.U32 R26, RZ, RZ, R15 ;  /* 0x000000ffff1a7224 */ /* 0x000fe200078e000f */
[----:B---3--:R-:W-:-:S03]  /*1a8d0*/  ISETP.GT.U32.AND P6, PT, R8, R81, PT ;  /* 0x000000510800720c */ /* 0x008fc60003fc4070 */
[----:B------:R-:W-:Y:S01]  /*1a8e0*/  @!P1 IMAD.MOV R26, RZ, RZ, -R26 ;  /* 0x000000ffff1a9224 */ /* 0x000fe200078e0a1a */
[----:B--2---:R-:W-:Y:S02]  /*1a8f0*/  ISETP.GE.AND P1, PT, R10, RZ, PT ;  /* 0x000000ff0a00720c */ /* 0x004fe40003f26270 */
[----:B0-----:R-:W-:-:S03]  /*1a900*/  SEL R28, R19, R27, !P4 ;  /* 0x0000001b131c7207 */ /* 0x001fc60006000000 */
[--C-:B------:R-:W-:Y:S01]  /*1a910*/  @!P5 IMAD.IADD R16, R16, 0x1, -R8.reuse ;  /* 0x000000011010d824 */ /* 0x100fe200078e0a08 */
[----:B------:R-:W-:Y:S01]  /*1a920*/  SEL R27, R19, R26, !P4 ;  /* 0x0000001a131b7207 */ /* 0x000fe20006000000 */
[--C-:B------:R-:W-:Y:S02]  /*1a930*/  @!P3 IMAD.IADD R80, R80, 0x1, -R8.reuse ;  /* 0x000000015050b824 */ /* 0x100fe400078e0a08 */
[----:B------:R-:W-:Y:S02]  /*1a940*/  IMAD R28, R28, UR12, RZ ;  /* 0x0000000c1c1c7c24 */ /* 0x000fe4000f8e02ff */
[----:B------:R-:W-:Y:S01]  /*1a950*/  @!P6 IMAD.IADD R81, R81, 0x1, -R8 ;  /* 0x000000015151e824 */ /* 0x000fe200078e0a08 */
[----:B------:R-:W-:Y:S01]  /*1a960*/  ISETP.GT.U32.AND P5, PT, R8, R16, PT ;  /* 0x000000100800720c */ /* 0x000fe20003fa4070 */
[----:B------:R-:W-:Y:S02]  /*1a970*/  IMAD.MOV.U32 R26, RZ, RZ, R80 ;  /* 0x000000ffff1a7224 */ /* 0x000fe400078e0050 */
[----:B------:R-:W-:Y:S01]  /*1a980*/  IMAD R27, R27, UR4, RZ ;  /* 0x000000041b1b7c24 */ /* 0x000fe2000f8e02ff */
[----:B------:R0:W-:Y:S01]  /*1a990*/  STL [R1+0x458], R12 ;  /* 0x0004580c01007387 */ /* 0x0001e20000100800 */
[----:B------:R-:W-:-:S03]  /*1a9a0*/  IADD3 R15, P6, PT, R28, R7, RZ ;  /* 0x000000071c0f7210 */ /* 0x000fc60007fde0ff */
[----:B------:R-:W2:Y:S01]  /*1a9b0*/  LDL.LU R3, [R1+0xfc] ;  /* 0x0000fc0001037983 */ /* 0x000ea20000300800 */
[----:B------:R-:W-:-:S03]  /*1a9c0*/  @!P1 IMAD.MOV R26, RZ, RZ, -R26 ;  /* 0x000000ffff1a9224 */ /* 0x000fc600078e0a1a */
[----:B------:R1:W-:Y:S01]  /*1a9d0*/  STL [R1+0x454], R14 ;  /* 0x0004540e01007387 */ /* 0x0003e20000100800 */
[----:B------:R-:W-:Y:S02]  /*1a9e0*/  IADD3 R10, P1, PT, R27, R7, RZ ;  /* 0x000000071b0a7210 */ /* 0x000fe40007f3e0ff */
[----:B------:R-:W-:Y:S02]  /*1a9f0*/  PRMT R29, RZ, 0x7610, R29 ;  /* 0x00007610ff1d7816 */ /* 0x000fe4000000001d */
[----:B------:R-:W-:Y:S01]  /*1aa00*/  ISETP.GT.U32.AND P3, PT, R8, R81, PT ;  /* 0x000000510800720c */ /* 0x000fe20003f64070 */
[----:B------:R-:W3:Y:S01]  /*1aa10*/  LDCU UR4, c[0x0][0x3b0] ;  /* 0x00007600ff0477ac */ /* 0x000ee20008000800 */
[----:B------:R-:W2:Y:S01]  /*1aa20*/  LDCU UR12, c[0x0][0x3b0] ;  /* 0x00007600ff0c77ac */ /* 0x000ea20008000800 */
[----:B0-----:R-:W2:Y:S04]  /*1aa30*/  LDL R12, [R1+0xfec] ;  /* 0x000fec00010c7983 */ /* 0x001ea80000100800 */
[----:B------:R-:W2:Y:S04]  /*1aa40*/  LDL.LU R73, [R1+0x114] ;  /* 0x0001140001497983 */ /* 0x000ea80000300800 */
[----:B------:R-:W2:Y:S01]  /*1aa50*/  LDL.LU R80, [R1+0x11c] ;  /* 0x00011c0001507983 */ /* 0x000ea20000300800 */
[----:B-1----:R-:W-:Y:S01]  /*1aa60*/  LEA.HI.X.SX32 R14, R28, R6, 0x1, P6 ;  /* 0x000000061c0e7211 */ /* 0x002fe200030f0eff */
[----:B------:R-:W-:-:S02]  /*1aa70*/  @!P5 IMAD.IADD R16, R16, 0x1, -R8 ;  /* 0x000000011010d824 */ /* 0x000fc400078e0a08 */
[----:B------:R-:W-:Y:S04]  /*1aa80*/  STL [R1+0x460], R15 ;  /* 0x0004600f01007387 */ /* 0x000fe80000100800 */
[----:B------:R-:W-:Y:S01]  /*1aa90*/  STL [R1+0x468], R10 ;  /* 0x0004680a01007387 */ /* 0x000fe20000100800 */
[----:B------:R-:W-:Y:S01]  /*1aaa0*/  SEL R28, R19, R26, !P4 ;  /* 0x0000001a131c7207 */ /* 0x000fe20006000000 */
[----:B------:R-:W-:Y:S01]  /*1aab0*/  @P0 IMAD.MOV.U32 R26, RZ, RZ, R15 ;  /* 0x000000ffff1a0224 */ /* 0x000fe200078e000f */
[----:B----4-:R-:W-:Y:S02]  /*1aac0*/  ISETP.GE.AND P5, PT, R2, RZ, PT ;  /* 0x000000ff0200720c */ /* 0x010fe40003fa6270 */
[----:B------:R-:W4:Y:S04]  /*1aad0*/  LDL R2, [R1+0xfe8] ;  /* 0x000fe80001027983 */ /* 0x000f280000100800 */
[----:B------:R-:W-:Y:S04]  /*1aae0*/  STL [R1+0x45c], R14 ;  /* 0x00045c0e01007387 */ /* 0x000fe80000100800 */
[----:B------:R0:W-:Y:S02]  /*1aaf0*/  STL [R1+0xe54], R11 ;  /* 0x000e540b01007387 */ /* 0x0001e40000100800 */
[----:B0-----:R-:W-:Y:S01]  /*1ab00*/  LEA.HI.X.SX32 R11, R27, R6, 0x1, P1 ;  /* 0x000000061b0b7211 */ /* 0x001fe200008f0eff */
[----:B------:R-:W-:-:S02]  /*1ab10*/  @P0 IMAD.MOV.U32 R27, RZ, RZ, R14 ;  /* 0x000000ffff1b0224 */ /* 0x000fc400078e000e */
[----:B------:R-:W2:Y:S04]  /*1ab20*/  LDL.LU R14, [R1+0x13e4] ;  /* 0x0013e400010e7983 */ /* 0x000ea80000300800 */
[----:B------:R0:W2:Y:S04]  /*1ab30*/  @P0 LDG.E.U8 R13, desc[UR18][R26.64] ;  /* 0x000000121a0d0981 */ /* 0x0000a8000c1e1100 */
[----:B------:R-:W3:Y:S04]  /*1ab40*/  LDL.LU R15, [R1+0x13e0] ;  /* 0x0013e000010f7983 */ /* 0x000ee80000300800 */
[----:B------:R-:W-:Y:S01]  /*1ab50*/  STL [R1+0x464], R11 ;  /* 0x0004640b01007387 */ /* 0x000fe20000100800 */
[----:B0-----:R-:W-:-:S02]  /*1ab60*/  @P0 IMAD.MOV.U32 R26, RZ, RZ, R10 ;  /* 0x000000ffff1a0224 */ /* 0x001fc400078e000a */
[----:B------:R-:W-:-:S05]  /*1ab70*/  @P0 IMAD.MOV.U32 R27, RZ, RZ, R11 ;  /* 0x000000ffff1b0224 */ /* 0x000fca00078e000b */
[----:B------:R0:W3:Y:S04]  /*1ab80*/  @P0 LDG.E.U8 R29, desc[UR18][R26.64] ;  /* 0x000000121a1d0981 */ /* 0x0000e8000c1e1100 */
[----:B--2---:R1:W-:Y:S04]  /*1ab90*/  STL [R1+0xe50], R13 ;  /* 0x000e500d01007387 */ /* 0x0043e80000100800 */
[----:B-1----:R-:W2:Y:S04]  /*1aba0*/  LDL.LU R13, [R1+0x13dc] ;  /* 0x0013dc00010d7983 */ /* 0x002ea80000300800 */
[----:B------:R-:W2:Y:S04]  /*1abb0*/  LDL.LU R11, [R1+0x13d8] ;  /* 0x0013d800010b7983 */ /* 0x000ea80000300800 */
[----:B------:R-:W2:Y:S01]  /*1abc0*/  LDL.LU R10, [R1+0x13d4] ;  /* 0x0013d400010a7983 */ /* 0x000ea20000300800 */
[----:B0-----:R-:W-:-:S02]  /*1abd0*/  IMAD.MOV.U32 R26, RZ, RZ, R16 ;  /* 0x000000ffff1a7224 */ /* 0x001fc400078e0010 */
[----:B------:R-:W-:Y:S01]  /*1abe0*/  IMAD R28, R28, UR5, RZ ;  /* 0x000000051c1c7c24 */ /* 0x000fe2000f8e02ff */
[----:B------:R-:W-:Y:S01]  /*1abf0*/  ISETP.GE.AND P6, PT, R12, RZ, PT ;  /* 0x000000ff0c00720c */ /* 0x000fe20003fc6270 */
[----:B------:R-:W-:Y:S02]  /*1ac00*/  @!P3 IMAD.IADD R81, R81, 0x1, -R8 ;  /* 0x000000015151b824 */ /* 0x000fe400078e0a08 */
[----:B------:R-:W-:Y:S01]  /*1ac10*/  @!P5 IMAD.MOV R26, RZ, RZ, -R26 ;  /* 0x000000ffff1ad224 */ /* 0x000fe200078e0a1a */
[----:B------:R-:W2:Y:S01]  /*1ac20*/  LDL.LU R12, [R1+0x134] ;  /* 0x00013400010c7983 */ /* 0x000ea20000300800 */
[----:B------:R-:W-:Y:S02]  /*1ac30*/  IADD3 R16, P5, PT, R28, R7, RZ ;  /* 0x000000071c107210 */ /* 0x000fe40007fbe0ff */
[----:B------:R-:W-:Y:S02]  /*1ac40*/  ISETP.GT.U32.AND P3, PT, R8, R73, PT ;  /* 0x000000490800720c */ /* 0x000fe40003f64070 */
[----:B------:R-:W-:-:S02]  /*1ac50*/  PRMT R14, RZ, 0x7610, R14 ;  /* 0x00007610ff0e7816 */ /* 0x000fc4000000000e */
[----:B------:R-:W-:Y:S02]  /*1ac60*/  SEL R27, R19, R26, !P4 ;  /* 0x0000001a131b7207 */ /* 0x000fe40006000000 */
[----:B------:R-:W-:Y:S01]  /*1ac70*/  ISETP.GT.U32.AND P1, PT, R8, R3, PT ;  /* 0x000000030800720c */ /* 0x000fe20003f24070 */
[----:B------:R-:W-:Y:S04]  /*1ac80*/  STL [R1+0x470], R16 ;  /* 0x0004701001007387 */ /* 0x000fe80000100800 */
[----:B---3--:R0:W-:Y:S01]  /*1ac90*/  STL [R1+0xe4c], R29 ;  /* 0x000e4c1d01007387 */ /* 0x0081e20000100800 */
[----:B------:R-:W-:Y:S02]  /*1aca0*/  IMAD.MOV.U32 R26, RZ, RZ, R81 ;  /* 0x000000ffff1a7224 */ /* 0x000fe400078e0051 */
[----:B------:R-:W-:Y:S01]  /*1acb0*/  IMAD R27, R27, UR13, RZ ;  /* 0x0000000d1b1b7c24 */ /* 0x000fe2000f8e02ff */
[----:B------:R-:W1:Y:S01]  /*1acc0*/  LDCU UR5, c[0x0][0x3b0] ;  /* 0x00007600ff0577ac */ /* 0x000e620008000800 */
[----:B------:R-:W-:Y:S01]  /*1acd0*/  PRMT R15, RZ, 0x7610, R15 ;  /* 0x00007610ff0f7816 */ /* 0x000fe2000000000f */
[----:B------:R-:W-:Y:S01]  /*1ace0*/  @!P6 IMAD.MOV R26, RZ, RZ, -R26 ;  /* 0x000000ffff1ae224 */ /* 0x000fe200078e0a1a */
[----:B------:R-:W3:Y:S01]  /*1acf0*/  LDCU UR13, c[0x0][0x3b0] ;  /* 0x00007600ff0d77ac */ /* 0x000ee20008000800 */
[----:B0-----:R-:W-:Y:S01]  /*1ad00*/  LEA.HI.X.SX32 R29, R28, R6, 0x1, P5 ;  /* 0x000000061c1d7211 */ /* 0x001fe200028f0eff */
[----:B------:R-:W-:-:S02]  /*1ad10*/  @P0 IMAD.MOV.U32 R28, RZ, RZ, R16 ;  /* 0x000000ffff1c0224 */ /* 0x000fc400078e0010 */
[----:B------:R-:W-:Y:S01]  /*1ad20*/  @!P3 IMAD.IADD R73, R73, 0x1, -R8 ;  /* 0x000000014949b824 */ /* 0x000fe200078e0a08 */
[----:B----4-:R-:W-:Y:S02]  /*1ad30*/  ISETP.GE.AND P3, PT, R2, RZ, PT ;  /* 0x000000ff0200720c */ /* 0x010fe40003f66270 */
[----:B------:R-:W-:Y:S01]  /*1ad40*/  SEL R26, R19, R26, !P4 ;  /* 0x0000001a131a7207 */ /* 0x000fe20006000000 */
[----:B------:R0:W-:Y:S01]  /*1ad50*/  STL [R1+0x46c], R29 ;  /* 0x00046c1d01007387 */ /* 0x0001e20000100800 */
[----:B--2---:R-:W-:-:S06]  /*1ad60*/  PRMT R10, RZ, 0x7610, R10 ;  /* 0x00007610ff0a7816 */ /* 0x004fcc000000000a */
[----:B------:R2:W4:Y:S02]  /*1ad70*/  @P0 LDG.E.U8 R10, desc[UR18][R28.64] ;  /* 0x000000121c0a0981 */ /* 0x000524000c1e1100 */
[C---:B--2---:R-:W-:Y:S02]  /*1ad80*/  IADD3 R28, P6, PT, R27.reuse, R7, RZ ;  /* 0x000000071b1c7210 */ /* 0x044fe40007fde0ff */
[----:B0-----:R-:W2:Y:S04]  /*1ad90*/  LDL R29, [R1+0xfd8] ;  /* 0x000fd800011d7983 */ /* 0x001ea80000100800 */
[----:B------:R-:W2:Y:S04]  /*1ada0*/  LDL.LU R16, [R1+0x154] ;  /* 0x0001540001107983 */ /* 0x000ea80000300800 */
[----:B------:R-:W2:Y:S01]  /*1adb0*/  LDL R81, [R1+0x1018] ;  /* 0x0010180001517983 */ /* 0x000ea20000100800 */
[----:B------:R-:W-:-:S03]  /*1adc0*/  LEA.HI.X.SX32 R2, R27, R6, 0x1, P6 ;  /* 0x000000061b027211 */ /* 0x000fc600030f0eff */
[----:B------:R0:W-:Y:S01]  /*1add0*/  STL [R1+0x478], R28 ;  /* 0x0004781c01007387 */ /* 0x0001e20000100800 */
[----:B------:R-:W-:Y:S02]  /*1ade0*/  IMAD.MOV.U32 R27, RZ, RZ, R28 ;  /* 0x000000ffff1b7224 */ /* 0x000fe400078e001c */
[----:B0-----:R-:W-:Y:S02]  /*1adf0*/  IMAD R28, R26, UR4, RZ ;  /* 0x000000041a1c7c24 */ /* 0x001fe4000f8e02ff */
[----:B------:R-:W-:Y:S02]  /*1ae00*/  IMAD.MOV.U32 R26, RZ, RZ, R2 ;  /* 0x000000ffff1a7224 */ /* 0x000fe400078e0002 */
[----:B------:R-:W-:Y:S01]  /*1ae10*/  @!P1 IMAD.IADD R3, R3, 0x1, -R8 ;  /* 0x0000000103039824 */ /* 0x000fe200078e0a08 */
[----:B------:R-:W-:Y:S02]  /*1ae20*/  PRMT R13, RZ, 0x7610, R13 ;  /* 0x00007610ff0d7816 */ /* 0x000fe4000000000d */
[----:B------:R-:W-:Y:S01]  /*1ae30*/  ISETP.GT.U32.AND P5, PT, R8, R80, PT ;  /* 0x000000500800720c */ /* 0x000fe20003fa4070 */
[----:B------:R-:W0:Y:S01]  /*1ae40*/  LDCU UR4, c[0x0][0x3b0] ;  /* 0x00007600ff0477ac */ /* 0x000e220008000800 */
        /* <DEDUP_REMOVED lines=8> */
[----:B----4-:R0:W-:Y:S04]  /*1aed0*/  STL [R1+0xe48], R10 ;  /* 0x000e480a01007387 */ /* 0x0101e80000100800 */
[----:B0-----:R-:W4:Y:S04]  /*1aee0*/  LDL.LU R10, [R1+0x160] ;  /* 0x00016000010a7983 */ /* 0x001f280000300800 */
        /* <DEDUP_REMOVED lines=32> */
[----:B------:R-:W-:Y:S02]  /*1b0f0*/  @!P3 IMAD.IADD R12, R12, 0x1, -R8 ;  /* 0x000000010c0cb824 */ /* 0x000fe400078e0a08 */
[----:B------:R-:W-:Y:S01]  /*1b100*/  IMAD.MOV.U32 R27, RZ, RZ, R73 ;  /* 0x000000ffff1b7224 */ /* 0x000fe200078e0049 */
[----:B------:R-:W-:Y:S02]  /*1b110*/  ISETP.GE.AND P3, PT, R81, RZ, PT ;  /* 0x000000ff5100720c */ /* 0x000fe40003f66270 */
[C---:B----4-:R-:W-:Y:S01]  /*1b120*/  ISETP.GT.U32.AND P6, PT, R8.reuse, R10, PT ;  /* 0x0000000a0800720c */ /* 0x050fe20003fc4070 */
[----:B------:R-:W4:Y:S01]  /*1b130*/  LDL.LU R81, [R1+0x198] ;  /* 0x0001980001517983 */ /* 0x000f220000300800 */
[----:B------:R-:W-:Y:S01]  /*1b140*/  @!P1 IMAD.MOV R27, RZ, RZ, -R27 ;  /* 0x000000ffff1b9224 */ /* 0x000fe200078e0a1b */
[----:B------:R-:W-:-:S04]  /*1b150*/  ISETP.GT.U32.AND P1, PT, R8, R12, PT ;  /* 0x0000000c0800720c */ /* 0x000fc80003f24070 */
[----:B------:R-:W-:-:S05]  /*1b160*/  SEL R27, R19, R27, !P4 ;  /* 0x0000001b131b7207 */ /* 0x000fca0006000000 */
[----:B0-----:R-:W-:Y:S02]  /*1b170*/  IMAD R28, R27, UR4, RZ ;  /* 0x000000041b1c7c24 */ /* 0x001fe4000f8e02ff */
[----:B------:R-:W-:Y:S01]  /*1b180*/  @!P6 IMAD.IADD R10, R10, 0x1, -R8 ;  /* 0x000000010a0ae824 */ /* 0x000fe200078e0a08 */
[----:B---3--:R-:W-:Y:S02]  /*1b190*/  PRMT R2, RZ, 0x7610, R2 ;  /* 0x00007610ff027816 */ /* 0x008fe40000000002 */
[----:B------:R-:W-:Y:S01]  /*1b1a0*/  PRMT R11, RZ, 0x7610, R11 ;  /* 0x00007610ff0b7816 */ /* 0x000fe2000000000b */
[----:B------:R-:W-:Y:S01]  /*1b1b0*/  @!P1 IMAD.IADD R12, R12, 0x1, -R8 ;  /* 0x000000010c0c9824 */ /* 0x000fe200078e0a08 */
[----:B------:R-:W-:Y:S02]  /*1b1c0*/  ISETP.GE.AND P1, PT, R14, RZ, PT ;  /* 0x000000ff0e00720c */ /* 0x000fe40003f26270 */
[----:B------:R-:W-:Y:S01]  /*1b1d0*/  ISETP.GT.U32.AND P5, PT, R8, R16, PT ;  /* 0x000000100800720c */ /* 0x000fe20003fa4070 */
[----:B------:R-:W0:Y:S01]  /*1b1e0*/  LDCU UR4, c[0x0][0x3b0] ;  /* 0x00007600ff0477ac */ /* 0x000e220008000800 */
[----:B--2---:R1:W-:Y:S02]  /*1b1f0*/  STL [R1+0xe38], R26 ;  /* 0x000e381a01007387 */ /* 0x0043e40000100800 */
[----:B-1----:R-:W-:-:S02]  /*1b200*/  IMAD.MOV.U32 R26, RZ, RZ, R80 ;  /* 0x000000ffff1a7224 */ /* 0x002fc400078e0050 */
[----:B------:R-:W-:Y:S01]  /*1b210*/  IMAD.MOV.U32 R27, RZ, RZ, R12 ;  /* 0x000000ffff1b7224 */ /* 0x000fe200078e000c */
[----:B------:R-:W2:Y:S01]  /*1b220*/  LDL R80, [R1+0x1000] ;  /* 0x0010000001507983 */ /* 0x000ea20000100800 */
[----:B------:R-:W-:Y:S01]  /*1b230*/  @!P3 IMAD.MOV R26, RZ, RZ, -R26 ;  /* 0x000000ffff1ab224 */ /* 0x000fe200078e0a1a */
[----:B------:R-:W-:Y:S02]  /*1b240*/  ISETP.GE.AND P3, PT, R3, RZ, PT ;  /* 0x000000ff0300720c */ /* 0x000fe40003f66270 */
[----:B------:R-:W-:-:S04]  /*1b250*/  IADD3 R3, P6, PT, R28, R7, RZ ;  /* 0x000000071c037210 */ /* 0x000fc80007fde0ff */
[----:B------:R-:W-:Y:S01]  /*1b260*/  LEA.HI.X.SX32 R14, R28, R6, 0x1, P6 ;  /* 0x000000061c0e7211 */ /* 0x000fe200030f0eff */
[----:B------:R-:W-:-:S04]  /*1b270*/  @P0 IMAD.MOV.U32 R28, RZ, RZ, R3 ;  /* 0x000000ffff1c0224 */ /* 0x000fc800078e0003 */
[----:B------:R-:W-:-:S05]  /*1b280*/  @P0 IMAD.MOV.U32 R29, RZ, RZ, R14 ;  /* 0x000000ffff1d0224 */ /* 0x000fca00078e000e */
[----:B------:R1:W3:Y:S01]  /*1b290*/  @P0 LDG.E.U8 R2, desc[UR18][R28.64] ;  /* 0x000000121c020981 */ /* 0x0002e2000c1e1100 */
[----:B------:R-:W-:-:S05]  /*1b2a0*/  SEL R26, R19, R26, !P4 ;  /* 0x0000001a131a7207 */ /* 0x000fca0006000000 */
        /* <DEDUP_REMOVED lines=11> */
[C---:B------:R-:W-:Y:S02]  /*1b360*/  ISETP.GT.U32.AND P5, PT, R8.reuse, R16, PT ;  /* 0x000000100800720c */ /* 0x040fe40003fa4070 */
[C---:B------:R-:W-:Y:S02]  /*1b370*/  ISETP.GT.U32.AND P3, PT, R8.reuse, R10, PT ;  /* 0x0000000a0800720c */ /* 0x040fe40003f64070 */
[----:B----4-:R-:W-:-:S09]  /*1b380*/  ISETP.GT.U32.AND P6, PT, R8, R81, PT ;  /* 0x000000510800720c */ /* 0x010fd20003fc4070 */
[----:B------:R-:W-:Y:S01]  /*1b390*/  @!P5 IMAD.IADD R16, R16, 0x1, -R8 ;  /* 0x000000011010d824 */ /* 0x000fe200078e0a08 */
[----:B---3--:R1:W-:Y:S04]  /*1b3a0*/  STL [R1+0xe34], R2 ;  /* 0x000e340201007387 */ /* 0x0083e80000100800 */
[----:B-1----:R-:W3:Y:S01]  /*1b3b0*/  LDL R2, [R1+0x1010] ;  /* 0x0010100001027983 */ /* 0x002ee20000100800 */
[----:B------:R-:W-:Y:S01]  /*1b3c0*/  IMAD.MOV.U32 R26, RZ, RZ, R16 ;  /* 0x000000ffff1a7224 */ /* 0x000fe200078e0010 */
[----:B0-----:R-:W-:-:S03]  /*1b3d0*/  SEL R28, R19, R27, !P4 ;  /* 0x0000001b131c7207 */ /* 0x001fc60006000000 */
[----:B------:R-:W-:Y:S01]  /*1b3e0*/  @!P1 IMAD.MOV R26, RZ, RZ, -R26 ;  /* 0x000000ffff1a9224 */ /* 0x000fe200078e0a1a */
[----:B--2---:R-:W-:Y:S02]  /*1b3f0*/  ISETP.GE.AND P1, PT, R80, RZ, PT ;  /* 0x000000ff5000720c */ /* 0x004fe40003f26270 */
[----:B------:R-:W-:Y:S01]  /*1b400*/  ISETP.GT.U32.AND P5, PT, R8, R13, PT ;  /* 0x0000000d0800720c */ /* 0x000fe20003fa4070 */
[--C-:B------:R-:W-:Y:S02]  /*1b410*/  @!P3 IMAD.IADD R10, R10, 0x1, -R8.reuse ;  /* 0x000000010a0ab824 */ /* 0x100fe400078e0a08 */
[----:B------:R-:W-:Y:S01]  /*1b420*/  IMAD R28, R28, UR12, RZ ;  /* 0x0000000c1c1c7c24 */ /* 0x000fe2000f8e02ff */
[----:B------:R-:W-:Y:S01]  /*1b430*/  SEL R27, R19, R26, !P4 ;  /* 0x0000001a131b7207 */ /* 0x000fe20006000000 */
[----:B------:R-:W-:Y:S04]  /*1b440*/  STL [R1+0x4a8], R12 ;  /* 0x0004a80c01007387 */ /* 0x000fe80000100800 */
[----:B------:R-:W2:Y:S04]  /*1b450*/  LDL.LU R3, [R1+0x1ac] ;  /* 0x0001ac0001037983 */ /* 0x000ea80000300800 */
[----:B------:R0:W-:Y:S01]  /*1b460*/  STL [R1+0x4a4], R14 ;  /* 0x0004a40e01007387 */ /* 0x0001e20000100800 */
[----:B------:R-:W-:-:S02]  /*1b470*/  @!P6 IMAD.IADD R81, R81, 0x1, -R8 ;  /* 0x000000015151e824 */ /* 0x000fc400078e0a08 */
[----:B------:R-:W-:Y:S02]  /*1b480*/  IMAD.MOV.U32 R26, RZ, RZ, R10 ;  /* 0x000000ffff1a7224 */ /* 0x000fe400078e000a */
[----:B------:R-:W-:Y:S01]  /*1b490*/  IMAD R27, R27, UR4, RZ ;  /* 0x000000041b1b7c24 */ /* 0x000fe2000f8e02ff */
[----:B------:R-:W4:Y:S04]  /*1b4a0*/  LDL R80, [R1+0xff0] ;  /* 0x000ff00001507983 */ /* 0x000f280000100800 */
[----:B------:R-:W2:Y:S04]  /*1b4b0*/  LDL.LU R73, [R1+0x310] ;  /* 0x0003100001497983 */ /* 0x000ea80000300800 */
[----:B------:R-:W2:Y:S01]  /*1b4c0*/  LDL.LU R10, [R1+0x4ec] ;  /* 0x0004ec00010a7983 */ /* 0x000ea20000300800 */
[----:B------:R-:W-:-:S02]  /*1b4d0*/  @!P1 IMAD.MOV R26, RZ, RZ, -R26 ;  /* 0x000000ffff1a9224 */ /* 0x000fc400078e0a1a */
[----:B------:R-:W-:Y:S01]  /*1b4e0*/  @!P5 IMAD.IADD R13, R13, 0x1, -R8 ;  /* 0x000000010d0dd824 */ /* 0x000fe200078e0a08 */
[----:B------:R-:W-:Y:S02]  /*1b4f0*/  PRMT R29, RZ, 0x7610, R29 ;  /* 0x00007610ff1d7816 */ /* 0x000fe4000000001d */
[----:B0-----:R-:W-:Y:S01]  /*1b500*/  IADD3 R14, P6, PT, R28, R7, RZ ;  /* 0x000000071c0e7210 */ /* 0x001fe20007fde0ff */
[----:B------:R0:W-:Y:S01]  /*1b510*/  STL [R1+0xe30], R11 ;  /* 0x000e300b01007387 */ /* 0x0001e20000100800 */
[----:B------:R-:W-:Y:S01]  /*1b520*/  ISETP.GT.U32.AND P3, PT, R8, R81, PT ;  /* 0x000000510800720c */ /* 0x000fe20003f64070 */
[----:B------:R-:W1:Y:S01]  /*1b530*/  LDCU UR4, c[0x0][0x3b0] ;  /* 0x00007600ff0477ac */ /* 0x000e620008000800 */
[----:B------:R-:W-:Y:S02]  /*1b540*/  LEA.HI.X.SX32 R16, R28, R6, 0x1, P6 ;  /* 0x000000061c107211 */ /* 0x000fe400030f0eff */
[----:B------:R-:W-:Y:S01]  /*1b550*/  SEL R28, R19, R26, !P4 ;  /* 0x0000001a131c7207 */ /* 0x000fe20006000000 */
[----:B------:R-:W-:Y:S01]  /*1b560*/  @P0 IMAD.MOV.U32 R26, RZ, RZ, R14 ;  /* 0x000000ffff1a0224 */ /* 0x000fe200078e000e */
[----:B------:R-:W1:Y:S01]  /*1b570*/  LDCU UR12, c[0x0][0x3b0] ;  /* 0x00007600ff0c77ac */ /* 0x000e620008000800 */
[----:B0-----:R-:W-:-:S04]  /*1b580*/  IADD3 R11, P1, PT, R27, R7, RZ ;  /* 0x000000071b0b7210 */ /* 0x001fc80007f3e0ff */
[----:B------:R-:W-:Y:S01]  /*1b590*/  LEA.HI.X.SX32 R12, R27, R6, 0x1, P1 ;  /* 0x000000061b0c7211 */ /* 0x000fe200008f0eff */
[----:B------:R-:W-:Y:S01]  /*1b5a0*/  @P0 IMAD.MOV.U32 R27, RZ, RZ, R16 ;  /* 0x000000ffff1b0224 */ /* 0x000fe200078e0010 */
[----:B------:R-:W-:-:S04]  /*1b5b0*/  ISETP.GT.U32.AND P5, PT, R8, R13, PT ;  /* 0x0000000d0800720c */ /* 0x000fc80003fa4070 */
[----:B------:R0:W2:Y:S02]  /*1b5c0*/  @P0 LDG.E.U8 R15, desc[UR18][R26.64] ;  /* 0x000000121a0f0981 */ /* 0x0000a4000c1e1100 */
[----:B0-----:R-:W-:Y:S02]  /*1b5d0*/  @P0 IMAD.MOV.U32 R26, RZ, RZ, R11 ;  /* 0x000000ffff1a0224 */ /* 0x001fe400078e000b */
[----:B------:R-:W-:-:S05]  /*1b5e0*/  @P0 IMAD.MOV.U32 R27, RZ, RZ, R12 ;  /* 0x000000ffff1b0224 */ /* 0x000fca00078e000c */
[----:B------:R0:W2:Y:S01]  /*1b5f0*/  @P0 LDG.E.U8 R29, desc[UR18][R26.64] ;  /* 0x000000121a1d0981 */ /* 0x0000a2000c1e1100 */
[----:B------:R-:W-:-:S03]  /*1b600*/  @!P5 IMAD.IADD R13, R13, 0x1, -R8 ;  /* 0x000000010d0dd824 */ /* 0x000fc600078e0a08 */
[----:B------:R-:W-:Y:S04]  /*1b610*/  STL [R1+0x4b0], R14 ;  /* 0x0004b00e01007387 */ /* 0x000fe80000100800 */
[----:B------:R-:W-:Y:S01]  /*1b620*/  STL [R1+0x4b8], R11 ;  /* 0x0004b80b01007387 */ /* 0x000fe20000100800 */
[----:B---3--:R-:W-:-:S03]  /*1b630*/  ISETP.GE.AND P5, PT, R2, RZ, PT ;  /* 0x000000ff0200720c */ /* 0x008fc60003fa6270 */
[----:B------:R-:W3:Y:S04]  /*1b640*/  LDL R2, [R1+0x1068] ;  /* 0x0010680001027983 */ /* 0x000ee80000100800 */
[----:B------:R0:W-:Y:S04]  /*1b650*/  STL [R1+0x4ac], R16 ;  /* 0x0004ac1001007387 */ /* 0x0001e80000100800 */
[----:B0-----:R-:W3:Y:S04]  /*1b660*/  LDL.LU R16, [R1+0x13cc] ;  /* 0x0013cc0001107983 */ /* 0x001ee80000300800 */
[----:B------:R-:W3:Y:S04]  /*1b670*/  LDL.LU R14, [R1+0x13c8] ;  /* 0x0013c800010e7983 */ /* 0x000ee80000300800 */
[----:B------:R-:W-:Y:S01]  /*1b680*/  STL [R1+0x4b4], R12 ;  /* 0x0004b40c01007387 */ /* 0x000fe20000100800 */
[----:B------:R-:W-:-:S02]  /*1b690*/  IMAD.MOV.U32 R26, RZ, RZ, R13 ;  /* 0x000000ffff1a7224 */ /* 0x000fc400078e000d */
[----:B------:R-:W-:Y:S01]  /*1b6a0*/  IMAD R28, R28, UR5, RZ ;  /* 0x000000051c1c7c24 */ /* 0x000fe2000f8e02ff */
[----:B----4-:R-:W-:Y:S01]  /*1b6b0*/  ISETP.GE.AND P6, PT, R80, RZ, PT ;  /* 0x000000ff5000720c */ /* 0x010fe20003fc6270 */
[----:B------:R-:W-:Y:S02]  /*1b6c0*/  @!P3 IMAD.IADD R81, R81, 0x1, -R8 ;  /* 0x000000015151b824 */ /* 0x000fe400078e0a08 */
[----:B------:R-:W-:Y:S01]  /*1b6d0*/  @!P5 IMAD.MOV R26, RZ, RZ, -R26 ;  /* 0x000000ffff1ad224 */ /* 0x000fe200078e0a1a */
[----:B--2---:R0:W-:Y:S01]  /*1b6e0*/  STL [R1+0xe2c], R15 ;  /* 0x000e2c0f01007387 */ /* 0x0041e20000100800 */
[----:B------:R-:W-:Y:S01]  /*1b6f0*/  ISETP.GT.U32.AND P1, PT, R8, R3, PT ;  /* 0x000000030800720c */ /* 0x000fe20003f24070 */
[----:B------:R-:W2:Y:S02]  /*1b700*/  LDCU UR5, c[0x0][0x3b0] ;  /* 0x00007600ff0577ac */ /* 0x000ea40008000800 */
[----:B0-----:R-:W4:Y:S04]  /*1b710*/  LDL.LU R15, [R1+0x13c4] ;  /* 0x0013c400010f7983 */ /* 0x001f280000300800 */
[----:B------:R-:W2:Y:S04]  /*1b720*/  LDL.LU R12, [R1+0x13c0] ;  /* 0x0013c000010c7983 */ /* 0x000ea80000300800 */
[----:B------:R-:W2:Y:S04]  /*1b730*/  LDL.LU R11, [R1+0x13bc] ;  /* 0x0013bc00010b7983 */ /* 0x000ea80000300800 */
[----:B------:R-:W2:Y:S04]  /*1b740*/  LDL.LU R13, [R1+0x4f4] ;  /* 0x0004f400010d7983 */ /* 0x000ea80000300800 */
[----:B------:R0:W-:Y:S02]  /*1b750*/  STL [R1+0xe28], R29 ;  /* 0x000e281d01007387 */ /* 0x0001e40000100800 */
[----:B0-----:R-:W-:-:S04]  /*1b760*/  IADD3 R29, P5, PT, R28, R7, RZ ;  /* 0x000000071c1d7210 */ /* 0x001fc80007fbe0ff */
[----:B------:R-:W-:Y:S01]  /*1b770*/  LEA.HI.X.SX32 R80, R28, R6, 0x1, P5 ;  /* 0x000000061c507211 */ /* 0x000fe200028f0eff */
[----:B------:R0:W-:Y:S01]  /*1b780*/  STL [R1+0x4c0], R29 ;  /* 0x0004c01d01007387 */ /* 0x0001e20000100800 */
[----:B------:R-:W-:-:S03]  /*1b790*/  @P0 IMAD.MOV.U32 R28, RZ, RZ, R29 ;  /* 0x000000ffff1c0224 */ /* 0x000fc600078e001d */
[----:B0-----:R-:W-:Y:S01]  /*1b7a0*/  @P0 IMAD.MOV.U32 R29, RZ, RZ, R80 ;  /* 0x000000ffff1d0224 */ /* 0x001fe200078e0050 */
[----:B---3--:R-:W-:-:S06]  /*1b7b0*/  PRMT R16, RZ, 0x7610, R16 ;  /* 0x00007610ff107816 */ /* 0x008fcc0000000010 */
[----:B------:R0:W3:Y:S01]  /*1b7c0*/  @P0 LDG.E.U8 R16, desc[UR18][R28.64] ;  /* 0x000000121c100981 */ /* 0x0000e2000c1e1100 */
[----:B------:R-:W-:Y:S02]  /*1b7d0*/  ISETP.GT.U32.AND P3, PT, R8, R73, PT ;  /* 0x000000490800720c */ /* 0x000fe40003f64070 */
[----:B------:R-:W-:Y:S01]  /*1b7e0*/  SEL R27, R19, R26, !P4 ;  /* 0x0000001a131b7207 */ /* 0x000fe20006000000 */
[----:B------:R-:W-:-:S04]  /*1b7f0*/  IMAD.MOV.U32 R26, RZ, RZ, R81 ;  /* 0x000000ffff1a7224 */ /* 0x000fc800078e0051 */
[----:B------:R-:W-:Y:S02]  /*1b800*/  IMAD R27, R27, UR13, RZ ;  /* 0x0000000d1b1b7c24 */ /* 0x000fe4000f8e02ff */
[----:B------:R-:W-:Y:S01]  /*1b810*/  @!P6 IMAD.MOV R26, RZ, RZ, -R26 ;  /* 0x000000ffff1ae224 */ /* 0x000fe200078e0a1a */
[----:B------:R-:W-:Y:S04]  /*1b820*/  STL [R1+0x4bc], R80 ;  /* 0x0004bc5001007387 */ /* 0x000fe80000100800 */
[----:B------:R-:W3:Y:S01]  /*1b830*/  LDL R29, [R1+0x103c] ;  /* 0x00103c00011d7983 */ /* 0x000ee20000100800 */
[----:B----4-:R-:W-:Y:S02]  /*1b840*/  PRMT R15, RZ, 0x7610, R15 ;  /* 0x00007610ff0f7816 */ /* 0x010fe4000000000f */
[----:B0-----:R-:W-:Y:S01]  /*1b850*/  IADD3 R28, P6, PT, R27, R7, RZ ;  /* 0x000000071b1c7210 */ /* 0x001fe20007fde0ff */
[----:B------:R-:W-:Y:S01]  /*1b860*/  @!P3 IMAD.IADD R73, R73, 0x1, -R8 ;  /* 0x000000014949b824 */ /* 0x000fe200078e0a08 */
[----:B------:R-:W-:-:S02]  /*1b870*/  ISETP.GE.AND P3, PT, R2, RZ, PT ;  /* 0x000000ff0200720c */ /* 0x000fc40003f66270 */
[----:B------:R-:W-:Y:S02]  /*1b880*/  SEL R26, R19, R26, !P4 ;  /* 0x0000001a131a7207 */ /* 0x000fe40006000000 */
[----:B------:R-:W-:Y:S01]  /*1b890*/  LEA.HI.X.SX32 R2, R27, R6, 0x1, P6 ;  /* 0x000000061b027211 */ /* 0x000fe200030f0eff */
[----:B------:R-:W-:Y:S02]  /*1b8a0*/  IMAD.MOV.U32 R27, RZ, RZ, R28 ;  /* 0x000000ffff1b7224 */ /* 0x000fe400078e001c */
[----:B------:R-:W-:Y:S01]  /*1b8b0*/  @!P1 IMAD.IADD R3, R3, 0x1, -R8 ;  /* 0x0000000103039824 */ /* 0x000fe200078e0a08 */
[----:B------:R-:W-:Y:S02]  /*1b8c0*/  PRMT R14, RZ, 0x7610, R14 ;  /* 0x00007610ff0e7816 */ /* 0x000fe4000000000e */
[----:B------:R-:W-:Y:S02]  /*1b8d0*/  ISETP.GT.U32.AND P5, PT, R8, R10, PT ;  /* 0x0000000a0800720c */ /* 0x000fe40003fa4070 */
[----:B--2---:R-:W-:-:S02]  /*1b8e0*/  PRMT R11, RZ, 0x7610, R11 ;  /* 0x00007610ff0b7816 */ /* 0x004fc4000000000b */
[----:B------:R-:W-:Y:S01]  /*1b8f0*/  PRMT R12, RZ, 0x7610, R12 ;  /* 0x00007610ff0c7816 */ /* 0x000fe2000000000c */
[----:B------:R-:W0:Y:S01]  /*1b900*/  LDCU UR13, c[0x0][0x3b0] ;  /* 0x00007600ff0d77ac */ /* 0x000e220008000800 */
[----:B---3--:R2:W-:Y:S04]  /*1b910*/  STL [R1+0xe24], R16 ;  /* 0x000e241001007387 */ /* 0x0085e80000100800 */
[----:B--2---:R-:W2:Y:S04]  /*1b920*/  LDL.LU R16, [R1+0x500] ;  /* 0x0005000001107983 */ /* 0x004ea80000300800 */
[----:B------:R-:W3:Y:S04]  /*1b930*/  LDL R80, [R1+0x1038] ;  /* 0x0010380001507983 */ /* 0x000ee80000100800 */
[----:B------:R1:W-:Y:S01]  /*1b940*/  STL [R1+0x4d8], R28 ;  /* 0x0004d81c01007387 */ /* 0x0003e20000100800 */
[----:B------:R-:W-:-:S03]  /*1b950*/  ISETP.GT.U32.AND P1, PT, R8, R3, PT ;  /* 0x000000030800720c */ /* 0x000fc60003f24070 */
[----:B------:R-:W4:Y:S01]  /*1b960*/  LDL.LU R81, [R1+0x4fc] ;  /* 0x0004fc0001517983 */ /* 0x000f220000300800 */
[----:B-1----:R-:W-:Y:S02]  /*1b970*/  IMAD R28, R26, UR4, RZ ;  /* 0x000000041a1c7c24 */ /* 0x002fe4000f8e02ff */
[----:B------:R-:W-:-:S07]  /*1b980*/  IMAD.MOV.U32 R26, RZ, RZ, R2 ;  /* 0x000000ffff1a7224 */ /* 0x000fce00078e0002 */
[--C-:B------:R-:W-:Y:S01]  /*1b990*/  @!P1 IMAD.IADD R3, R3, 0x1, -R8.reuse ;  /* 0x0000000103039824 */ /* 0x100fe200078e0a08 */
[----:B------:R1:W-:Y:S01]  /*1b9a0*/  STL [R1+0x4d4], R2 ;  /* 0x0004d40201007387 */ /* 0x0003e20000100800 */
[-C--:B------:R-:W-:Y:S01]  /*1b9b0*/  @P0 LOP3.LUT R27, R27, R26.reuse, RZ, 0x3c, !PT ;  /* 0x0000001a1b1b0212 */ /* 0x080fe200078e3cff */
[----:B------:R-:W-:Y:S01]  /*1b9c0*/  @!P5 IMAD.IADD R10, R10, 0x1, -R8 ;  /* 0x000000010a0ad824 */ /* 0x000fe200078e0a08 */
[----:B------:R-:W0:Y:S02]  /*1b9d0*/  LDCU UR4, c[0x0][0x3b0] ;  /* 0x00007600ff0477ac */ /* 0x000e240008000800 */
[----:B------:R-:W-:-:S04]  /*1b9e0*/  @P0 LOP3.LUT R26, R27, R26, RZ, 0x3c, !PT ;  /* 0x0000001a1b1a0212 */ /* 0x000fc800078e3cff */
[----:B------:R-:W-:Y:S01]  /*1b9f0*/  @P0 LOP3.LUT R27, R27, R26, RZ, 0x3c, !PT ;  /* 0x0000001a1b1b0212 */ /* 0x000fe200078e3cff */
[----:B-1----:R-:W2:Y:S04]  /*1ba00*/  LDL.LU R2, [R1+0x13b8] ;  /* 0x0013b80001027983 */ /* 0x002ea80000300800 */
[----:B------:R1:W2:Y:S02]  /*1ba10*/  @P0 LDG.E.U8 R15, desc[UR18][R26.64] ;  /* 0x000000121a0f0981 */ /* 0x0002a4000c1e1100 */
[----:B-1----:R-:W-:Y:S02]  /*1ba20*/  IMAD.MOV.U32 R26, RZ, RZ, R3 ;  /* 0x000000ffff1a7224 */ /* 0x002fe400078e0003 */
[----:B------:R-:W3:Y:S02]  /*1ba30*/  LDL R3, [R1+0x1034] ;  /* 0x0010340001037983 */ /* 0x000ee40000100800 */
[----:B------:R-:W-:-:S02]  /*1ba40*/  @!P3 IMAD.MOV R26, RZ, RZ, -R26 ;  /* 0x000000ffff1ab224 */ /* 0x000fc400078e0a1a */
[----:B--2---:R1:W-:Y:S02]  /*1ba50*/  STL [R1+0xe20], R15 ;  /* 0x000e200f01007387 */ /* 0x0043e40000100800 */
[----:B-1----:R-:W-:-:S04]  /*1ba60*/  IADD3 R15, P1, PT, R28, R7, RZ ;  /* 0x000000071c0f7210 */ /* 0x002fc80007f3e0ff */
[----:B------:R-:W-:Y:S02]  /*1ba70*/  LEA.HI.X.SX32 R27, R28, R6, 0x1, P1 ;  /* 0x000000061c1b7211 */ /* 0x000fe400008f0eff */
[----:B------:R-:W-:Y:S01]  /*1ba80*/  SEL R28, R19, R26, !P4 ;  /* 0x0000001a131c7207 */ /* 0x000fe20006000000 */
[----:B------:R-:W-:-:S05]  /*1ba90*/  @P0 IMAD.MOV.U32 R26, RZ, RZ, R15 ;  /* 0x000000ffff1a0224 */ /* 0x000fca00078e000f */
[----:B------:R1:W2:Y:S01]  /*1baa0*/  @P0 LDG.E.U8 R14, desc[UR18][R26.64] ;  /* 0x000000121a0e0981 */ /* 0x0002a2000c1e1100 */
[----:B------:R-:W-:Y:S01]  /*1bab0*/  ISETP.GT.U32.AND P6, PT, R8, R10, PT ;  /* 0x0000000a0800720c */ /* 0x000fe20003fc4070 */
[----:B------:R-:W-:Y:S01]  /*1bac0*/  IMAD R28, R28, UR5, RZ ;  /* 0x000000051c1c7c24 */ /* 0x000fe2000f8e02ff */
[----:B------:R-:W-:Y:S01]  /*1bad0*/  ISETP.GE.AND P1, PT, R29, RZ, PT ;  /* 0x000000ff1d00720c */ /* 0x000fe20003f26270 */
[----:B------:R-:W-:Y:S04]  /*1bae0*/  STL [R1+0x4e0], R15 ;  /* 0x0004e00f01007387 */ /* 0x000fe80000100800 */
[----:B------:R-:W-:Y:S01]  /*1baf0*/  STL [R1+0x4dc], R27 ;  /* 0x0004dc1b01007387 */ /* 0x000fe20000100800 */
[C---:B------:R-:W-:Y:S02]  /*1bb00*/  ISETP.GT.U32.AND P5, PT, R8.reuse, R73, PT ;  /* 0x000000490800720c */ /* 0x040fe40003fa4070 */
[----:B------:R-:W-:-:S02]  /*1bb10*/  ISETP.GT.U32.AND P3, PT, R8, R13, PT ;  /* 0x0000000d0800720c */ /* 0x000fc40003f64070 */
[----:B------:R-:W-:Y:S01]  /*1bb20*/  PRMT R2, RZ, 0x7610, R2 ;  /* 0x00007610ff027816 */ /* 0x000fe20000000002 */
[----:B------:R-:W0:Y:S01]  /*1bb30*/  LDCU UR5, c[0x0][0x3b0] ;  /* 0x00007600ff0577ac */ /* 0x000e220008000800 */
[----:B------:R-:W-:Y:S01]  /*1bb40*/  @!P6 IMAD.IADD R10, R10, 0x1, -R8 ;  /* 0x000000010a0ae824 */ /* 0x000fe200078e0a08 */
[----:B------:R-:W-:-:S04]  /*1bb50*/  IADD3 R29, P6, PT, R28, R7, RZ ;  /* 0x000000071c1d7210 */ /* 0x000fc80007fde0ff */
[----:B------:R-:W-:Y:S02]  /*1bb60*/  LEA.HI.X.SX32 R28, R28, R6, 0x1, P6 ;  /* 0x000000061c1c7211 */ /* 0x000fe400030f0eff */
[----:B-1----:R-:W-:Y:S01]  /*1bb70*/  PRMT R26, RZ, 0x7610, R26 ;  /* 0x00007610ff1a7816 */ /* 0x002fe2000000001a */
[----:B--2---:R1:W-:Y:S04]  /*1bb80*/  STL [R1+0xe1c], R14 ;  /* 0x000e1c0e01007387 */ /* 0x0043e80000100800 */
[----:B-1----:R-:W2:Y:S04]  /*1bb90*/  LDL R14, [R1+0x1030] ;  /* 0x00103000010e7983 */ /* 0x002ea80000100800 */
[----:B------:R-:W2:Y:S04]  /*1bba0*/  LDL.LU R15, [R1+0x51c] ;  /* 0x00051c00010f7983 */ /* 0x000ea80000300800 */
        /* <DEDUP_REMOVED lines=9> */
[----:B---3--:R-:W-:Y:S02]  /*1bc40*/  ISETP.GE.AND P3, PT, R80, RZ, PT ;  /* 0x000000ff5000720c */ /* 0x008fe40003f66270 */
[C---:B----4-:R-:W-:Y:S01]  /*1bc50*/  ISETP.GT.U32.AND P6, PT, R8.reuse, R81, PT ;  /* 0x000000510800720c */ /* 0x050fe20003fc4070 */
        /* <DEDUP_REMOVED lines=10> */
[----:B------:R1:W-:Y:S02]  /*1bd00*/  STL [R1+0xe18], R26 ;  /* 0x000e181a01007387 */ /* 0x0003e40000100800 */
        /* <DEDUP_REMOVED lines=36> */
[----:B------:R-:W-:Y:S01]  /*1bf50*/  IMAD R28, R28, UR12, RZ ;  /* 0x0000000c1c1c7c24 */ /* 0x000fe2000f8e02ff */
[----:B------:R0:W-:Y:S01]  /*1bf60*/  STL [R1+0x4f8], R13 ;  /* 0x0004f80d01007387 */ /* 0x0001e20000100800 */
[----:B------:R-:W-:Y:S01]  /*1bf70*/  ISETP.GT.U32.AND P5, PT, R8, R15, PT ;  /* 0x0000000f0800720c */ /* 0x000fe20003fa4070 */
[----:B------:R-:W-:Y:S02]  /*1bf80*/  IMAD.MOV.U32 R26, RZ, RZ, R81 ;  /* 0x000000ffff1a7224 */ /* 0x000fe400078e0051 */
[----:B------:R-:W-:Y:S01]  /*1bf90*/  IMAD R27, R27, UR4, RZ ;  /* 0x000000041b1b7c24 */ /* 0x000fe2000f8e02ff */
[----:B------:R-:W2:Y:S04]  /*1bfa0*/  LDL.LU R3, [R1+0x52c] ;  /* 0x00052c0001037983 */ /* 0x000ea80000300800 */
[----:B------:R1:W-:Y:S01]  /*1bfb0*/  STL [R1+0x4f4], R14 ;  /* 0x0004f40e01007387 */ /* 0x0003e20000100800 */
[----:B------:R-:W-:-:S02]  /*1bfc0*/  @!P6 IMAD.IADD R80, R80, 0x1, -R8 ;  /* 0x000000015050e824 */ /* 0x000fc400078e0a08 */
[----:B------:R-:W-:Y:S01]  /*1bfd0*/  @!P1 IMAD.MOV R26, RZ, RZ, -R26 ;  /* 0x000000ffff1a9224 */ /* 0x000fe200078e0a1a */
[-C--:B------:R-:W-:Y:S02]  /*1bfe0*/  IADD3 R10, P1, PT, R27, R7.reuse, RZ ;  /* 0x000000071b0a7210 */ /* 0x080fe40007f3e0ff */
[----:B------:R-:W-:Y:S01]  /*1bff0*/  PRMT R29, RZ, 0x7610, R29 ;  /* 0x00007610ff1d7816 */ /* 0x000fe2000000001d */
[----:B0-----:R-:W3:Y:S04]  /*1c000*/  LDL R13, [R1+0x1064] ;  /* 0x00106400010d7983 */ /* 0x001ee80000100800 */
[----:B------:R-:W2:Y:S04]  /*1c010*/  LDL.LU R73, [R1+0x534] ;  /* 0x0005340001497983 */ /* 0x000ea80000300800 */
[----:B------:R-:W2:Y:S01]  /*1c020*/  LDL.LU R81, [R1+0x540] ;  /* 0x0005400001517983 */ /* 0x000ea20000300800 */
[----:B------:R-:W-:Y:S01]  /*1c030*/  @!P5 IMAD.IADD R15, R15, 0x1, -R8 ;  /* 0x000000010f0fd824 */ /* 0x000fe200078e0a08 */
[----:B------:R-:W0:Y:S01]  /*1c040*/  LDCU UR4, c[0x0][0x3b0] ;  /* 0x00007600ff0477ac */ /* 0x000e220008000800 */
[C---:B-1----:R-:W-:Y:S01]  /*1c050*/  IADD3 R14, P6, PT, R28.reuse, R7, RZ ;  /* 0x000000071c0e7210 */ /* 0x042fe20007fde0ff */
[----:B------:R-:W1:Y:S03]  /*1c060*/  LDCU UR12, c[0x0][0x3b0] ;  /* 0x00007600ff0c77ac */ /* 0x000e660008000800 */
[----:B------:R-:W-:Y:S01]  /*1c070*/  LEA.HI.X.SX32 R16, R28, R6, 0x1, P6 ;  /* 0x000000061c107211 */ /* 0x000fe200030f0eff */
[----:B------:R-:W-:Y:S04]  /*1c080*/  STL [R1+0x500], R14 ;  /* 0x0005000e01007387 */ /* 0x000fe80000100800 */
[----:B------:R-:W-:Y:S01]  /*1c090*/  STL [R1+0x518], R10 ;  /* 0x0005180a01007387 */ /* 0x000fe20000100800 */
[----:B------:R-:W-:Y:S01]  /*1c0a0*/  SEL R28, R19, R26, !P4 ;  /* 0x0000001a131c7207 */ /* 0x000fe20006000000 */
[----:B------:R-:W-:Y:S01]  /*1c0b0*/  @P0 IMAD.MOV.U32 R26, RZ, RZ, R14 ;  /* 0x000000ffff1a0224 */ /* 0x000fe200078e000e */
[----:B----4-:R-:W-:-:S02]  /*1c0c0*/  ISETP.GE.AND P5, PT, R2, RZ, PT ;  /* 0x000000ff0200720c */ /* 0x010fc40003fa6270 */
        /* <DEDUP_REMOVED lines=13> */
[----:B--2---:R-:W2:Y:S04]  /*1c1a0*/  LDL.LU R12, [R1+0x13ac] ;  /* 0x0013ac00010c7983 */ /* 0x004ea80000300800 */
[----:B------:R-:W2:Y:S04]  /*1c1b0*/  LDL.LU R11, [R1+0x13a8] ;  /* 0x0013a800010b7983 */ /* 0x000ea80000300800 */
[----:B------:R-:W2:Y:S01]  /*1c1c0*/  LDL.LU R10, [R1+0x13a4] ;  /* 0x0013a400010a7983 */ /* 0x000ea20000300800 */
[----:B------:R-:W-:Y:S01]  /*1c1d0*/  ISETP.GT.U32.AND P3, PT, R8, R80, PT ;  /* 0x000000500800720c */ /* 0x000fe20003f64070 */
[----:B0-----:R-:W-:-:S02]  /*1c1e0*/  IMAD.MOV.U32 R26, RZ, RZ, R15 ;  /* 0x000000ffff1a7224 */ /* 0x001fc400078e000f */
[----:B------:R-:W-:Y:S01]  /*1c1f0*/  IMAD R28, R28, UR5, RZ ;  /* 0x000000051c1c7c24 */ /* 0x000fe2000f8e02ff */
[----:B---3--:R-:W-:Y:S02]  /*1c200*/  ISETP.GE.AND P6, PT, R13, RZ, PT ;  /* 0x000000ff0d00720c */ /* 0x008fe40003fc6270 */
[----:B------:R-:W-:Y:S01]  /*1c210*/  PRMT R16, RZ, 0x7610, R16 ;  /* 0x00007610ff107816 */ /* 0x000fe20000000010 */
[----:B------:R-:W-:Y:S01]  /*1c220*/  @!P5 IMAD.MOV R26, RZ, RZ, -R26 ;  /* 0x000000ffff1ad224 */ /* 0x000fe200078e0a1a */
[----:B------:R-:W3:Y:S01]  /*1c230*/  LDL.LU R13, [R1+0x53c] ;  /* 0x00053c00010d7983 */ /* 0x000ee20000300800 */
[----:B------:R-:W-:Y:S02]  /*1c240*/  IADD3 R15, P5, PT, R28, R7, RZ ;  /* 0x000000071c0f7210 */ /* 0x000fe40007fbe0ff */
[----:B------:R-:W-:Y:S02]  /*1c250*/  ISETP.GT.U32.AND P1, PT, R8, R3, PT ;  /* 0x000000030800720c */ /* 0x000fe40003f24070 */
[----:B------:R-:W-:-:S02]  /*1c260*/  PRMT R14, RZ, 0x7610, R14 ;  /* 0x00007610ff0e7816 */ /* 0x000fc4000000000e */
[----:B------:R-:W-:Y:S01]  /*1c270*/  SEL R27, R19, R26, !P4 ;  /* 0x0000001a131b7207 */ /* 0x000fe20006000000 */
[----:B------:R-:W0:Y:S01]  /*1c280*/  LDCU UR5, c[0x0][0x3b0] ;  /* 0x00007600ff0577ac */ /* 0x000e220008000800 */
[----:B------:R-:W-:Y:S01]  /*1c290*/  @!P3 IMAD.IADD R80, R80, 0x1, -R8 ;  /* 0x000000015050b824 */ /* 0x000fe200078e0a08 */
[----:B------:R-:W-:Y:S01]  /*1c2a0*/  ISETP.GT.U32.AND P3, PT, R8, R73, PT ;  /* 0x000000490800720c */ /* 0x000fe20003f64070 */
[----:B------:R-:W-:Y:S04]  /*1c2b0*/  STL [R1+0x520], R15 ;  /* 0x0005200f01007387 */ /* 0x000fe80000100800 */
[----:B------:R1:W-:Y:S01]  /*1c2c0*/  STL [R1+0xe08], R29 ;  /* 0x000e081d01007387 */ /* 0x0003e20000100800 */
[----:B------:R-:W-:Y:S02]  /*1c2d0*/  IMAD.MOV.U32 R26, RZ, RZ, R80 ;  /* 0x000000ffff1a7224 */ /* 0x000fe400078e0050 */
[----:B------:R-:W-:Y:S01]  /*1c2e0*/  IMAD R27, R27, UR13, RZ ;  /* 0x0000000d1b1b7c24 */ /* 0x000fe2000f8e02ff */
[----:B------:R-:W0:Y:S01]  /*1c2f0*/  LDCU UR13, c[0x0][0x3b0] ;  /* 0x00007600ff0d77ac */ /* 0x000e220008000800 */
[----:B------:R-:W-:Y:S01]  /*1c300*/  @!P6 IMAD.MOV R26, RZ, RZ, -R26 ;  /* 0x000000ffff1ae224 */ /* 0x000fe200078e0a1a */
[----:B-1----:R-:W-:Y:S01]  /*1c310*/  LEA.HI.X.SX32 R29, R28, R6, 0x1, P5 ;  /* 0x000000061c1d7211 */ /* 0x002fe200028f0eff */
        /* <DEDUP_REMOVED lines=8> */
[----:B-1----:R-:W2:Y:S04]  /*1c3a0*/  LDL R29, [R1+0x1050] ;  /* 0x00105000011d7983 */ /* 0x002ea80000100800 */
[----:B------:R-:W2:Y:S04]  /*1c3b0*/  LDL.LU R15, [R1+0x560] ;  /* 0x00056000010f7983 */ /* 0x000ea80000300800 */
[----:B------:R-:W2:Y:S01]  /*1c3c0*/  LDL R80, [R1+0x1060] ;  /* 0x0010600001507983 */ /* 0x000ea20000100800 */
[----:B------:R-:W-:-:S03]  /*1c3d0*/  LEA.HI.X.SX32 R2, R27, R6, 0x1, P6 ;  /* 0x000000061b027211 */ /* 0x000fc600030f0eff */
[----:B------:R1:W-:Y:S01]  /*1c3e0*/  STL [R1+0x528], R28 ;  /* 0x0005281c01007387 */ /* 0x0003e20000100800 */
[----:B------:R-:W-:Y:S02]  /*1c3f0*/  IMAD.MOV.U32 R27, RZ, RZ, R28 ;  /* 0x000000ffff1b7224 */ /* 0x000fe400078e001c */
[----:B-1----:R-:W-:Y:S02]  /*1c400*/  IMAD R28, R26, UR4, RZ ;  /* 0x000000041a1c7c24 */ /* 0x002fe4000f8e02ff */
[----:B------:R-:W-:Y:S02]  /*1c410*/  IMAD.MOV.U32 R26, RZ, RZ, R2 ;  /* 0x000000ffff1a7224 */ /* 0x000fe400078e0002 */
[----:B------:R-:W-:Y:S01]  /*1c420*/  @!P1 IMAD.IADD R3, R3, 0x1, -R8 ;  /* 0x0000000103039824 */ /* 0x000fe200078e0a08 */
[----:B------:R-:W-:Y:S01]  /*1c430*/  ISETP.GT.U32.AND P5, PT, R8, R81, PT ;  /* 0x000000510800720c */ /* 0x000fe20003fa4070 */
[----:B------:R-:W1:Y:S01]  /*1c440*/  LDCU UR4, c[0x0][0x3b0] ;  /* 0x00007600ff0477ac */ /* 0x000e620008000800 */
        /* <DEDUP_REMOVED lines=11> */
[----:B0-----:R-:W4:Y:S04]  /*1c500*/  LDL.LU R2, [R1+0x13a0] ;  /* 0x0013a00001027983 */ /* 0x001f280000300800 */
[----:B------:R-:W4:Y:S04]  /*1c510*/  LDL R3, [R1+0x1070] ;  /* 0x0010700001037983 */ /* 0x000f280000100800 */
        /* <DEDUP_REMOVED lines=10> */
[----:B------:R-:W-:Y:S04]  /*1c5c0*/  STL [R1+0x530], R16 ;  /* 0x0005301001007387 */ /* 0x000fe80000100800 */
[----:B------:R-:W-:Y:S01]  /*1c5d0*/  STL [R1+0x52c], R27 ;  /* 0x00052c1b01007387 */ /* 0x000fe20000100800 */
[----:B0-----:R-:W-:Y:S02]  /*1c5e0*/  PRMT R26, RZ, 0x7610, R26 ;  /* 0x00007610ff1a7816 */ /* 0x001fe4000000001a */
[----:B------:R-:W-:-:S02]  /*1c5f0*/  ISETP.GT.U32.AND P5, PT, R8, R73, PT ;  /* 0x000000490800720c */ /* 0x000fc40003fa4070 */
[----:B---3--:R-:W-:Y:S01]  /*1c600*/  ISETP.GT.U32.AND P3, PT, R8, R13, PT ;  /* 0x0000000d0800720c */ /* 0x008fe20003f64070 */
[----:B------:R-:W0:Y:S01]  /*1c610*/  LDCU UR5, c[0x0][0x3b0] ;  /* 0x00007600ff0577ac */ /* 0x000e220008000800 */
        /* <DEDUP_REMOVED lines=12> */
[--C-:B------:R-:W-:Y:S02]  /*1c6e0*/  @!P5 IMAD.IADD R73, R73, 0x1, -R8.reuse ;  /* 0x000000014949d824 */ /* 0x100fe400078e0a08 */
[----:B------:R-:W-:Y:S01]  /*1c6f0*/  @!P3 IMAD.IADD R13, R13, 0x1, -R8 ;  /* 0x000000010d0db824 */ /* 0x000fe200078e0a08 */
[----:B------:R-:W-:Y:S01]  /*1c700*/  ISETP.GE.AND P3, PT, R80, RZ, PT ;  /* 0x000000ff5000720c */ /* 0x000fe20003f66270 */
[----:B------:R-:W-:Y:S01]  /*1c710*/  IMAD.MOV.U32 R27, RZ, RZ, R73 ;  /* 0x000000ffff1b7224 */ /* 0x000fe200078e0049 */
[C---:B----4-:R-:W-:Y:S01]  /*1c720*/  ISETP.GT.U32.AND P6, PT, R8.reuse, R10, PT ;  /* 0x0000000a0800720c */ /* 0x050fe20003fc4070 */
[----:B------:R-:W4:Y:S02]  /*1c730*/  LDL.LU R80, [R1+0x574] ;  /* 0x0005740001507983 */ /* 0x000f240000300800 */
[----:B------:R-:W-:Y:S01]  /*1c740*/  @!P1 IMAD.MOV R27, RZ, RZ, -R27 ;  /* 0x000000ffff1b9224 */ /* 0x000fe200078e0a1b */
[----:B------:R-:W-:-:S04]  /*1c750*/  ISETP.GT.U32.AND P1, PT, R8, R13, PT ;  /* 0x0000000d0800720c */ /* 0x000fc80003f24070 */
[----:B------:R-:W-:-:S05]  /*1c760*/  SEL R27, R19, R27, !P4 ;  /* 0x0000001b131b7207 */ /* 0x000fca0006000000 */
[----:B0-----:R-:W-:Y:S02]  /*1c770*/  IMAD R28, R27, UR4, RZ ;  /* 0x000000041b1c7c24 */ /* 0x001fe4000f8e02ff */
[----:B------:R-:W-:Y:S01]  /*1c780*/  @!P6 IMAD.IADD R10, R10, 0x1, -R8 ;  /* 0x000000010a0ae824 */ /* 0x000fe200078e0a08 */
[----:B------:R-:W-:Y:S02]  /*1c790*/  PRMT R2, RZ, 0x7610, R2 ;  /* 0x00007610ff027816 */ /* 0x000fe40000000002 */
[----:B------:R-:W-:Y:S01]  /*1c7a0*/  PRMT R11, RZ, 0x7610, R11 ;  /* 0x00007610ff0b7816 */ /* 0x000fe2000000000b */
[----:B------:R-:W-:Y:S01]  /*1c7b0*/  @!P1 IMAD.IADD R13, R13, 0x1, -R8 ;  /* 0x000000010d0d9824 */ /* 0x000fe200078e0a08 */
[----:B------:R-:W-:Y:S01]  /*1c7c0*/  ISETP.GT.U32.AND P5, PT, R8, R15, PT ;  /* 0x0000000f0800720c */ /* 0x000fe20003fa4070 */
[----:B------:R-:W0:Y:S02]  /*1c7d0*/  LDCU UR4, c[0x0][0x3b0] ;  /* 0x00007600ff0477ac */ /* 0x000e240008000800 */
[----:B------:R-:W-:Y:S01]  /*1c7e0*/  IMAD.MOV.U32 R27, RZ, RZ, R13 ;  /* 0x000000ffff1b7224 */ /* 0x000fe200078e000d */
[----:B--2---:R-:W-:Y:S01]  /*1c7f0*/  ISETP.GE.AND P1, PT, R14, RZ, PT ;  /* 0x000000ff0e00720c */ /* 0x004fe20003f26270 */
[----:B---3--:R1:W-:Y:S02]  /*1c800*/  STL [R1+0xdf8], R26 ;  /* 0x000df81a01007387 */ /* 0x0083e40000100800 */
        /* <DEDUP_REMOVED lines=10> */
[----:B------:R1:W-:Y:S01]  /*1c8b0*/  STL [R1+0x540], R3 ;  /* 0x0005400301007387 */ /* 0x0003e20000100800 */
[----:B------:R-:W-:Y:S01]  /*1c8c0*/  @!P5 IMAD.IADD R15, R15, 0x1, -R8 ;  /* 0x000000010f0fd824 */ /* 0x000fe200078e0a08 */
[C---:B------:R-:W-:Y:S02]  /*1c8d0*/  IADD3 R13, P6, PT, R26.reuse, R7, RZ ;  /* 0x000000071a0d7210 */ /* 0x040fe40007fde0ff */
[----:B------:R3:W-:Y:S04]  /*1c8e0*/  STL [R1+0x53c], R14 ;  /* 0x00053c0e01007387 */ /* 0x0007e80000100800 */
[----:B------:R0:W2:Y:S01]  /*1c8f0*/  @P0 LDG.E.U8 R2, desc[UR18][R28.64] ;  /* 0x000000121c020981 */ /* 0x0000a2000c1e1100 */
[----:B------:R-:W-:Y:S01]  /*1c900*/  @!P3 IMAD.MOV R27, RZ, RZ, -R27 ;  /* 0x000000ffff1bb224 */ /* 0x000fe200078e0a1b */
[----:B------:R-:W-:Y:S01]  /*1c910*/  PRMT R12, RZ, 0x7610, R12 ;  /* 0x00007610ff0c7816 */ /* 0x000fe2000000000c */
[----:B------:R-:W2:Y:S01]  /*1c920*/  LDCU UR5, c[0x0][0x3b0] ;  /* 0x00007600ff0577ac */ /* 0x000ea20008000800 */
[----:B-1----:R-:W2:Y:S01]  /*1c930*/  LDL R3, [R1+0x10a4] ;  /* 0x0010a40001037983 */ /* 0x002ea20000100800 */
[----:B---3--:R-:W-:Y:S01]  /*1c940*/  LEA.HI.X.SX32 R14, R26, R6, 0x1, P6 ;  /* 0x000000061a0e7211 */ /* 0x008fe200030f0eff */
[----:B0-----:R-:W-:-:S04]  /*1c950*/  @P0 IMAD.MOV.U32 R28, RZ, RZ, R13 ;  /* 0x000000ffff1c0224 */ /* 0x001fc800078e000d */
[----:B------:R-:W-:-:S05]  /*1c960*/  @P0 IMAD.MOV.U32 R29, RZ, RZ, R14 ;  /* 0x000000ffff1d0224 */ /* 0x000fca00078e000e */
[----:B------:R0:W3:Y:S01]  /*1c970*/  @P0 LDG.E.U8 R11, desc[UR18][R28.64] ;  /* 0x000000121c0b0981 */ /* 0x0000e2000c1e1100 */
[C---:B------:R-:W-:Y:S02]  /*1c980*/  ISETP.GT.U32.AND P5, PT, R8.reuse, R15, PT ;  /* 0x0000000f0800720c */ /* 0x040fe40003fa4070 */
[----:B------:R-:W-:-:S11]  /*1c990*/  ISETP.GT.U32.AND P3, PT, R8, R10, PT ;  /* 0x0000000a0800720c */ /* 0x000fd60003f64070 */
[----:B------:R-:W-:Y:S01]  /*1c9a0*/  @!P5 IMAD.IADD R15, R15, 0x1, -R8 ;  /* 0x000000010f0fd824 */ /* 0x000fe200078e0a08 */
[----:B------:R-:W-:-:S03]  /*1c9b0*/  ISETP.GT.U32.AND P5, PT, R8, R16, PT ;  /* 0x000000100800720c */ /* 0x000fc60003fa4070 */
[----:B------:R-:W-:Y:S01]  /*1c9c0*/  IMAD.MOV.U32 R26, RZ, RZ, R15 ;  /* 0x000000ffff1a7224 */ /* 0x000fe200078e000f */
[----:B----4-:R-:W-:-:S03]  /*1c9d0*/  ISETP.GT.U32.AND P6, PT, R8, R80, PT ;  /* 0x000000500800720c */ /* 0x010fc60003fc4070 */
[----:B------:R-:W-:Y:S01]  /*1c9e0*/  @!P1 IMAD.MOV R26, RZ, RZ, -R26 ;  /* 0x000000ffff1a9224 */ /* 0x000fe200078e0a1a */
[----:B0-----:R-:W-:-:S05]  /*1c9f0*/  SEL R28, R19, R27, !P4 ;  /* 0x0000001b131c7207 */ /* 0x001fca0006000000 */
[--C-:B------:R-:W-:Y:S01]  /*1ca00*/  @!P5 IMAD.IADD R16, R16, 0x1, -R8.reuse ;  /* 0x000000011010d824 */ /* 0x100fe200078e0a08 */
[----:B------:R-:W-:Y:S01]  /*1ca10*/  SEL R27, R19, R26, !P4 ;  /* 0x0000001a131b7207 */ /* 0x000fe20006000000 */
[----:B------:R-:W-:Y:S02]  /*1ca20*/  @!P3 IMAD.IADD R10, R10, 0x1, -R8 ;  /* 0x000000010a0ab824 */ /* 0x000fe400078e0a08 */
[----:B------:R-:W-:Y:S01]  /*1ca30*/  IMAD R28, R28, UR12, RZ ;  /* 0x0000000c1c1c7c24 */ /* 0x000fe2000f8e02ff */
[----:B------:R0:W-:Y:S01]  /*1ca40*/  STL [R1+0x558], R13 ;  /* 0x0005580d01007387 */ /* 0x0001e20000100800 */
[----:B------:R-:W-:Y:S01]  /*1ca50*/  ISETP.GT.U32.AND P5, PT, R8, R16, PT ;  /* 0x000000100800720c */ /* 0x000fe20003fa4070 */
[----:B------:R-:W-:Y:S02]  /*1ca60*/  IMAD.MOV.U32 R26, RZ, RZ, R10 ;  /* 0x000000ffff1a7224 */ /* 0x000fe400078e000a */
[----:B------:R-:W-:Y:S02]  /*1ca70*/  IMAD R27, R27, UR4, RZ ;  /* 0x000000041b1b7c24 */ /* 0x000fe4000f8e02ff */
[----:B------:R-:W-:Y:S01]  /*1ca80*/  @!P6 IMAD.IADD R80, R80, 0x1, -R8 ;  /* 0x000000015050e824 */ /* 0x000fe200078e0a08 */
[----:B------:R-:W-:Y:S01]  /*1ca90*/  PRMT R29, RZ, 0x7610, R29 ;  /* 0x00007610ff1d7816 */ /* 0x000fe2000000001d */
[----:B------:R-:W1:Y:S01]  /*1caa0*/  LDCU UR4, c[0x0][0x3b0] ;  /* 0x00007600ff0477ac */ /* 0x000e620008000800 */
[----:B------:R-:W4:Y:S01]  /*1cab0*/  LDCU UR12, c[0x0][0x3b0] ;  /* 0x00007600ff0c77ac */ /* 0x000f220008000800 */
[----:B0-----:R-:W-:-:S04]  /*1cac0*/  IADD3 R13, P6, PT, R28, R7, RZ ;  /* 0x000000071c0d7210 */ /* 0x001fc80007fde0ff */
[----:B------:R-:W-:Y:S01]  /*1cad0*/  LEA.HI.X.SX32 R15, R28, R6, 0x1, P6 ;  /* 0x000000061c0f7211 */ /* 0x000fe200030f0eff */
[----:B------:R-:W-:Y:S01]  /*1cae0*/  @!P5 IMAD.IADD R16, R16, 0x1, -R8 ;  /* 0x000000011010d824 */ /* 0x000fe200078e0a08 */
[----:B--2---:R-:W-:-:S13]  /*1caf0*/  ISETP.GE.AND P1, PT, R81, RZ, PT ;  /* 0x000000ff5100720c */ /* 0x004fda0003f26270 */
[----:B------:R-:W-:Y:S01]  /*1cb00*/  @!P1 IMAD.MOV R26, RZ, RZ, -R26 ;  /* 0x000000ffff1a9224 */ /* 0x000fe200078e0a1a */
[----:B------:R-:W-:Y:S01]  /*1cb10*/  IADD3 R10, P1, PT, R27, R7, RZ ;  /* 0x000000071b0a7210 */ /* 0x000fe20007f3e0ff */
[----:B------:R0:W-:Y:S04]  /*1cb20*/  STL [R1+0xdf4], R2 ;  /* 0x000df40201007387 */ /* 0x0001e80000100800 */
[----:B0-----:R-:W2:Y:S04]  /*1cb30*/  LDL.LU R2, [R1+0x57c] ;  /* 0x00057c0001027983 */ /* 0x001ea80000300800 */
[----:B------:R0:W-:Y:S04]  /*1cb40*/  STL [R1+0x554], R14 ;  /* 0x0005540e01007387 */ /* 0x0001e80000100800 */
[----:B------:R-:W2:Y:S04]  /*1cb50*/  LDL R81, [R1+0x1080] ;  /* 0x0010800001517983 */ /* 0x000ea80000100800 */
[----:B------:R-:W2:Y:S01]  /*1cb60*/  LDL.LU R73, [R1+0x594] ;  /* 0x0005940001497983 */ /* 0x000ea20000300800 */
[----:B------:R-:W-:-:S02]  /*1cb70*/  ISETP.GE.AND P5, PT, R3, RZ, PT ;  /* 0x000000ff0300720c */ /* 0x000fc40003fa6270 */
[----:B------:R-:W-:Y:S01]  /*1cb80*/  SEL R28, R19, R26, !P4 ;  /* 0x0000001a131c7207 */ /* 0x000fe20006000000 */
[----:B0-----:R-:W2:Y:S04]  /*1cb90*/  LDL.LU R14, [R1+0x5a0] ;  /* 0x0005a000010e7983 */ /* 0x001ea80000300800 */
[----:B------:R-:W-:Y:S04]  /*1cba0*/  STL [R1+0x560], R13 ;  /* 0x0005600d01007387 */ /* 0x000fe80000100800 */
[----:B------:R-:W-:Y:S04]  /*1cbb0*/  STL [R1+0x568], R10 ;  /* 0x0005680a01007387 */ /* 0x000fe80000100800 */
[----:B------:R-:W2:Y:S04]  /*1cbc0*/  LDL R3, [R1+0x10a0] ;  /* 0x0010a00001037983 */ /* 0x000ea80000100800 */
[----:B------:R-:W-:Y:S04]  /*1cbd0*/  STL [R1+0x55c], R15 ;  /* 0x00055c0f01007387 */ /* 0x000fe80000100800 */
[----:B---3--:R0:W-:Y:S01]  /*1cbe0*/  STL [R1+0xdf0], R11 ;  /* 0x000df00b01007387 */ /* 0x0081e20000100800 */
[----:B------:R-:W-:Y:S01]  /*1cbf0*/  @P0 IMAD.MOV.U32 R26, RZ, RZ, R13 ;  /* 0x000000ffff1a0224 */ /* 0x000fe200078e000d */
[----:B0-----:R-:W-:Y:S01]  /*1cc00*/  LEA.HI.X.SX32 R11, R27, R6, 0x1, P1 ;  /* 0x000000061b0b7211 */ /* 0x001fe200008f0eff */
[----:B------:R-:W-:-:S02]  /*1cc10*/  @P0 IMAD.MOV.U32 R27, RZ, RZ, R15 ;  /* 0x000000ffff1b0224 */ /* 0x000fc400078e000f */
[----:B------:R-:W3:Y:S04]  /*1cc20*/  LDL.LU R15, [R1+0x139c] ;  /* 0x00139c00010f7983 */ /* 0x000ee80000300800 */
        /* <DEDUP_REMOVED lines=13> */
[----:B------:R-:W-:Y:S02]  /*1cd00*/  ISETP.GE.AND P6, PT, R81, RZ, PT ;  /* 0x000000ff5100720c */ /* 0x000fe40003fc6270 */
[----:B---3--:R-:W-:Y:S01]  /*1cd10*/  PRMT R15, RZ, 0x7610, R15 ;  /* 0x00007610ff0f7816 */ /* 0x008fe2000000000f */
[----:B------:R-:W-:Y:S01]  /*1cd20*/  @!P5 IMAD.MOV R26, RZ, RZ, -R26 ;  /* 0x000000ffff1ad224 */ /* 0x000fe200078e0a1a */
[----:B------:R-:W3:Y:S01]  /*1cd30*/  LDL.LU R81, [R1+0x59c] ;  /* 0x00059c0001517983 */ /* 0x000ee20000300800 */
[----:B------:R-:W-:Y:S02]  /*1cd40*/  IADD3 R16, P5, PT, R28, R7, RZ ;  /* 0x000000071c107210 */ /* 0x000fe40007fbe0ff */
[----:B------:R-:W-:Y:S01]  /*1cd50*/  ISETP.GT.U32.AND P1, PT, R8, R2, PT ;  /* 0x000000020800720c */ /* 0x000fe20003f24070 */
[----:B------:R-:W0:Y:S01]  /*1cd60*/  LDCU UR5, c[0x0][0x3b0] ;  /* 0x00007600ff0577ac */ /* 0x000e220008000800 */
[----:B------:R-:W-:Y:S01]  /*1cd70*/  SEL R27, R19, R26, !P4 ;  /* 0x0000001a131b7207 */ /* 0x000fe20006000000 */
[----:B------:R-:W-:Y:S01]  /*1cd80*/  @!P3 IMAD.IADD R80, R80, 0x1, -R8 ;  /* 0x000000015050b824 */ /* 0x000fe200078e0a08 */
[----:B------:R-:W-:Y:S01]  /*1cd90*/  ISETP.GT.U32.AND P3, PT, R8, R73, PT ;  /* 0x000000490800720c */ /* 0x000fe20003f64070 */
[----:B------:R-:W-:Y:S04]  /*1cda0*/  STL [R1+0x570], R16 ;  /* 0x0005701001007387 */ /* 0x000fe80000100800 */
[----:B------:R0:W-:Y:S01]  /*1cdb0*/  STL [R1+0xde8], R29 ;  /* 0x000de81d01007387 */ /* 0x0001e20000100800 */
[----:B------:R-:W-:-:S02]  /*1cdc0*/  IMAD.MOV.U32 R26, RZ, RZ, R80 ;  /* 0x000000ffff1a7224 */ /* 0x000fc400078e0050 */
[----:B------:R-:W-:Y:S01]  /*1cdd0*/  IMAD R27, R27, UR13, RZ ;  /* 0x0000000d1b1b7c24 */ /* 0x000fe2000f8e02ff */
[----:B------:R-:W-:Y:S01]  /*1cde0*/  PRMT R13, RZ, 0x7610, R13 ;  /* 0x00007610ff0d7816 */ /* 0x000fe2000000000d */
[----:B------:R-:W1:Y:S01]  /*1cdf0*/  LDCU UR13, c[0x0][0x3b0] ;  /* 0x00007600ff0d77ac */ /* 0x000e620008000800 */
[----:B------:R-:W-:Y:S01]  /*1ce00*/  @!P6 IMAD.MOV R26, RZ, RZ, -R26 ;  /* 0x000000ffff1ae224 */ /* 0x000fe200078e0a1a */
[----:B0-----:R-:W-:Y:S01]  /*1ce10*/  LEA.HI.X.SX32 R29, R28, R6, 0x1, P5 ;  /* 0x000000061c1d7211 */ /* 0x001fe200028f0eff */
[----:B------:R-:W-:Y:S02]  /*1ce20*/  @P0 IMAD.MOV.U32 R28, RZ, RZ, R16 ;  /* 0x000000ffff1c0224 */ /* 0x000fe400078e0010 */
[----:B------:R-:W-:Y:S01]  /*1ce30*/  @!P3 IMAD.IADD R73, R73, 0x1, -R8 ;  /* 0x000000014949b824 */ /* 0x000fe200078e0a08 */
[----:B------:R-:W-:Y:S02]  /*1ce40*/  ISETP.GE.AND P3, PT, R3, RZ, PT ;  /* 0x000000ff0300720c */ /* 0x000fe40003f66270 */
[----:B------:R-:W-:Y:S01]  /*1ce50*/  SEL R26, R19, R26, !P4 ;  /* 0x0000001a131a7207 */ /* 0x000fe20006000000 */
[----:B------:R0:W-:Y:S01]  /*1ce60*/  STL [R1+0x56c], R29 ;  /* 0x00056c1d01007387 */ /* 0x0001e20000100800 */
[----:B--2---:R-:W-:-:S06]  /*1ce70*/  PRMT R10, RZ, 0x7610, R10 ;  /* 0x00007610ff0a7816 */ /* 0x004fcc000000000a */
[----:B------:R2:W3:Y:S02]  /*1ce80*/  @P0 LDG.E.U8 R10, desc[UR18][R28.64] ;  /* 0x000000121c0a0981 */ /* 0x0004e4000c1e1100 */
[C---:B--2---:R-:W-:Y:S02]  /*1ce90*/  IADD3 R28, P6, PT, R27.reuse, R7, RZ ;  /* 0x000000071b1c7210 */ /* 0x044fe40007fde0ff */
[----:B0-----:R-:W2:Y:S04]  /*1cea0*/  LDL R29, [R1+0x1094] ;  /* 0x00109400011d7983 */ /* 0x001ea80000100800 */
        /* <DEDUP_REMOVED lines=17> */
[----:B-1----:R-:W-:-:S04]  /*1cfc0*/  IMAD.MOV.U32 R26, RZ, RZ, R2 ;  /* 0x000000ffff1a7224 */ /* 0x002fc800078e0002 */
[----:B------:R-:W-:Y:S01]  /*1cfd0*/  @!P3 IMAD.MOV R26, RZ, RZ, -R26 ;  /* 0x000000ffff1ab224 */ /* 0x000fe200078e0a1a */
[----:B---3--:R1:W-:Y:S04]  /*1cfe0*/  STL [R1+0xde4], R10 ;  /* 0x000de40a01007387 */ /* 0x0083e80000100800 */
[----:B-1----:R-:W3:Y:S04]  /*1cff0*/  LDL.LU R10, [R1+0x5ac] ;  /* 0x0005ac00010a7983 */ /* 0x002ee80000300800 */
[----:B------:R1:W-:Y:S04]  /*1d000*/  STL [R1+0x574], R3 ;  /* 0x0005740301007387 */ /* 0x0003e80000100800 */
[----:B-1----:R-:W3:Y:S04]  /*1d010*/  LDL.LU R3, [R1+0x1388] ;  /* 0x0013880001037983 */ /* 0x002ee80000300800 */
[----:B------:R-:W3:Y:S04]  /*1d020*/  LDL R2, [R1+0x10f0] ;  /* 0x0010f00001027983 */ /* 0x000ee80000100800 */
[----:B--2---:R1:W-:Y:S02]  /*1d030*/  STL [R1+0xde0], R15 ;  /* 0x000de00f01007387 */ /* 0x0043e40000100800 */
[----:B-1----:R-:W-:-:S04]  /*1d040*/  IADD3 R15, P1, PT, R28, R7, RZ ;  /* 0x000000071c0f7210 */ /* 0x002fc80007f3e0ff */
        /* <DEDUP_REMOVED lines=10> */
[----:B-1----:R-:W-:Y:S02]  /*1d0f0*/  PRMT R26, RZ, 0x7610, R26 ;  /* 0x00007610ff1a7816 */ /* 0x002fe4000000001a */
[----:B------:R-:W-:-:S02]  /*1d100*/  ISETP.GT.U32.AND P5, PT, R8, R73, PT ;  /* 0x000000490800720c */ /* 0x000fc40003fa4070 */
[----:B------:R-:W-:Y:S01]  /*1d110*/  ISETP.GT.U32.AND P3, PT, R8, R81, PT ;  /* 0x000000510800720c */ /* 0x000fe20003f64070 */
[----:B------:R-:W1:Y:S01]  /*1d120*/  LDCU UR5, c[0x0][0x3b0] ;  /* 0x00007600ff0577ac */ /* 0x000e620008000800 */
[----:B------:R-:W-:Y:S01]  /*1d130*/  @!P6 IMAD.IADD R14, R14, 0x1, -R8 ;  /* 0x000000010e0ee824 */ /* 0x000fe200078e0a08 */
[----:B------:R-:W-:-:S04]  /*1d140*/  IADD3 R29, P6, PT, R28, R7, RZ ;  /* 0x000000071c1d7210 */ /* 0x000fc80007fde0ff */
[----:B------:R-:W-:Y:S01]  /*1d150*/  LEA.HI.X.SX32 R28, R28, R6, 0x1, P6 ;  /* 0x000000061c1c7211 */ /* 0x000fe200030f0eff */
[----:B--2---:R2:W-:Y:S04]  /*1d160*/  STL [R1+0xddc], R12 ;  /* 0x000ddc0c01007387 */ /* 0x0045e80000100800 */
[----:B--2---:R-:W2:Y:S04]  /*1d170*/  LDL R12, [R1+0x10bc] ;  /* 0x0010bc00010c7983 */ /* 0x004ea80000100800 */
[----:B------:R-:W4:Y:S04]  /*1d180*/  LDL.LU R15, [R1+0x5bc] ;  /* 0x0005bc00010f7983 */ /* 0x000f280000300800 */
[----:B------:R0:W-:Y:S04]  /*1d190*/  STL [R1+0x598], R29 ;  /* 0x0005981d01007387 */ /* 0x0001e80000100800 */
[----:B------:R1:W-:Y:S01]  /*1d1a0*/  STL [R1+0x594], R28 ;  /* 0x0005941c01007387 */ /* 0x0003e20000100800 */
[----:B0-----:R-:W-:-:S04]  /*1d1b0*/  @P0 LOP3.LUT R29, R29, R28, RZ, 0x3c, !PT ;  /* 0x0000001c1d1d0212 */ /* 0x001fc800078e3cff */
[----:B-1----:R-:W-:-:S04]  /*1d1c0*/  @P0 LOP3.LUT R28, R29, R28, RZ, 0x3c, !PT ;  /* 0x0000001c1d1c0212 */ /* 0x002fc800078e3cff */
[----:B------:R-:W-:-:S05]  /*1d1d0*/  @P0 LOP3.LUT R29, R29, R28, RZ, 0x3c, !PT ;  /* 0x0000001c1d1d0212 */ /* 0x000fca00078e3cff */
[----:B------:R0:W4:Y:S01]  /*1d1e0*/  @P0 LDG.E.U8 R26, desc[UR18][R28.64] ;  /* 0x000000121c1a0981 */ /* 0x000122000c1e1100 */
[----:B------:R-:W-:-:S04]  /*1d1f0*/  @!P5 IMAD.IADD R73, R73, 0x1, -R8 ;  /* 0x000000014949d824 */ /* 0x000fc800078e0a08 */
[----:B------:R-:W-:Y:S02]  /*1d200*/  IMAD.MOV.U32 R27, RZ, RZ, R73 ;  /* 0x000000ffff1b7224 */ /* 0x000fe400078e0049 */
[----:B------:R-:W-:Y:S01]  /*1d210*/  @!P3 IMAD.IADD R81, R81, 0x1, -R8 ;  /* 0x000000015151b824 */ /* 0x000fe200078e0a08 */
[----:B------:R-:W-:Y:S02]  /*1d220*/  ISETP.GE.AND P3, PT, R80, RZ, PT ;  /* 0x000000ff5000720c */ /* 0x000fe40003f66270 */
[----:B---3--:R-:W-:Y:S01]  /*1d230*/  ISETP.GT.U32.AND P6, PT, R8, R10, PT ;  /* 0x0000000a0800720c */ /* 0x008fe20003fc4070 */
[----:B------:R-:W-:Y:S01]  /*1d240*/  @!P1 IMAD.MOV R27, RZ, RZ, -R27 ;  /* 0x000000ffff1b9224 */ /* 0x000fe200078e0a1b */
[----:B------:R-:W3:Y:S04]  /*1d250*/  LDL.LU R80, [R1+0x5d4] ;  /* 0x0005d40001507983 */ /* 0x000ee80000300800 */
[----:B------:R-:W-:-:S02]  /*1d260*/  SEL R27, R19, R27, !P4 ;  /* 0x0000001b131b7207 */ /* 0x000fc40006000000 */
[----:B------:R-:W-:-:S03]  /*1d270*/  ISETP.GT.U32.AND P1, PT, R8, R81, PT ;  /* 0x000000510800720c */ /* 0x000fc60003f24070 */
[----:B0-----:R-:W-:Y:S01]  /*1d280*/  IMAD R28, R27, UR4, RZ ;  /* 0x000000041b1c7c24 */ /* 0x001fe2000f8e02ff */
[----:B------:R-:W-:Y:S01]  /*1d290*/  PRMT R3, RZ, 0x7610, R3 ;  /* 0x00007610ff037816 */ /* 0x000fe20000000003 */
[--C-:B------:R-:W-:Y:S01]  /*1d2a0*/  @!P6 IMAD.IADD R10, R10, 0x1, -R8.reuse ;  /* 0x000000010a0ae824 */ /* 0x100fe200078e0a08 */
[----:B------:R-:W-:Y:S02]  /*1d2b0*/  PRMT R11, RZ, 0x7610, R11 ;  /* 0x00007610ff0b7816 */ /* 0x000fe4000000000b */
[----:B------:R-:W-:Y:S01]  /*1d2c0*/  ISETP.GT.U32.AND P5, PT, R8, R16, PT ;  /* 0x000000100800720c */ /* 0x000fe20003fa4070 */
[----:B------:R-:W0:Y:S04]  /*1d2d0*/  LDCU UR4, c[0x0][0x3b0] ;  /* 0x00007600ff0477ac */ /* 0x000e280008000800 */
[----:B------:R-:W-:-:S04]  /*1d2e0*/  @!P1 IMAD.IADD R81, R81, 0x1, -R8 ;  /* 0x0000000151519824 */ /* 0x000fc800078e0a08 */
[----:B------:R-:W-:Y:S01]  /*1d2f0*/  IMAD.MOV.U32 R27, RZ, RZ, R81 ;  /* 0x000000ffff1b7224 */ /* 0x000fe200078e0051 */
[----:B--2---:R-:W-:Y:S01]  /*1d300*/  ISETP.GE.AND P1, PT, R12, RZ, PT ;  /* 0x000000ff0c00720c */ /* 0x004fe20003f26270 */
[----:B----4-:R1:W-:Y:S02]  /*1d310*/  STL [R1+0xdd4], R26 ;  /* 0x000dd41a01007387 */ /* 0x0103e40000100800 */
[----:B-1----:R-:W-:Y:S01]  /*1d320*/  IMAD.MOV.U32 R26, RZ, RZ, R14 ;  /* 0x000000ffff1a7224 */ /* 0x002fe200078e000e */
[----:B------:R-:W-:-:S03]  /*1d330*/  IADD3 R14, P6, PT, R28, R7, RZ ;  /* 0x000000071c0e7210 */ /* 0x000fc60007fde0ff */
[----:B------:R-:W-:Y:S01]  /*1d340*/  @!P3 IMAD.MOV R26, RZ, RZ, -R26 ;  /* 0x000000ffff1ab224 */ /* 0x000fe200078e0a1a */
[----:B------:R-:W-:Y:S02]  /*1d350*/  LEA.HI.X.SX32 R28, R28, R6, 0x1, P6 ;  /* 0x000000061c1c7211 */ /* 0x000fe400030f0eff */
[----:B------:R-:W-:Y:S02]  /*1d360*/  ISETP.GE.AND P3, PT, R2, RZ, PT ;  /* 0x000000ff0200720c */ /* 0x000fe40003f66270 */
[----:B------:R-:W2:Y:S01]  /*1d370*/  LDL R2, [R1+0x10b8] ;  /* 0x0010b80001027983 */ /* 0x000ea20000100800 */
[----:B------:R-:W-:-:S03]  /*1d380*/  SEL R26, R19, R26, !P4 ;  /* 0x0000001a131a7207 */ /* 0x000fc60006000000 */
[----:B------:R-:W-:Y:S04]  /*1d390*/  STL [R1+0x5a0], R14 ;  /* 0x0005a00e01007387 */ /* 0x000fe80000100800 */
[----:B------:R1:W-:Y:S01]  /*1d3a0*/  STL [R1+0x59c], R28 ;  /* 0x00059c1c01007387 */ /* 0x0003e20000100800 */
[----:B------:R-:W-:Y:S02]  /*1d3b0*/  IMAD R26, R26, UR5, RZ ;  /* 0x000000051a1a7c24 */ /* 0x000fe4000f8e02ff */
[----:B------:R-:W-:Y:S01]  /*1d3c0*/  @P0 IMAD.MOV.U32 R29, RZ, RZ, R28 ;  /* 0x000000ffff1d0224 */ /* 0x000fe200078e001c */
[----:B------:R-:W4:Y:S01]  /*1d3d0*/  LDL R81, [R1+0x10ec] ;  /* 0x0010ec0001517983 */ /* 0x000f220000100800 */
[----:B------:R-:W-:Y:S01]  /*1d3e0*/  @!P5 IMAD.IADD R16, R16, 0x1, -R8 ;  /* 0x000000011010d824 */ /* 0x000fe200078e0a08 */
[----:B------:R-:W0:Y:S01]  /*1d3f0*/  LDCU UR5, c[0x0][0x3b0] ;  /* 0x00007600ff0577ac */ /* 0x000e220008000800 */
[----:B------:R-:W-:Y:S01]  /*1d400*/  IADD3 R12, P6, PT, R26, R7, RZ ;  /* 0x000000071a0c7210 */ /* 0x000fe20007fde0ff */
[----:B-1----:R-:W-:-:S03]  /*1d410*/  @P0 IMAD.MOV.U32 R28, RZ, RZ, R14 ;  /* 0x000000ffff1c0224 */ /* 0x002fc600078e000e */
[----:B------:R-:W-:Y:S02]  /*1d420*/  LEA.HI.X.SX32 R14, R26, R6, 0x1, P6 ;  /* 0x000000061a0e7211 */ /* 0x000fe400030f0eff */
[----:B------:R1:W4:Y:S02]  /*1d430*/  @P0 LDG.E.U8 R3, desc[UR18][R28.64] ;  /* 0x000000121c030981 */ /* 0x000324000c1e1100 */
[----:B-1----:R-:W-:Y:S02]  /*1d440*/  @P0 IMAD.MOV.U32 R28, RZ, RZ, R12 ;  /* 0x000000ffff1c0224 */ /* 0x002fe400078e000c */
[----:B------:R-:W-:-:S05]  /*1d450*/  @P0 IMAD.MOV.U32 R29, RZ, RZ, R14 ;  /* 0x000000ffff1d0224 */ /* 0x000fca00078e000e */
[----:B------:R1:W4:Y:S01]  /*1d460*/  @P0 LDG.E.U8 R11, desc[UR18][R28.64] ;  /* 0x000000121c0b0981 */ /* 0x000322000c1e1100 */
[C---:B------:R-:W-:Y:S01]  /*1d470*/  ISETP.GT.U32.AND P5, PT, R8.reuse, R16, PT ;  /* 0x000000100800720c */ /* 0x040fe20003fa4070 */
[----:B------:R-:W-:Y:S01]  /*1d480*/  @!P3 IMAD.MOV R27, RZ, RZ, -R27 ;  /* 0x000000ffff1bb224 */ /* 0x000fe200078e0a1b */
[----:B------:R-:W-:-:S11]  /*1d490*/  ISETP.GT.U32.AND P3, PT, R8, R10, PT ;  /* 0x0000000a0800720c */ /* 0x000fd60003f64070 */
[----:B------:R-:W-:Y:S01]  /*1d4a0*/  @!P5 IMAD.IADD R16, R16, 0x1, -R8 ;  /* 0x000000011010d824 */ /* 0x000fe200078e0a08 */
[----:B------:R-:W-:-:S03]  /*1d4b0*/  ISETP.GT.U32.AND P5, PT, R8, R15, PT ;  /* 0x0000000f0800720c */ /* 0x000fc60003fa4070 */
[----:B------:R-:W-:Y:S01]  /*1d4c0*/  IMAD.MOV.U32 R26, RZ, RZ, R16 ;  /* 0x000000ffff1a7224 */ /* 0x000fe200078e0010 */
[----:B---3--:R-:W-:-:S03]  /*1d4d0*/  ISETP.GT.U32.AND P6, PT, R8, R80, PT ;  /* 0x000000500800720c */ /* 0x008fc60003fc4070 */
[----:B------:R-:W-:Y:S01]  /*1d4e0*/  @!P1 IMAD.MOV R26, RZ, RZ, -R26 ;  /* 0x000000ffff1a9224 */ /* 0x000fe200078e0a1a */
[----:B-1----:R-:W-:-:S05]  /*1d4f0*/  SEL R28, R19, R27, !P4 ;  /* 0x0000001b131c7207 */ /* 0x002fca0006000000 */
[--C-:B------:R-:W-:Y:S01]  /*1d500*/  @!P5 IMAD.IADD R15, R15, 0x1, -R8.reuse ;  /* 0x000000010f0fd824 */ /* 0x100fe200078e0a08 */
[----:B------:R-:W-:Y:S01]  /*1d510*/  SEL R27, R19, R26, !P4 ;  /* 0x0000001a131b7207 */ /* 0x000fe20006000000 */
[----:B------:R-:W-:Y:S02]  /*1d520*/  @!P3 IMAD.IADD R10, R10, 0x1, -R8 ;  /* 0x000000010a0ab824 */ /* 0x000fe400078e0a08 */
[----:B------:R-:W-:Y:S01]  /*1d530*/  IMAD R28, R28, UR12, RZ ;  /* 0x0000000c1c1c7c24 */ /* 0x000fe2000f8e02ff */
[----:B------:R-:W-:Y:S01]  /*1d540*/  STL [R1+0x5a8], R12 ;  /* 0x0005a80c01007387 */ /* 0x000fe20000100800 */
[----:B------:R-:W-:Y:S01]  /*1d550*/  ISETP.GT.U32.AND P5, PT, R8, R15, PT ;  /* 0x0000000f0800720c */ /* 0x000fe20003fa4070 */
[----:B------:R-:W-:Y:S02]  /*1d560*/  IMAD.MOV.U32 R26, RZ, RZ, R10 ;  /* 0x000000ffff1a7224 */ /* 0x000fe400078e000a */
[----:B0-----:R-:W-:Y:S02]  /*1d570*/  IMAD R27, R27, UR4, RZ ;  /* 0x000000041b1b7c24 */ /* 0x001fe4000f8e02ff */
[--C-:B------:R-:W-:Y:S01]  /*1d580*/  @!P6 IMAD.IADD R80, R80, 0x1, -R8.reuse ;  /* 0x000000015050e824 */ /* 0x100fe200078e0a08 */
[----:B------:R-:W-:Y:S01]  /*1d590*/  PRMT R29, RZ, 0x7610, R29 ;  /* 0x00007610ff1d7816 */ /* 0x000fe2000000001d */
[----:B------:R-:W0:Y:S01]  /*1d5a0*/  LDCU UR4, c[0x0][0x3b0] ;  /* 0x00007600ff0477ac */ /* 0x000e220008000800 */
[----:B------:R-:W1:Y:S05]  /*1d5b0*/  LDCU UR12, c[0x0][0x3b0] ;  /* 0x00007600ff0c77ac */ /* 0x000e6a0008000800 */
[----:B------:R-:W-:Y:S01]  /*1d5c0*/  @!P5 IMAD.IADD R15, R15, 0x1, -R8 ;  /* 0x000000010f0fd824 */ /* 0x000fe200078e0a08 */
[----:B--2---:R-:W-:-:S02]  /*1d5d0*/  ISETP.GE.AND P1, PT, R2, RZ, PT ;  /* 0x000000ff0200720c */ /* 0x004fc40003f26270 */
[----:B----4-:R-:W-:-:S11]  /*1d5e0*/  ISETP.GE.AND P5, PT, R81, RZ, PT ;  /* 0x000000ff5100720c */ /* 0x010fd60003fa6270 */
[----:B------:R-:W-:Y:S01]  /*1d5f0*/  @!P1 IMAD.MOV R26, RZ, RZ, -R26 ;  /* 0x000000ffff1a9224 */ /* 0x000fe200078e0a1a */
[----:B------:R2:W-:Y:S01]  /*1d600*/  STL [R1+0xdd0], R3 ;  /* 0x000dd00301007387 */ /* 0x0005e20000100800 */
[----:B------:R-:W-:-:S03]  /*1d610*/  IADD3 R73, P1, PT, R27, R7, RZ ;  /* 0x000000071b497210 */ /* 0x000fc60007f3e0ff */
[----:B--2---:R-:W2:Y:S04]  /*1d620*/  LDL.LU R3, [R1+0x31c] ;  /* 0x00031c0001037983 */ /* 0x004ea80000300800 */
[----:B------:R3:W-:Y:S04]  /*1d630*/  STL [R1+0x5a4], R14 ;  /* 0x0005a40e01007387 */ /* 0x0007e80000100800 */
[----:B------:R-:W4:Y:S04]  /*1d640*/  LDL R12, [R1+0x10b0] ;  /* 0x0010b000010c7983 */ /* 0x000f280000100800 */
[----:B------:R-:W2:Y:S04]  /*1d650*/  LDL.LU R2, [R1+0x320] ;  /* 0x0003200001027983 */ /* 0x000ea80000300800 */
[----:B------:R-:W2:Y:S01]  /*1d660*/  LDL.LU R10, [R1+0x318] ;  /* 0x00031800010a7983 */ /* 0x000ea20000300800 */
[----:B---3--:R-:W-:-:S04]  /*1d670*/  IADD3 R14, P6, PT, R28, R7, RZ ;  /* 0x000000071c0e7210 */ /* 0x008fc80007fde0ff */
[----:B------:R-:W-:Y:S01]  /*1d680*/  LEA.HI.X.SX32 R16, R28, R6, 0x1, P6 ;  /* 0x000000061c107211 */ /* 0x000fe200030f0eff */
[----:B------:R-:W-:Y:S04]  /*1d690*/  STL [R1+0x5b0], R14 ;  /* 0x0005b00e01007387 */ /* 0x000fe80000100800 */
[----:B------:R-:W-:Y:S04]  /*1d6a0*/  STL [R1+0x5b8], R73 ;  /* 0x0005b84901007387 */ /* 0x000fe80000100800 */
[----:B------:R-:W3:Y:S04]  /*1d6b0*/  LDL R81, [R1+0x1118] ;  /* 0x0011180001517983 */ /* 0x000ee80000100800 */
[----:B------:R-:W-:Y:S04]  /*1d6c0*/  STL [R1+0x5ac], R16 ;  /* 0x0005ac1001007387 */ /* 0x000fe80000100800 */
[----:B------:R0:W-:Y:S01]  /*1d6d0*/  STL [R1+0xdcc], R11 ;  /* 0x000dcc0b01007387 */ /* 0x0001e20000100800 */
[----:B------:R-:W-:Y:S01]  /*1d6e0*/  SEL R28, R19, R26, !P4 ;  /* 0x0000001a131c7207 */ /* 0x000fe20006000000 */
[----:B------:R-:W-:Y:S01]  /*1d6f0*/  @P0 IMAD.MOV.U32 R26, RZ, RZ, R14 ;  /* 0x000000ffff1a0224 */ /* 0x000fe200078e000e */
        /* <DEDUP_REMOVED lines=11> */
[----:B------:R-:W2:Y:S01]  /*1d7b0*/  LDL.LU R11, [R1+0x1378] ;  /* 0x00137800010b7983 */ /* 0x000ea20000300800 */
[----:B0-----:R-:W-:-:S02]  /*1d7c0*/  IMAD.MOV.U32 R26, RZ, RZ, R15 ;  /* 0x000000ffff1a7224 */ /* 0x001fc400078e000f */
[----:B------:R-:W-:Y:S01]  /*1d7d0*/  IMAD R28, R28, UR5, RZ ;  /* 0x000000051c1c7c24 */ /* 0x000fe2000f8e02ff */
[----:B----4-:R-:W-:Y:S02]  /*1d7e0*/  ISETP.GE.AND P6, PT, R12, RZ, PT ;  /* 0x000000ff0c00720c */ /* 0x010fe40003fc6270 */
[----:B------:R-:W-:Y:S01]  /*1d7f0*/  ISETP.GT.U32.AND P3, PT, R8, R80, PT ;  /* 0x000000500800720c */ /* 0x000fe20003f64070 */
[----:B------:R-:W-:Y:S01]  /*1d800*/  @!P5 IMAD.MOV R26, RZ, RZ, -R26 ;  /* 0x000000ffff1ad224 */ /* 0x000fe200078e0a1a */
[----:B------:R-:W4:Y:S01]  /*1d810*/  LDL.LU R12, [R1+0x314] ;  /* 0x00031400010c7983 */ /* 0x000f220000300800 */
[----:B------:R-:W-:Y:S02]  /*1d820*/  IADD3 R15, P5, PT, R28, R7, RZ ;  /* 0x000000071c0f7210 */ /* 0x000fe40007fbe0ff */
[----:B------:R-:W-:Y:S02]  /*1d830*/  ISETP.GT.U32.AND P1, PT, R8, R3, PT ;  /* 0x000000030800720c */ /* 0x000fe40003f24070 */
[----:B---3--:R-:W-:Y:S01]  /*1d840*/  PRMT R14, RZ, 0x7610, R14 ;  /* 0x00007610ff0e7816 */ /* 0x008fe2000000000e */
[----:B------:R-:W0:Y:S01]  /*1d850*/  LDCU UR5, c[0x0][0x3b0] ;  /* 0x00007600ff0577ac */ /* 0x000e220008000800 */
[----:B------:R-:W-:Y:S04]  /*1d860*/  STL [R1+0x5c0], R15 ;  /* 0x0005c00f01007387 */ /* 0x000fe80000100800 */
[----:B------:R3:W-:Y:S02]  /*1d870*/  STL [R1+0x198], R29 ;  /* 0x0001981d01007387 */ /* 0x0007e40000100800 */
[----:B---3--:R-:W-:Y:S01]  /*1d880*/  LEA.HI.X.SX32 R29, R28, R6, 0x1, P5 ;  /* 0x000000061c1d7211 */ /* 0x008fe200028f0eff */
[----:B------:R-:W-:Y:S01]  /*1d890*/  @P0 IMAD.MOV.U32 R28, RZ, RZ, R15 ;  /* 0x000000ffff1c0224 */ /* 0x000fe200078e000f */
[----:B--2---:R-:W-:-:S06]  /*1d8a0*/  PRMT R11, RZ, 0x7610, R11 ;  /* 0x00007610ff0b7816 */ /* 0x004fcc000000000b */
[----:B------:R2:W3:Y:S01]  /*1d8b0*/  @P0 LDG.E.U8 R11, desc[UR18][R28.64] ;  /* 0x000000121c0b0981 */ /* 0x0004e2000c1e1100 */
[----:B------:R-:W-:Y:S01]  /*1d8c0*/  @!P3 IMAD.IADD R80, R80, 0x1, -R8 ;  /* 0x000000015050b824 */ /* 0x000fe200078e0a08 */
[----:B------:R-:W-:Y:S02]  /*1d8d0*/  SEL R27, R19, R26, !P4 ;  /* 0x0000001a131b7207 */ /* 0x000fe40006000000 */
[----:B------:R-:W-:Y:S01]  /*1d8e0*/  ISETP.GT.U32.AND P3, PT, R8, R2, PT ;  /* 0x000000020800720c */ /* 0x000fe20003f64070 */
[----:B------:R-:W-:Y:S02]  /*1d8f0*/  IMAD.MOV.U32 R26, RZ, RZ, R80 ;  /* 0x000000ffff1a7224 */ /* 0x000fe400078e0050 */
[----:B------:R-:W-:Y:S01]  /*1d900*/  IMAD R27, R27, UR13, RZ ;  /* 0x0000000d1b1b7c24 */ /* 0x000fe2000f8e02ff */
[----:B------:R0:W-:Y:S01]  /*1d910*/  STL [R1+0x5bc], R29 ;  /* 0x0005bc1d01007387 */ /* 0x0001e20000100800 */
[----:B------:R-:W-:-:S03]  /*1d920*/  @!P6 IMAD.MOV R26, RZ, RZ, -R26 ;  /* 0x000000ffff1ae224 */ /* 0x000fc600078e0a1a */
[----:B------:R-:W4:Y:S04]  /*1d930*/  LDL R73, [R1+0x1114] ;  /* 0x0011140001497983 */ /* 0x000f280000100800 */
[----:B------:R-:W4:Y:S01]  /*1d940*/  LDL.LU R15, [R1+0x30c] ;  /* 0x00030c00010f7983 */ /* 0x000f220000300800 */
[----:B--2---:R-:W-:-:S03]  /*1d950*/  IADD3 R28, P6, PT, R27, R7, RZ ;  /* 0x000000071b1c7210 */ /* 0x004fc60007fde0ff */
[----:B------:R-:W2:Y:S01]  /*1d960*/  LDL R80, [R1+0x10fc] ;  /* 0x0010fc0001507983 */ /* 0x000ea20000100800 */
[--C-:B------:R-:W-:Y:S01]  /*1d970*/  @!P3 IMAD.IADD R2, R2, 0x1, -R8.reuse ;  /* 0x000000010202b824 */ /* 0x100fe200078e0a08 */
[----:B------:R-:W-:Y:S02]  /*1d980*/  ISETP.GE.AND P3, PT, R81, RZ, PT ;  /* 0x000000ff5100720c */ /* 0x000fe40003f66270 */
[----:B------:R-:W-:Y:S04]  /*1d990*/  STL [R1+0x5d8], R28 ;  /* 0x0005d81c01007387 */ /* 0x000fe80000100800 */
[----:B------:R-:W2:Y:S01]  /*1d9a0*/  LDL.LU R81, [R1+0x304] ;  /* 0x0003040001517983 */ /* 0x000ea20000300800 */
[----:B------:R-:W-:Y:S02]  /*1d9b0*/  SEL R26, R19, R26, !P4 ;  /* 0x0000001a131a7207 */ /* 0x000fe40006000000 */
[----:B0-----:R-:W-:Y:S01]  /*1d9c0*/  PRMT R29, RZ, 0x7610, R29 ;  /* 0x00007610ff1d7816 */ /* 0x001fe2000000001d */
[----:B------:R-:W-:Y:S01]  /*1d9d0*/  @!P1 IMAD.IADD R3, R3, 0x1, -R8 ;  /* 0x0000000103039824 */ /* 0x000fe200078e0a08 */
[----:B------:R-:W-:-:S02]  /*1d9e0*/  ISETP.GT.U32.AND P5, PT, R8, R10, PT ;  /* 0x0000000a0800720c */ /* 0x000fc40003fa4070 */
[----:B------:R-:W-:Y:S02]  /*1d9f0*/  PRMT R13, RZ, 0x7610, R13 ;  /* 0x00007610ff0d7816 */ /* 0x000fe4000000000d */
[----:B------:R-:W-:Y:S01]  /*1da00*/  PRMT R72, RZ, 0x7610, R72 ;  /* 0x00007610ff487816 */ /* 0x000fe20000000048 */
[----:B------:R-:W0:Y:S01]  /*1da10*/  LDCU UR13, c[0x0][0x3b0] ;  /* 0x00007600ff0d77ac */ /* 0x000e220008000800 */
[----:B---3--:R3:W-:Y:S02]  /*1da20*/  STL [R1+0x178], R11 ;  /* 0x0001780b01007387 */ /* 0x0087e40000100800 */
[----:B---3--:R-:W-:Y:S01]  /*1da30*/  LEA.HI.X.SX32 R11, R27, R6, 0x1, P6 ;  /* 0x000000061b0b7211 */ /* 0x008fe200030f0eff */
[----:B------:R-:W-:Y:S02]  /*1da40*/  IMAD.MOV.U32 R27, RZ, RZ, R28 ;  /* 0x000000ffff1b7224 */ /* 0x000fe400078e001c */
[----:B------:R-:W-:Y:S01]  /*1da50*/  IMAD R28, R26, UR4, RZ ;  /* 0x000000041a1c7c24 */ /* 0x000fe2000f8e02ff */
[----:B------:R-:W-:Y:S01]  /*1da60*/  ISETP.GT.U32.AND P1, PT, R8, R3, PT ;  /* 0x000000030800720c */ /* 0x000fe20003f24070 */
[----:B------:R-:W-:-:S02]  /*1da70*/  @!P5 IMAD.IADD R10, R10, 0x1, -R8 ;  /* 0x000000010a0ad824 */ /* 0x000fc400078e0a08 */
[----:B------:R-:W-:Y:S01]  /*1da80*/  IMAD.MOV.U32 R26, RZ, RZ, R11 ;  /* 0x000000ffff1a7224 */ /* 0x000fe200078e000b */
[----:B------:R3:W-:Y:S01]  /*1da90*/  STL [R1+0x5d4], R11 ;  /* 0x0005d40b01007387 */ /* 0x0007e20000100800 */
[----:B------:R-:W0:Y:S03]  /*1daa0*/  LDCU UR4, c[0x0][0x3b0] ;  /* 0x00007600ff0477ac */ /* 0x000e260008000800 */
[----:B------:R-:W-:-:S04]  /*1dab0*/  @P0 LOP3.LUT R27, R27, R26, RZ, 0x3c, !PT ;  /* 0x0000001a1b1b0212 */ /* 0x000fc800078e3cff */
[----:B------:R-:W-:Y:S01]  /*1dac0*/  @P0 LOP3.LUT R26, R27, R26, RZ, 0x3c, !PT ;  /* 0x0000001a1b1a0212 */ /* 0x000fe200078e3cff */
[----:B------:R-:W-:Y:S01]  /*1dad0*/  @!P1 IMAD.IADD R3, R3, 0x1, -R8 ;  /* 0x0000000103039824 */ /* 0x000fe200078e0a08 */
[----:B---3--:R-:W3:Y:S02]  /*1dae0*/  LDL.LU R11, [R1+0x1374] ;  /* 0x00137400010b7983 */ /* 0x008ee40000300800 */
[----:B------:R-:W-:-:S05]  /*1daf0*/  @P0 LOP3.LUT R27, R27, R26, RZ, 0x3c, !PT ;  /* 0x0000001a1b1b0212 */ /* 0x000fca00078e3cff */
[----:B------:R0:W2:Y:S02]  /*1db00*/  @P0 LDG.E.U8 R29, desc[UR18][R26.64] ;  /* 0x000000121a1d0981 */ /* 0x0000a4000c1e1100 */
[----:B0-----:R-:W-:Y:S01]  /*1db10*/  IADD3 R27, P1, PT, R28, R7, RZ ;  /* 0x000000071c1b7210 */ /* 0x001fe20007f3e0ff */
[----:B------:R-:W-:Y:S02]  /*1db20*/  IMAD.MOV.U32 R26, RZ, RZ, R3 ;  /* 0x000000ffff1a7224 */ /* 0x000fe400078e0003 */
[----:B------:R-:W3:Y:S04]  /*1db30*/  LDL R3, [R1+0x1100] ;  /* 0x0011000001037983 */ /* 0x000ee80000100800 */
[----:B------:R-:W-:Y:S01]  /*1db40*/  STL [R1+0x5e0], R27 ;  /* 0x0005e01b01007387 */ /* 0x000fe20000100800 */
[----:B------:R-:W-:-:S03]  /*1db50*/  @!P3 IMAD.MOV R26, RZ, RZ, -R26 ;  /* 0x000000ffff1ab224 */ /* 0x000fc600078e0a1a */
[----:B--2---:R0:W-:Y:S02]  /*1db60*/  STL [R1+0x160], R29 ;  /* 0x0001601d01007387 */ /* 0x0041e40000100800 */
[----:B0-----:R-:W-:Y:S02]  /*1db70*/  LEA.HI.X.SX32 R29, R28, R6, 0x1, P1 ;  /* 0x000000061c1d7211 */ /* 0x001fe400008f0eff */
[----:B------:R-:W-:Y:S01]  /*1db80*/  SEL R28, R19, R26, !P4 ;  /* 0x0000001a131c7207 */ /* 0x000fe20006000000 */
[----:B------:R-:W-:Y:S02]  /*1db90*/  @P0 IMAD.MOV.U32 R26, RZ, RZ, R27 ;  /* 0x000000ffff1a0224 */ /* 0x000fe400078e001b */
[----:B------:R-:W-:-:S05]  /*1dba0*/  @P0 IMAD.MOV.U32 R27, RZ, RZ, R29 ;  /* 0x000000ffff1b0224 */ /* 0x000fca00078e001d */
[----:B------:R0:W2:Y:S01]  /*1dbb0*/  @P0 LDG.E.U8 R14, desc[UR18][R26.64] ;  /* 0x000000121a0e0981 */ /* 0x0000a2000c1e1100 */
[C---:B------:R-:W-:Y:S02]  /*1dbc0*/  ISETP.GT.U32.AND P6, PT, R8.reuse, R10, PT ;  /* 0x0000000a0800720c */ /* 0x040fe40003fc4070 */
[----:B------:R-:W-:Y:S01]  /*1dbd0*/  ISETP.GT.U32.AND P5, PT, R8, R2, PT ;  /* 0x000000020800720c */ /* 0x000fe20003fa4070 */
[----:B------:R-:W-:Y:S01]  /*1dbe0*/  IMAD R28, R28, UR5, RZ ;  /* 0x000000051c1c7c24 */ /* 0x000fe2000f8e02ff */
[----:B------:R0:W-:Y:S01]  /*1dbf0*/  STL [R1+0x5dc], R29 ;  /* 0x0005dc1d01007387 */ /* 0x0001e20000100800 */
[----:B----4-:R-:W-:Y:S02]  /*1dc00*/  ISETP.GE.AND P1, PT, R73, RZ, PT ;  /* 0x000000ff4900720c */ /* 0x010fe40003f26270 */
[----:B------:R-:W-:Y:S01]  /*1dc10*/  ISETP.GT.U32.AND P3, PT, R8, R12, PT ;  /* 0x0000000c0800720c */ /* 0x000fe20003f64070 */
[----:B------:R-:W4:Y:S05]  /*1dc20*/  LDCU UR5, c[0x0][0x3b0] ;  /* 0x00007600ff0577ac */ /* 0x000f2a0008000800 */
[----:B------:R-:W-:-:S02]  /*1dc30*/  @!P6 IMAD.IADD R10, R10, 0x1, -R8 ;  /* 0x000000010a0ae824 */ /* 0x000fc400078e0a08 */
[----:B------:R-:W-:Y:S01]  /*1dc40*/  @!P5 IMAD.IADD R2, R2, 0x1, -R8 ;  /* 0x000000010202d824 */ /* 0x000fe200078e0a08 */
[----:B0-----:R-:W-:-:S03]  /*1dc50*/  IADD3 R29, P6, PT, R28, R7, RZ ;  /* 0x000000071c1d7210 */ /* 0x001fc60007fde0ff */
[----:B------:R-:W-:Y:S01]  /*1dc60*/  IMAD.MOV.U32 R27, RZ, RZ, R2 ;  /* 0x000000ffff1b7224 */ /* 0x000fe200078e0002 */
[----:B------:R-:W-:Y:S02]  /*1dc70*/  LEA.HI.X.SX32 R28, R28, R6, 0x1, P6 ;  /* 0x000000061c1c7211 */ /* 0x000fe400030f0eff */
[----:B------:R-:W-:Y:S01]  /*1dc80*/  PRMT R26, RZ, 0x7610, R26 ;  /* 0x00007610ff1a7816 */ /* 0x000fe2000000001a */
[----:B--2---:R0:W-:Y:S04]  /*1dc90*/  STL [R1+0x154], R14 ;  /* 0x0001540e01007387 */ /* 0x0041e80000100800 */
[----:B0-----:R-:W2:Y:S04]  /*1dca0*/  LDL R14, [R1+0x1110] ;  /* 0x00111000010e7983 */ /* 0x001ea80000100800 */
[----:B------:R-:W4:Y:S04]  /*1dcb0*/  LDL.LU R73, [R1+0x308] ;  /* 0x0003080001497983 */ /* 0x000f280000300800 */
[----:B------:R-:W4:Y:S04]  /*1dcc0*/  LDL.LU R2, [R1+0x1370] ;  /* 0x0013700001027983 */ /* 0x000f280000300800 */
[----:B------:R0:W-:Y:S04]  /*1dcd0*/  STL [R1+0x5e8], R29 ;  /* 0x0005e81d01007387 */ /* 0x0001e80000100800 */
[----:B------:R1:W-:Y:S01]  /*1dce0*/  STL [R1+0x5e4], R28 ;  /* 0x0005e41c01007387 */ /* 0x0003e20000100800 */
[----:B0-----:R-:W-:-:S04]  /*1dcf0*/  @P0 LOP3.LUT R29, R29, R28, RZ, 0x3c, !PT ;  /* 0x0000001c1d1d0212 */ /* 0x001fc800078e3cff */
[----:B-1----:R-:W-:-:S04]  /*1dd00*/  @P0 LOP3.LUT R28, R29, R28, RZ, 0x3c, !PT ;  /* 0x0000001c1d1c0212 */ /* 0x002fc800078e3cff */
[----:B------:R-:W-:-:S05]  /*1dd10*/  @P0 LOP3.LUT R29, R29, R28, RZ, 0x3c, !PT ;  /* 0x0000001c1d1d0212 */ /* 0x000fca00078e3cff */
[----:B------:R0:W4:Y:S01]  /*1dd20*/  @P0 LDG.E.U8 R26, desc[UR18][R28.64] ;  /* 0x000000121c1a0981 */ /* 0x000122000c1e1100 */
[----:B------:R-:W-:Y:S01]  /*1dd30*/  @!P3 IMAD.IADD R12, R12, 0x1, -R8 ;  /* 0x000000010c0cb824 */ /* 0x000fe200078e0a08 */
[----:B------:R-:W-:Y:S01]  /*1dd40*/  ISETP.GE.AND P3, PT, R80, RZ, PT ;  /* 0x000000ff5000720c */ /* 0x000fe20003f66270 */
[----:B------:R-:W-:Y:S01]  /*1dd50*/  @!P1 IMAD.MOV R27, RZ, RZ, -R27 ;  /* 0x000000ffff1b9224 */ /* 0x000fe200078e0a1b */
[----:B------:R-:W4:Y:S01]  /*1dd60*/  LDL.LU R80, [R1+0x2c8] ;  /* 0x0002c80001507983 */ /* 0x000f220000300800 */
[C---:B------:R-:W-:Y:S02]  /*1dd70*/  ISETP.GT.U32.AND P6, PT, R8.reuse, R81, PT ;  /* 0x000000510800720c */ /* 0x040fe40003fc4070 */
[----:B------:R-:W-:Y:S02]  /*1dd80*/  ISETP.GT.U32.AND P1, PT, R8, R12, PT ;  /* 0x0000000c0800720c */ /* 0x000fe40003f24070 */
[----:B------:R-:W-:-:S05]  /*1dd90*/  SEL R27, R19, R27, !P4 ;  /* 0x0000001b131b7207 */ /* 0x000fca0006000000 */
[----:B0-----:R-:W-:Y:S01]  /*1dda0*/  IMAD R28, R27, UR4, RZ ;  /* 0x000000041b1c7c24 */ /* 0x001fe2000f8e02ff */
[----:B---3--:R-:W-:Y:S02]  /*1ddb0*/  PRMT R11, RZ, 0x7610, R11 ;  /* 0x00007610ff0b7816 */ /* 0x008fe4000000000b */
[----:B------:R-:W-:Y:S01]  /*1ddc0*/  ISETP.GT.U32.AND P5, PT, R8, R15, PT ;  /* 0x0000000f0800720c */ /* 0x000fe20003fa4070 */
[----:B------:R-:W0:Y:S01]  /*1ddd0*/  LDCU UR4, c[0x0][0x3b0] ;  /* 0x00007600ff0477ac */ /* 0x000e220008000800 */
[--C-:B------:R-:W-:Y:S02]  /*1dde0*/  @!P6 IMAD.IADD R81, R81, 0x1, -R8.reuse ;  /* 0x000000015151e824 */ /* 0x100fe400078e0a08 */
[----:B------:R-:W-:-:S04]  /*1ddf0*/  @!P1 IMAD.IADD R12, R12, 0x1, -R8 ;  /* 0x000000010c0c9824 */ /* 0x000fc800078e0a08 */
[----:B------:R-:W-:Y:S01]  /*1de00*/  IMAD.MOV.U32 R27, RZ, RZ, R12 ;  /* 0x000000ffff1b7224 */ /* 0x000fe200078e000c */
[----:B--2---:R-:W-:Y:S02]  /*1de10*/  ISETP.GE.AND P1, PT, R14, RZ, PT ;  /* 0x000000ff0e00720c */ /* 0x004fe40003f26270 */
[----:B----4-:R-:W-:Y:S01]  /*1de20*/  PRMT R2, RZ, 0x7610, R2 ;  /* 0x00007610ff027816 */ /* 0x010fe20000000002 */
[----:B------:R1:W-:Y:S02]  /*1de30*/  STL [R1+0x134], R26 ;  /* 0x0001341a01007387 */ /* 0x0003e40000100800 */
[----:B-1----:R-:W-:Y:S02]  /*1de40*/  IMAD.MOV.U32 R26, RZ, RZ, R10 ;  /* 0x000000ffff1a7224 */ /* 0x002fe400078e000a */
[----:B------:R-:W2:Y:S02]  /*1de50*/  LDL R10, [R1+0x10f8] ;  /* 0x0010f800010a7983 */ /* 0x000ea40000100800 */
[----:B------:R-:W-:Y:S01]  /*1de60*/  @!P3 IMAD.MOV R26, RZ, RZ, -R26 ;  /* 0x000000ffff1ab224 */ /* 0x000fe200078e0a1a */
[----:B------:R-:W-:Y:S01]  /*1de70*/  ISETP.GE.AND P3, PT, R3, RZ, PT ;  /* 0x000000ff0300720c */ /* 0x000fe20003f66270 */
[----:B------:R-:W-:-:S03]  /*1de80*/  IMAD.MOV.U32 R3, RZ, RZ, R4 ;  /* 0x000000ffff037224 */ /* 0x000fc600078e0004 */
[----:B------:R-:W-:Y:S02]  /*1de90*/  SEL R26, R19, R26, !P4 ;  /* 0x0000001a131a7207 */ /* 0x000fe40006000000 */
[----:B------:R-:W-:-:S03]  /*1dea0*/  IADD3 R4, P6, PT, R28, R7, RZ ;  /* 0x000000071c047210 */ /* 0x000fc60007fde0ff */
[----:B------:R-:W-:Y:S01]  /*1deb0*/  IMAD R26, R26, UR5, RZ ;  /* 0x000000051a1a7c24 */ /* 0x000fe2000f8e02ff */
[----:B------:R-:W-:Y:S01]  /*1dec0*/  LEA.HI.X.SX32 R14, R28, R6, 0x1, P6 ;  /* 0x000000061c0e7211 */ /* 0x000fe200030f0eff */
[----:B------:R1:W-:Y:S01]  /*1ded0*/  STL [R1+0x5f0], R4 ;  /* 0x0005f00401007387 */ /* 0x0003e20000100800 */
[----:B------:R-:W-:Y:S02]  /*1dee0*/  @!P5 IMAD.IADD R15, R15, 0x1, -R8 ;  /* 0x000000010f0fd824 */ /* 0x000fe400078e0a08 */
[----:B------:R-:W-:Y:S01]  /*1def0*/  @!P3 IMAD.MOV R27, RZ, RZ, -R27 ;  /* 0x000000ffff1bb224 */ /* 0x000fe200078e0a1b */
[----:B------:R-:W-:Y:S01]  /*1df00*/  IADD3 R12, P6, PT, R26, R7, RZ ;  /* 0x000000071a0c7210 */ /* 0x000fe20007fde0ff */
[----:B------:R3:W-:Y:S01]  /*1df10*/  STL [R1+0x5ec], R14 ;  /* 0x0005ec0e01007387 */ /* 0x0007e20000100800 */
[----:B------:R-:W-:Y:S02]  /*1df20*/  @P0 IMAD.MOV.U32 R28, RZ, RZ, R4 ;  /* 0x000000ffff1c0224 */ /* 0x000fe400078e0004 */
[----:B------:R-:W-:Y:S01]  /*1df30*/  @P0 IMAD.MOV.U32 R29, RZ, RZ, R14 ;  /* 0x000000ffff1d0224 */ /* 0x000fe200078e000e */
[----:B------:R-:W-:-:S02]  /*1df40*/  ISETP.GT.U32.AND P5, PT, R8, R15, PT ;  /* 0x0000000f0800720c */ /* 0x000fc40003fa4070 */
[----:B------:R-:W-:Y:S01]  /*1df50*/  ISETP.GT.U32.AND P3, PT, R8, R81, PT ;  /* 0x000000510800720c */ /* 0x000fe20003f64070 */
[----:B------:R-:W4:Y:S01]  /*1df60*/  LDCU UR5, c[0x0][0x3b0] ;  /* 0x00007600ff0577ac */ /* 0x000f220008000800 */
[----:B-1----:R-:W4:Y:S04]  /*1df70*/  LDL R4, [R1+0x1154] ;  /* 0x0011540001047983 */ /* 0x002f280000100800 */
[----:B------:R1:W4:Y:S01]  /*1df80*/  @P0 LDG.E.U8 R2, desc[UR18][R28.64] ;  /* 0x000000121c020981 */ /* 0x000322000c1e1100 */
[----:B---3--:R-:W-:Y:S01]  /*1df90*/  LEA.HI.X.SX32 R14, R26, R6, 0x1, P6 ;  /* 0x000000061a0e7211 */ /* 0x008fe200030f0eff */
[----:B-1----:R-:W-:-:S04]  /*1dfa0*/  @P0 IMAD.MOV.U32 R28, RZ, RZ, R12 ;  /* 0x000000ffff1c0224 */ /* 0x002fc800078e000c */
[----:B------:R-:W-:-:S05]  /*1dfb0*/  @P0 IMAD.MOV.U32 R29, RZ, RZ, R14 ;  /* 0x000000ffff1d0224 */ /* 0x000fca00078e000e */
[----:B------:R1:W3:Y:S01]  /*1dfc0*/  @P0 LDG.E.U8 R11, desc[UR18][R28.64] ;  /* 0x000000121c0b0981 */ /* 0x0002e2000c1e1100 */
[----:B------:R-:W-:Y:S01]  /*1dfd0*/  @!P5 IMAD.IADD R15, R15, 0x1, -R8 ;  /* 0x000000010f0fd824 */ /* 0x000fe200078e0a08 */
[----:B------:R-:W-:-:S03]  /*1dfe0*/  ISETP.GT.U32.AND P6, PT, R8, R80, PT ;  /* 0x000000500800720c */ /* 0x000fc60003fc4070 */
[----:B------:R-:W-:-:S04]  /*1dff0*/  IMAD.MOV.U32 R26, RZ, RZ, R15 ;  /* 0x000000ffff1a7224 */ /* 0x000fc800078e000f */
[----:B------:R-:W-:Y:S01]  /*1e000*/  @!P1 IMAD.MOV R26, RZ, RZ, -R26 ;  /* 0x000000ffff1a9224 */ /* 0x000fe200078e0a1a */
[----:B-1----:R-:W-:Y:S01]  /*1e010*/  SEL R28, R19, R27, !P4 ;  /* 0x0000001b131c7207 */ /* 0x002fe20006000000 */
[----:B------:R-:W-:-:S03]  /*1e020*/  @!P3 IMAD.IADD R81, R81, 0x1, -R8 ;  /* 0x000000015151b824 */ /* 0x000fc600078e0a08 */
[----:B------:R-:W-:Y:S01]  /*1e030*/  SEL R27, R19, R26, !P4 ;  /* 0x0000001a131b7207 */ /* 0x000fe20006000000 */
[----:B------:R-:W-:Y:S01]  /*1e040*/  IMAD R28, R28, UR12, RZ ;  /* 0x0000000c1c1c7c24 */ /* 0x000fe2000f8e02ff */
[----:B------:R-:W-:Y:S01]  /*1e050*/  STL [R1+0x5f8], R12 ;  /* 0x0005f80c01007387 */ /* 0x000fe20000100800 */
[----:B------:R-:W-:Y:S02]  /*1e060*/  @!P6 IMAD.IADD R80, R80, 0x1, -R8 ;  /* 0x000000015050e824 */ /* 0x000fe400078e0a08 */
[----:B------:R-:W-:Y:S02]  /*1e070*/  IMAD.MOV.U32 R26, RZ, RZ, R81 ;  /* 0x000000ffff1a7224 */ /* 0x000fe400078e0051 */
[----:B0-----:R-:W-:Y:S01]  /*1e080*/  IMAD R27, R27, UR4, RZ ;  /* 0x000000041b1b7c24 */ /* 0x001fe2000f8e02ff */
[----:B------:R-:W-:Y:S02]  /*1e090*/  IADD3 R15, P6, PT, R28, R7, RZ ;  /* 0x000000071c0f7210 */ /* 0x000fe40007fde0ff */
[----:B------:R-:W-:-:S02]  /*1e0a0*/  PRMT R29, RZ, 0x7610, R29 ;  /* 0x00007610ff1d7816 */ /* 0x000fc4000000001d */
[----:B------:R-:W-:Y:S02]  /*1e0b0*/  ISETP.GT.U32.AND P5, PT, R8, R73, PT ;  /* 0x000000490800720c */ /* 0x000fe40003fa4070 */
[----:B------:R-:W-:Y:S01]  /*1e0c0*/  PRMT R16, RZ, 0x7610, R16 ;  /* 0x00007610ff107816 */ /* 0x000fe20000000010 */
[----:B------:R-:W0:Y:S01]  /*1e0d0*/  LDCU UR12, c[0x0][0x3b0] ;  /* 0x00007600ff0c77ac */ /* 0x000e220008000800 */
[----:B--2---:R-:W-:Y:S01]  /*1e0e0*/  ISETP.GE.AND P1, PT, R10, RZ, PT ;  /* 0x000000ff0a00720c */ /* 0x004fe20003f26270 */
[----:B----4-:R1:W-:-:S12]  /*1e0f0*/  STL [R1+0x11c], R2 ;  /* 0x00011c0201007387 */ /* 0x0103d80000100800 */
[----:B------:R-:W-:Y:S01]  /*1e100*/  @!P1 IMAD.MOV R26, RZ, RZ, -R26 ;  /* 0x000000ffff1a9224 */ /* 0x000fe200078e0a1a */
[----:B------:R-:W-:Y:S01]  /*1e110*/  ISETP.GT.U32.AND P3, PT, R8, R80, PT ;  /* 0x000000500800720c */ /* 0x000fe20003f64070 */
[----:B------:R-:W2:Y:S01]  /*1e120*/  LDCU UR4, c[0x0][0x3b0] ;  /* 0x00007600ff0477ac */ /* 0x000ea20008000800 */
[----:B-1----:R-:W4:Y:S04]  /*1e130*/  LDL.LU R2, [R1+0x1cc] ;  /* 0x0001cc0001027983 */ /* 0x002f280000300800 */
[----:B------:R1:W-:Y:S04]  /*1e140*/  STL [R1+0x5f4], R14 ;  /* 0x0005f40e01007387 */ /* 0x0003e80000100800 */
[----:B------:R-:W2:Y:S04]  /*1e150*/  LDL R10, [R1+0x1134] ;  /* 0x00113400010a7983 */ /* 0x000ea80000100800 */
[----:B------:R-:W4:Y:S04]  /*1e160*/  LDL.LU R81, [R1+0x1a8] ;  /* 0x0001a80001517983 */ /* 0x000f280000300800 */
[----:B---3--:R3:W-:Y:S01]  /*1e170*/  STL [R1+0x114], R11 ;  /* 0x0001140b01007387 */ /* 0x0087e20000100800 */
[----:B-1----:R-:W-:-:S02]  /*1e180*/  LEA.HI.X.SX32 R14, R28, R6, 0x1, P6 ;  /* 0x000000061c0e7211 */ /* 0x002fc400030f0eff */
[----:B------:R-:W-:Y:S02]  /*1e190*/  SEL R28, R19, R26, !P4 ;  /* 0x0000001a131c7207 */ /* 0x000fe40006000000 */
[----:B---3--:R-:W-:Y:S01]  /*1e1a0*/  IADD3 R11, P1, PT, R27, R7, RZ ;  /* 0x000000071b0b7210 */ /* 0x008fe20007f3e0ff */
[----:B------:R-:W-:-:S03]  /*1e1b0*/  @P0 IMAD.MOV.U32 R26, RZ, RZ, R15 ;  /* 0x000000ffff1a0224 */ /* 0x000fc600078e000f */
[----:B------:R-:W-:Y:S01]  /*1e1c0*/  LEA.HI.X.SX32 R12, R27, R6, 0x1, P1 ;  /* 0x000000061b0c7211 */ /* 0x000fe200008f0eff */
[----:B------:R-:W-:-:S05]  /*1e1d0*/  @P0 IMAD.MOV.U32 R27, RZ, RZ, R14 ;  /* 0x000000ffff1b0224 */ /* 0x000fca00078e000e */
[----:B------:R1:W3:Y:S02]  /*1e1e0*/  @P0 LDG.E.U8 R13, desc[UR18][R26.64] ;  /* 0x000000121a0d0981 */ /* 0x0002e4000c1e1100 */
[----:B-1----:R-:W-:Y:S02]  /*1e1f0*/  @P0 IMAD.MOV.U32 R26, RZ, RZ, R11 ;  /* 0x000000ffff1a0224 */ /* 0x002fe400078e000b */
[----:B------:R-:W-:-:S05]  /*1e200*/  @P0 IMAD.MOV.U32 R27, RZ, RZ, R12 ;  /* 0x000000ffff1b0224 */ /* 0x000fca00078e000c */
[----:B------:R1:W4:Y:S01]  /*1e210*/  @P0 LDG.E.U8 R29, desc[UR18][R26.64] ;  /* 0x000000121a1d0981 */ /* 0x000322000c1e1100 */
[----:B------:R-:W-:-:S03]  /*1e220*/  @!P5 IMAD.IADD R73, R73, 0x1, -R8 ;  /* 0x000000014949d824 */ /* 0x000fc600078e0a08 */
[----:B------:R-:W-:Y:S02]  /*1e230*/  STL [R1+0x600], R15 ;  /* 0x0006000f01007387 */ /* 0x000fe40000100800 */
[----:B------:R-:W-:Y:S02]  /*1e240*/  ISETP.GT.U32.AND P5, PT, R8, R73, PT ;  /* 0x000000490800720c */ /* 0x000fe40003fa4070 */
[----:B------:R-:W-:Y:S01]  /*1e250*/  ISETP.GE.AND P6, PT, R4, RZ, PT ;  /* 0x000000ff0400720c */ /* 0x000fe20003fc6270 */
[----:B------:R-:W-:Y:S04]  /*1e260*/  STL [R1+0x618], R11 ;  /* 0x0006180b01007387 */ /* 0x000fe80000100800 */
[----:B------:R-:W4:Y:S04]  /*1e270*/  LDL R4, [R1+0x1130] ;  /* 0x0011300001047983 */ /* 0x000f280000100800 */
[----:B------:R0:W-:Y:S01]  /*1e280*/  STL [R1+0x5fc], R14 ;  /* 0x0005fc0e01007387 */ /* 0x0001e20000100800 */
[----:B------:R-:W-:-:S02]  /*1e290*/  IMAD R28, R28, UR5, RZ ;  /* 0x000000051c1c7c24 */ /* 0x000fc4000f8e02ff */
[--C-:B------:R-:W-:Y:S01]  /*1e2a0*/  @!P3 IMAD.IADD R80, R80, 0x1, -R8.reuse ;  /* 0x000000015050b824 */ /* 0x100fe200078e0a08 */
[----:B------:R-:W1:Y:S01]  /*1e2b0*/  LDCU UR5, c[0x0][0x3b0] ;  /* 0x00007600ff0577ac */ /* 0x000e620008000800 */
[----:B0-----:R-:W4:Y:S04]  /*1e2c0*/  LDL.LU R14, [R1+0x136c] ;  /* 0x00136c00010e7983 */ /* 0x001f280000300800 */
[----:B------:R-:W4:Y:S04]  /*1e2d0*/  LDL.LU R15, [R1+0x1368] ;  /* 0x00136800010f7983 */ /* 0x000f280000300800 */
[----:B------:R-:W-:Y:S01]  /*1e2e0*/  STL [R1+0x614], R12 ;  /* 0x0006140c01007387 */ /* 0x000fe20000100800 */
[----:B------:R-:W-:-:S04]  /*1e2f0*/  @!P5 IMAD.IADD R73, R73, 0x1, -R8 ;  /* 0x000000014949d824 */ /* 0x000fc800078e0a08 */
[----:B-1----:R-:W-:Y:S01]  /*1e300*/  IMAD.MOV.U32 R26, RZ, RZ, R73 ;  /* 0x000000ffff1a7224 */ /* 0x002fe200078e0049 */
[----:B--2---:R-:W-:Y:S01]  /*1e310*/  ISETP.GE.AND P5, PT, R10, RZ, PT ;  /* 0x000000ff0a00720c */ /* 0x004fe20003fa6270 */
[----:B---3--:R0:W-:Y:S04]  /*1e320*/  STL [R1+0xfc], R13 ;  /* 0x0000fc0d01007387 */ /* 0x0081e80000100800 */
[----:B0-----:R-:W2:Y:S04]  /*1e330*/  LDL.LU R13, [R1+0x1364] ;  /* 0x00136400010d7983 */ /* 0x001ea80000300800 */
[----:B------:R-:W3:Y:S04]  /*1e340*/  LDL.LU R12, [R1+0x1360] ;  /* 0x00136000010c7983 */ /* 0x000ee80000300800 */
[----:B------:R-:W3:Y:S04]  /*1e350*/  LDL.LU R11, [R1+0x135c] ;  /* 0x00135c00010b7983 */ /* 0x000ee80000300800 */
[----:B------:R-:W3:Y:S04]  /*1e360*/  LDL.LU R10, [R1+0x19c] ;  /* 0x00019c00010a7983 */ /* 0x000ee80000300800 */
[----:B----4-:R0:W-:Y:S02]  /*1e370*/  STL [R1+0xe0], R29 ;  /* 0x0000e01d01007387 */ /* 0x0101e40000100800 */
[----:B0-----:R-:W-:-:S04]  /*1e380*/  IADD3 R29, P3, PT, R28, R7, RZ ;  /* 0x000000071c1d7210 */ /* 0x001fc80007f7e0ff */
[----:B------:R-:W-:Y:S01]  /*1e390*/  LEA.HI.X.SX32 R73, R28, R6, 0x1, P3 ;  /* 0x000000061c497211 */ /* 0x000fe200018f0eff */
[----:B------:R0:W-:Y:S01]  /*1e3a0*/  STL [R1+0x620], R29 ;  /* 0x0006201d01007387 */ /* 0x0001e20000100800 */
[----:B------:R-:W-:-:S03]  /*1e3b0*/  @P0 IMAD.MOV.U32 R28, RZ, RZ, R29 ;  /* 0x000000ffff1c0224 */ /* 0x000fc600078e001d */
[----:B0-----:R-:W-:-:S05]  /*1e3c0*/  @P0 IMAD.MOV.U32 R29, RZ, RZ, R73 ;  /* 0x000000ffff1d0224 */ /* 0x001fca00078e0049 */
[----:B------:R0:W4:Y:S01]  /*1e3d0*/  @P0 LDG.E.U8 R72, desc[UR18][R28.64] ;  /* 0x000000121c480981 */ /* 0x000122000c1e1100 */
[----:B------:R-:W-:-:S05]  /*1e3e0*/  @!P6 IMAD.MOV R26, RZ, RZ, -R26 ;  /* 0x000000ffff1ae224 */ /* 0x000fca00078e0a1a */
[----:B------:R-:W-:Y:S01]  /*1e3f0*/  SEL R27, R19, R26, !P4 ;  /* 0x0000001a131b7207 */ /* 0x000fe20006000000 */
[----:B------:R-:W-:-:S04]  /*1e400*/  IMAD.MOV.U32 R26, RZ, RZ, R80 ;  /* 0x000000ffff1a7224 */ /* 0x000fc800078e0050 */
[----:B------:R-:W-:Y:S02]  /*1e410*/  IMAD R27, R27, UR13, RZ ;  /* 0x0000000d1b1b7c24 */ /* 0x000fe4000f8e02ff */
[----:B------:R-:W-:Y:S01]  /*1e420*/  @!P5 IMAD.MOV R26, RZ, RZ, -R26 ;  /* 0x000000ffff1ad224 */ /* 0x000fe200078e0a1a */
[----:B------:R-:W-:Y:S01]  /*1e430*/  STL [R1+0x61c], R73 ;  /* 0x00061c4901007387 */ /* 0x000fe20000100800 */
[C---:B------:R-:W-:Y:S01]  /*1e440*/  ISETP.GT.U32.AND P6, PT, R8.reuse, R3, PT ;  /* 0x000000030800720c */ /* 0x040fe20003fc4070 */
[----:B0-----:R-:W-:Y:S01]  /*1e450*/  IMAD.MOV.U32 R29, RZ, RZ, R3 ;  /* 0x000000ffff1d7224 */ /* 0x001fe200078e0003 */
[----:B------:R-:W-:Y:S02]  /*1e460*/  IADD3 R28, P5, PT, R27, R7, RZ ;  /* 0x000000071b1c7210 */ /* 0x000fe40007fbe0ff */
[----:B------:R-:W-:Y:S02]  /*1e470*/  SEL R26, R19, R26, !P4 ;  /* 0x0000001a131a7207 */ /* 0x000fe40006000000 */
[----:B------:R-:W-:-:S02]  /*1e480*/  ISETP.GT.U32.AND P1, PT, R8, R2, PT ;  /* 0x000000020800720c */ /* 0x000fc40003f24070 */
[----:B--2---:R-:W-:Y:S02]  /*1e490*/  PRMT R13, RZ, 0x7610, R13 ;  /* 0x00007610ff0d7816 */ /* 0x004fe4000000000d */
[----:B------:R-:W-:Y:S01]  /*1e4a0*/  LEA.HI.X.SX32 R3, R27, R6, 0x1, P5 ;  /* 0x000000061b037211 */ /* 0x000fe200028f0eff */
[----:B------:R-:W-:Y:S01]  /*1e4b0*/  IMAD.MOV.U32 R27, RZ, RZ, R28 ;  /* 0x000000ffff1b7224 */ /* 0x000fe200078e001c */
[----:B------:R-:W-:Y:S02]  /*1e4c0*/  ISETP.GT.U32.AND P3, PT, R8, R81, PT ;  /* 0x000000510800720c */ /* 0x000fe40003f64070 */
[----:B------:R-:W-:Y:S02]  /*1e4d0*/  PRMT R15, RZ, 0x7610, R15 ;  /* 0x00007610ff0f7816 */ /* 0x000fe4000000000f */
[----:B---3--:R-:W-:Y:S02]  /*1e4e0*/  PRMT R11, RZ, 0x7610, R11 ;  /* 0x00007610ff0b7816 */ /* 0x008fe4000000000b */
[----:B------:R-:W-:Y:S01]  /*1e4f0*/  PRMT R12, RZ, 0x7610, R12 ;  /* 0x00007610ff0c7816 */ /* 0x000fe2000000000c */
[----:B------:R-:W0:Y:S01]  /*1e500*/  LDCU UR13, c[0x0][0x3b0] ;  /* 0x00007600ff0d77ac */ /* 0x000e220008000800 */
[----:B----4-:R1:W-:Y:S04]  /*1e510*/  STL [R1+0xc4], R72 ;  /* 0x0000c44801007387 */ /* 0x0103e80000100800 */
[----:B-1----:R-:W2:Y:S04]  /*1e520*/  LDL R72, [R1+0x112c] ;  /* 0x00112c0001487983 */ /* 0x002ea80000100800 */
[----:B------:R-:W3:Y:S04]  /*1e530*/  LDL.LU R80, [R1+0x1a4] ;  /* 0x0001a40001507983 */ /* 0x000ee80000300800 */
[----:B------:R-:W4:Y:S04]  /*1e540*/  LDL R73, [R1+0x1128] ;  /* 0x0011280001497983 */ /* 0x000f280000100800 */
[----:B------:R1:W-:Y:S02]  /*1e550*/  STL [R1+0x628], R28 ;  /* 0x0006281c01007387 */ /* 0x0003e40000100800 */
[----:B-1----:R-:W-:-:S02]  /*1e560*/  IMAD R28, R26, UR4, RZ ;  /* 0x000000041a1c7c24 */ /* 0x002fc4000f8e02ff */
[----:B------:R-:W-:Y:S02]  /*1e570*/  IMAD.MOV.U32 R26, RZ, RZ, R3 ;  /* 0x000000ffff1a7224 */ /* 0x000fe400078e0003 */
[--C-:B------:R-:W-:Y:S02]  /*1e580*/  @!P1 IMAD.IADD R2, R2, 0x1, -R8.reuse ;  /* 0x0000000102029824 */ /* 0x100fe400078e0a08 */
[--C-:B------:R-:W-:Y:S02]  /*1e590*/  @!P6 IMAD.IADD R29, R29, 0x1, -R8.reuse ;  /* 0x000000011d1de824 */ /* 0x100fe400078e0a08 */
[----:B------:R-:W-:Y:S01]  /*1e5a0*/  @!P3 IMAD.IADD R81, R81, 0x1, -R8 ;  /* 0x000000015151b824 */ /* 0x000fe200078e0a08 */
[----:B------:R-:W1:Y:S01]  /*1e5b0*/  LDCU UR4, c[0x0][0x3b0] ;  /* 0x00007600ff0477ac */ /* 0x000e620008000800 */
[----:B------:R-:W-:-:S04]  /*1e5c0*/  @P0 LOP3.LUT R27, R27, R26, RZ, 0x3c, !PT ;  /* 0x0000001a1b1b0212 */ /* 0x000fc800078e3cff */
[----:B------:R-:W-:-:S04]  /*1e5d0*/  @P0 LOP3.LUT R26, R27, R26, RZ, 0x3c, !PT ;  /* 0x0000001a1b1a0212 */ /* 0x000fc800078e3cff */
[----:B------:R-:W-:-:S05]  /*1e5e0*/  @P0 LOP3.LUT R27, R27, R26, RZ, 0x3c, !PT ;  /* 0x0000001a1b1b0212 */ /* 0x000fca00078e3cff */
[----:B------:R0:W2:Y:S01]  /*1e5f0*/  @P0 LDG.E.U8 R16, desc[UR18][R26.64] ;  /* 0x000000121a100981 */ /* 0x0000a2000c1e1100 */
[----:B------:R-:W-:Y:S02]  /*1e600*/  ISETP.GT.U32.AND P1, PT, R8, R2, PT ;  /* 0x000000020800720c */ /* 0x000fe40003f24070 */
[----:B------:R-:W-:Y:S02]  /*1e610*/  ISETP.GE.AND P6, PT, R4, RZ, PT ;  /* 0x000000ff0400720c */ /* 0x000fe40003fc6270 */
[----:B------:R-:W3:Y:S04]  /*1e620*/  LDL.LU R4, [R1+0x194] ;  /* 0x0001940001047983 */ /* 0x000ee80000300800 */
[----:B------:R0:W-:Y:S05]  /*1e630*/  STL [R1+0x624], R3 ;  /* 0x0006240301007387 */ /* 0x0001ea0000100800 */
[----:B------:R-:W-:Y:S01]  /*1e640*/  @!P1 IMAD.IADD R2, R2, 0x1, -R8 ;  /* 0x0000000102029824 */ /* 0x000fe200078e0a08 */
[----:B0-----:R-:W3:Y:S03]  /*1e650*/  LDL.LU R3, [R1+0x1358] ;  /* 0x0013580001037983 */ /* 0x001ee60000300800 */
[----:B------:R-:W-:-:S02]  /*1e660*/  IMAD.MOV.U32 R26, RZ, RZ, R2 ;  /* 0x000000ffff1a7224 */ /* 0x000fc400078e0002 */
[----:B------:R-:W3:Y:S02]  /*1e670*/  LDL R2, [R1+0x1124] ;  /* 0x0011240001027983 */ /* 0x000ee40000100800 */
[----:B------:R-:W-:Y:S02]  /*1e680*/  @!P6 IMAD.MOV R26, RZ, RZ, -R26 ;  /* 0x000000ffff1ae224 */ /* 0x000fe400078e0a1a */
[----:B--2---:R0:W-:Y:S02]  /*1e690*/  STL [R1+0xbc], R16 ;  /* 0x0000bc1001007387 */ /* 0x0041e40000100800 */
[----:B0-----:R-:W-:-:S04]  /*1e6a0*/  IADD3 R16, P1, PT, R28, R7, RZ ;  /* 0x000000071c107210 */ /* 0x001fc80007f3e0ff */
[----:B------:R-:W-:Y:S02]  /*1e6b0*/  LEA.HI.X.SX32 R27, R28, R6, 0x1, P1 ;  /* 0x000000061c1b7211 */ /* 0x000fe400008f0eff */
[----:B------:R-:W-:Y:S01]  /*1e6c0*/  SEL R28, R19, R26, !P4 ;  /* 0x0000001a131c7207 */ /* 0x000fe20006000000 */
[----:B------:R-:W-:-:S05]  /*1e6d0*/  @P0 IMAD.MOV.U32 R26, RZ, RZ, R16 ;  /* 0x000000ffff1a0224 */ /* 0x000fca00078e0010 */
[----:B------:R0:W2:Y:S01]  /*1e6e0*/  @P0 LDG.E.U8 R13, desc[UR18][R26.64] ;  /* 0x000000121a0d0981 */ /* 0x0000a2000c1e1100 */
[C---:B------:R-:W-:Y:S02]  /*1e6f0*/  ISETP.GT.U32.AND P5, PT, R8.reuse, R81, PT ;  /* 0x000000510800720c */ /* 0x040fe40003fa4070 */
[----:B------:R-:W-:Y:S01]  /*1e700*/  ISETP.GT.U32.AND P3, PT, R8, R29, PT ;  /* 0x0000001d0800720c */ /* 0x000fe20003f64070 */
[----:B------:R-:W-:Y:S01]  /*1e710*/  IMAD R28, R28, UR5, RZ ;  /* 0x000000051c1c7c24 */ /* 0x000fe2000f8e02ff */
[----:B------:R0:W-:Y:S04]  /*1e720*/  STL [R1+0x630], R16 ;  /* 0x0006301001007387 */ /* 0x0001e80000100800 */
[----:B------:R1:W-:Y:S01]  /*1e730*/  STL [R1+0x62c], R27 ;  /* 0x00062c1b01007387 */ /* 0x0003e20000100800 */
[----:B------:R-:W-:-:S02]  /*1e740*/  ISETP.GT.U32.AND P6, PT, R8, R10, PT ;  /* 0x0000000a0800720c */ /* 0x000fc40003fc4070 */
[----:B------:R-:W-:Y:S01]  /*1e750*/  ISETP.GE.AND P1, PT, R72, RZ, PT ;  /* 0x000000ff4800720c */ /* 0x000fe20003f26270 */
[----:B------:R-:W2:Y:S01]  /*1e760*/  LDCU UR5, c[0x0][0x3b0] ;  /* 0x00007600ff0577ac */ /* 0x000ea20008000800 */
[--C-:B------:R-:W-:Y:S01]  /*1e770*/  @!P5 IMAD.IADD R81, R81, 0x1, -R8.reuse ;  /* 0x000000015151d824 */ /* 0x100fe200078e0a08 */
[----:B0-----:R-:W-:Y:S01]  /*1e780*/  IADD3 R16, P5, PT, R28, R7, RZ ;  /* 0x000000071c107210 */ /* 0x001fe20007fbe0ff */
[----:B------:R-:W-:-:S03]  /*1e790*/  @!P3 IMAD.IADD R29, R29, 0x1, -R8 ;  /* 0x000000011d1db824 */ /* 0x000fc600078e0a08 */
[----:B------:R-:W-:Y:S01]  /*1e7a0*/  LEA.HI.X.SX32 R26, R28, R6, 0x1, P5 ;  /* 0x000000061c1a7211 */ /* 0x000fe200028f0eff */
[----:B-1----:R-:W-:Y:S02]  /*1e7b0*/  IMAD.MOV.U32 R27, RZ, RZ, R29 ;  /* 0x000000ffff1b7224 */ /* 0x002fe400078e001d */
[----:B------:R-:W-:Y:S02]  /*1e7c0*/  @P0 IMAD.MOV.U32 R28, RZ, RZ, R16 ;  /* 0x000000ffff1c0224 */ /* 0x000fe400078e0010 */
[----:B------:R-:W-:-:S05]  /*1e7d0*/  @P0 IMAD.MOV.U32 R29, RZ, RZ, R26 ;  /* 0x000000ffff1d0224 */ /* 0x000fca00078e001a */
[----:B------:R0:W3:Y:S01]  /*1e7e0*/  @P0 LDG.E.U8 R15, desc[UR18][R28.64] ;  /* 0x000000121c0f0981 */ /* 0x0000e2000c1e1100 */
[----:B------:R-:W-:-:S03]  /*1e7f0*/  @!P6 IMAD.IADD R10, R10, 0x1, -R8 ;  /* 0x000000010a0ae824 */ /* 0x000fc600078e0a08 */
[----:B--2---:R1:W-:Y:S04]  /*1e800*/  STL [R1+0xa0], R13 ;  /* 0x0000a00d01007387 */ /* 0x0043e80000100800 */
[----:B-1----:R-:W2:Y:S01]  /*1e810*/  LDL R13, [R1+0x116c] ;  /* 0x00116c00010d7983 */ /* 0x002ea20000100800 */
[----:B----4-:R-:W-:Y:S01]  /*1e820*/  ISETP.GE.AND P6, PT, R73, RZ, PT ;  /* 0x000000ff4900720c */ /* 0x010fe20003fc6270 */
[----:B------:R-:W-:Y:S01]  /*1e830*/  @!P1 IMAD.MOV R27, RZ, RZ, -R27 ;  /* 0x000000ffff1b9224 */ /* 0x000fe200078e0a1b */
[C---:B------:R-:W-:Y:S02]  /*1e840*/  ISETP.GT.U32.AND P1, PT, R8.reuse, R10, PT ;  /* 0x0000000a0800720c */ /* 0x040fe40003f24070 */
[----:B---3--:R-:W-:Y:S01]  /*1e850*/  ISETP.GT.U32.AND P5, PT, R8, R4, PT ;  /* 0x000000040800720c */ /* 0x008fe20003fa4070 */
[----:B------:R-:W3:Y:S01]  /*1e860*/  LDL.LU R72, [R1+0x1a0] ;  /* 0x0001a00001487983 */ /* 0x000ee20000300800 */
[----:B------:R-:W-:-:S03]  /*1e870*/  SEL R27, R19, R27, !P4 ;  /* 0x0000001b131b7207 */ /* 0x000fc60006000000 */
[----:B------:R-:W-:Y:S04]  /*1e880*/  STL [R1+0x638], R16 ;  /* 0x0006381001007387 */ /* 0x000fe80000100800 */
[----:B------:R1:W-:Y:S04]  /*1e890*/  STL [R1+0x634], R26 ;  /* 0x0006341a01007387 */ /* 0x0003e80000100800 */
[----:B------:R-:W4:Y:S01]  /*1e8a0*/  LDL.LU R73, [R1+0x190] ;  /* 0x0001900001497983 */ /* 0x000f220000300800 */
[----:B0-----:R-:W-:Y:S01]  /*1e8b0*/  IMAD R28, R27, UR4, RZ ;  /* 0x000000041b1c7c24 */ /* 0x001fe2000f8e02ff */
[----:B------:R-:W-:-:S02]  /*1e8c0*/  PRMT R3, RZ, 0x7610, R3 ;  /* 0x00007610ff037816 */ /* 0x000fc40000000003 */
[----:B------:R-:W-:Y:S01]  /*1e8d0*/  ISETP.GT.U32.AND P3, PT, R8, R80, PT ;  /* 0x000000500800720c */ /* 0x000fe20003f64070 */
[----:B------:R-:W0:Y:S01]  /*1e8e0*/  LDCU UR4, c[0x0][0x3b0] ;  /* 0x00007600ff0477ac */ /* 0x000e220008000800 */
[----:B-1----:R-:W-:Y:S02]  /*1e8f0*/  IMAD.MOV.U32 R26, RZ, RZ, R81 ;  /* 0x000000ffff1a7224 */ /* 0x002fe400078e0051 */
[--C-:B------:R-:W-:Y:S02]  /*1e900*/  @!P1 IMAD.IADD R10, R10, 0x1, -R8.reuse ;  /* 0x000000010a0a9824 */ /* 0x100fe400078e0a08 */
[----:B------:R-:W-:Y:S01]  /*1e910*/  @!P5 IMAD.IADD R4, R4, 0x1, -R8 ;  /* 0x000000010404d824 */ /* 0x000fe200078e0a08 */
[----:B------:R-:W3:Y:S01]  /*1e920*/  LDL R81, [R1+0x1150] ;  /* 0x0011500001517983 */ /* 0x000ee20000100800 */
[----:B------:R-:W-:Y:S01]  /*1e930*/  @!P6 IMAD.MOV R26, RZ, RZ, -R26 ;  /* 0x000000ffff1ae224 */ /* 0x000fe200078e0a1a */
[----:B------:R-:W-:Y:S02]  /*1e940*/  ISETP.GE.AND P6, PT, R2, RZ, PT ;  /* 0x000000ff0200720c */ /* 0x000fe40003fc6270 */
[----:B------:R-:W-:Y:S01]  /*1e950*/  IADD3 R2, P5, PT, R28, R7, RZ ;  /* 0x000000071c027210 */ /* 0x000fe20007fbe0ff */
[----:B------:R-:W-:-:S03]  /*1e960*/  IMAD.MOV.U32 R27, RZ, RZ, R10 ;  /* 0x000000ffff1b7224 */ /* 0x000fc600078e000a */
[----:B------:R-:W-:Y:S02]  /*1e970*/  LEA.HI.X.SX32 R10, R28, R6, 0x1, P5 ;  /* 0x000000061c0a7211 */ /* 0x000fe400028f0eff */
[----:B------:R-:W-:Y:S01]  /*1e980*/  SEL R26, R19, R26, !P4 ;  /* 0x0000001a131a7207 */ /* 0x000fe20006000000 */
[----:B------:R-:W-:Y:S02]  /*1e990*/  @P0 IMAD.MOV.U32 R28, RZ, RZ, R2 ;  /* 0x000000ffff1c0224 */ /* 0x000fe400078e0002 */
[----:B------:R-:W-:Y:S02]  /*1e9a0*/  @P0 IMAD.MOV.U32 R29, RZ, RZ, R10 ;  /* 0x000000ffff1d0224 */ /* 0x000fe400078e000a */
[----:B------:R-:W-:Y:S01]  /*1e9b0*/  IMAD R26, R26, UR5, RZ ;  /* 0x000000051a1a7c24 */ /* 0x000fe2000f8e02ff */
[----:B------:R1:W-:Y:S04]  /*1e9c0*/  STL [R1+0x640], R2 ;  /* 0x0006400201007387 */ /* 0x0003e80000100800 */
[----:B------:R0:W3:Y:S04]  /*1e9d0*/  @P0 LDG.E.U8 R3, desc[UR18][R28.64] ;  /* 0x000000121c030981 */ /* 0x0000e8000c1e1100 */
[----:B------:R0:W-:Y:S01]  /*1e9e0*/  STL [R1+0x63c], R10 ;  /* 0x00063c0a01007387 */ /* 0x0001e20000100800 */
[----:B------:R-:W-:Y:S01]  /*1e9f0*/  @!P3 IMAD.IADD R80, R80, 0x1, -R8 ;  /* 0x000000015050b824 */ /* 0x000fe200078e0a08 */
[----:B--2---:R-:W-:-:S02]  /*1ea00*/  ISETP.GE.AND P1, PT, R13, RZ, PT ;  /* 0x000000ff0d00720c */ /* 0x004fc40003f26270 */
[C---:B------:R-:W-:Y:S01]  /*1ea10*/  IADD3 R13, P5, PT, R26.reuse, R7, RZ ;  /* 0x000000071a0d7210 */ /* 0x040fe20007fbe0ff */
[----:B-1----:R-:W2:Y:S04]  /*1ea20*/  LDL R2, [R1+0x115c] ;  /* 0x00115c0001027983 */ /* 0x002ea80000100800 */
[----:B0-----:R-:W2:Y:S01]  /*1ea30*/  LDL.LU R10, [R1+0x188] ;  /* 0x00018800010a7983 */ /* 0x001ea20000300800 */
[----:B------:R-:W-:Y:S01]  /*1ea40*/  @!P6 IMAD.MOV R27, RZ, RZ, -R27 ;  /* 0x000000ffff1be224 */ /* 0x000fe200078e0a1b */
[----:B------:R-:W0:Y:S02]  /*1ea50*/  LDCU UR5, c[0x0][0x3b0] ;  /* 0x00007600ff0577ac */ /* 0x000e240008000800 */
[----:B------:R-:W-:Y:S04]  /*1ea60*/  STL [R1+0x658], R13 ;  /* 0x0006580d01007387 */ /* 0x000fe80000100800 */
[----:B------:R1:W-:Y:S01]  /*1ea70*/  STL [R1+0x94], R15 ;  /* 0x0000940f01007387 */ /* 0x0003e20000100800 */
[----:B------:R-:W-:Y:S01]  /*1ea80*/  @P0 IMAD.MOV.U32 R28, RZ, RZ, R13 ;  /* 0x000000ffff1c0224 */ /* 0x000fe200078e000d */
[----:B-1----:R-:W-:-:S05]  /*1ea90*/  LEA.HI.X.SX32 R15, R26, R6, 0x1, P5 ;  /* 0x000000061a0f7211 */ /* 0x002fca00028f0eff */
[----:B------:R-:W-:-:S05]  /*1eaa0*/  @P0 IMAD.MOV.U32 R29, RZ, RZ, R15 ;  /* 0x000000ffff1d0224 */ /* 0x000fca00078e000f */
[----:B------:R1:W2:Y:S01]  /*1eab0*/  @P0 LDG.E.U8 R11, desc[UR18][R28.64] ;  /* 0x000000121c0b0981 */ /* 0x0002a2000c1e1100 */
[C---:B------:R-:W-:Y:S02]  /*1eac0*/  ISETP.GT.U32.AND P3, PT, R8.reuse, R80, PT ;  /* 0x000000500800720c */ /* 0x040fe40003f64070 */
[----:B------:R-:W-:-:S11]  /*1ead0*/  ISETP.GT.U32.AND P6, PT, R8, R4, PT ;  /* 0x000000040800720c */ /* 0x000fd60003fc4070 */
[----:B------:R-:W-:Y:S01]  /*1eae0*/  @!P3 IMAD.IADD R80, R80, 0x1, -R8 ;  /* 0x000000015050b824 */ /* 0x000fe200078e0a08 */
[----:B---3--:R-:W-:-:S03]  /*1eaf0*/  ISETP.GT.U32.AND P3, PT, R8, R72, PT ;  /* 0x000000480800720c */ /* 0x008fc60003f64070 */
[----:B------:R-:W-:Y:S01]  /*1eb00*/  IMAD.MOV.U32 R26, RZ, RZ, R80 ;  /* 0x000000ffff1a7224 */ /* 0x000fe200078e0050 */
[----:B-1----:R-:W-:-:S03]  /*1eb10*/  SEL R28, R19, R27, !P4 ;  /* 0x0000001b131c7207 */ /* 0x002fc60006000000 */
[----:B------:R-:W-:-:S06]  /*1eb20*/  @!P1 IMAD.MOV R26, RZ, RZ, -R26 ;  /* 0x000000ffff1a9224 */ /* 0x000fcc00078e0a1a */
[--C-:B------:R-:W-:Y:S01]  /*1eb30*/  @!P3 IMAD.IADD R72, R72, 0x1, -R8.reuse ;  /* 0x000000014848b824 */ /* 0x100fe200078e0a08 */
[----:B------:R-:W-:Y:S02]  /*1eb40*/  ISETP.GE.AND P3, PT, R81, RZ, PT ;  /* 0x000000ff5100720c */ /* 0x000fe40003f66270 */
[----:B------:R-:W-:Y:S01]  /*1eb50*/  SEL R27, R19, R26, !P4 ;  /* 0x0000001a131b7207 */ /* 0x000fe20006000000 */
[----:B------:R-:W-:Y:S01]  /*1eb60*/  @!P6 IMAD.IADD R4, R4, 0x1, -R8 ;  /* 0x000000010404e824 */ /* 0x000fe200078e0a08 */
[----:B------:R-:W-:Y:S01]  /*1eb70*/  ISETP.GT.U32.AND P1, PT, R8, R72, PT ;  /* 0x000000480800720c */ /* 0x000fe20003f24070 */
[----:B------:R-:W-:Y:S02]  /*1eb80*/  IMAD R28, R28, UR12, RZ ;  /* 0x0000000c1c1c7c24 */ /* 0x000fe4000f8e02ff */
[----:B------:R-:W-:Y:S02]  /*1eb90*/  IMAD.MOV.U32 R26, RZ, RZ, R4 ;  /* 0x000000ffff1a7224 */ /* 0x000fe400078e0004 */
[----:B------:R-:W-:Y:S01]  /*1eba0*/  IMAD R27, R27, UR4, RZ ;  /* 0x000000041b1b7c24 */ /* 0x000fe2000f8e02ff */
[----:B------:R-:W-:Y:S01]  /*1ebb0*/  STL [R1+0x12e8], R3 ;  /* 0x0012e80301007387 */ /* 0x000fe20000100800 */
[----:B------:R-:W-:-:S02]  /*1ebc0*/  PRMT R29, RZ, 0x7610, R29 ;  /* 0x00007610ff1d7816 */ /* 0x000fc4000000001d */
[-C--:B------:R-:W-:Y:S01]  /*1ebd0*/  IADD3 R13, P6, PT, R28, R7.reuse, RZ ;  /* 0x000000071c0d7210 */ /* 0x080fe20007fde0ff */
[----:B------:R1:W-:Y:S01]  /*1ebe0*/  STL [R1+0x654], R15 ;  /* 0x0006540f01007387 */ /* 0x0003e20000100800 */
[----:B------:R-:W-:Y:S01]  /*1ebf0*/  @!P3 IMAD.MOV R26, RZ, RZ, -R26 ;  /* 0x000000ffff1ab224 */ /* 0x000fe200078e0a1a */
[----:B------:R-:W-:Y:S02]  /*1ec00*/  IADD3 R4, P3, PT, R27, R7, RZ ;  /* 0x000000071b047210 */ /* 0x000fe40007f7e0ff */
[----:B------:R-:W3:Y:S01]  /*1ec10*/  LDL R16, [R1+0x1144] ;  /* 0x0011440001107983 */ /* 0x000ee20000100800 */
[----:B------:R-:W-:-:S03]  /*1ec20*/  IMAD.MOV.U32 R80, RZ, RZ, R5 ;  /* 0x000000ffff507224 */ /* 0x000fc600078e0005 */
[----:B------:R-:W3:Y:S01]  /*1ec30*/  LDL.LU R5, [R1+0x18c] ;  /* 0x00018c0001057983 */ /* 0x000ee20000300800 */
[----:B------:R-:W-:Y:S01]  /*1ec40*/  @!P1 IMAD.IADD R72, R72, 0x1, -R8 ;  /* 0x0000000148489824 */ /* 0x000fe200078e0a08 */
[----:B----4-:R-:W-:Y:S01]  /*1ec50*/  ISETP.GT.U32.AND P5, PT, R8, R73, PT ;  /* 0x000000490800720c */ /* 0x010fe20003fa4070 */
[----:B------:R-:W4:Y:S01]  /*1ec60*/  LDCU UR4, c[0x0][0x3b0] ;  /* 0x00007600ff0477ac */ /* 0x000f220008000800 */
[----:B------:R-:W0:Y:S01]  /*1ec70*/  LDCU UR12, c[0x0][0x3b0] ;  /* 0x00007600ff0c77ac */ /* 0x000e220008000800 */
[----:B-1----:R-:W-:Y:S02]  /*1ec80*/  LEA.HI.X.SX32 R15, R28, R6, 0x1, P6 ;  /* 0x000000061c0f7211 */ /* 0x002fe400030f0eff */
[----:B------:R-:W-:Y:S01]  /*1ec90*/  SEL R28, R19, R26, !P4 ;  /* 0x0000001a131c7207 */ /* 0x000fe20006000000 */
[----:B------:R-:W-:Y:S01]  /*1eca0*/  @P0 IMAD.MOV.U32 R26, RZ, RZ, R13 ;  /* 0x000000ffff1a0224 */ /* 0x000fe200078e000d */
[----:B--2---:R-:W-:Y:S02]  /*1ecb0*/  ISETP.GE.AND P1, PT, R2, RZ, PT ;  /* 0x000000ff0200720c */ /* 0x004fe40003f26270 */
[----:B------:R-:W-:Y:S01]  /*1ecc0*/  LEA.HI.X.SX32 R2, R27, R6, 0x1, P3 ;  /* 0x000000061b027211 */ /* 0x000fe200018f0eff */
[----:B------:R-:W-:-:S05]  /*1ecd0*/  @P0 IMAD.MOV.U32 R27, RZ, RZ, R15 ;  /* 0x000000ffff1b0224 */ /* 0x000fca00078e000f */
[----:B------:R1:W2:Y:S02]  /*1ece0*/  @P0 LDG.E.U8 R12, desc[UR18][R26.64] ;  /* 0x000000121a0c0981 */ /* 0x0002a4000c1e1100 */
[----:B-1----:R-:W-:Y:S02]  /*1ecf0*/  @P0 IMAD.MOV.U32 R26, RZ, RZ, R4 ;  /* 0x000000ffff1a0224 */ /* 0x002fe400078e0004 */
[----:B------:R-:W-:-:S05]  /*1ed00*/  @P0 IMAD.MOV.U32 R27, RZ, RZ, R2 ;  /* 0x000000ffff1b0224 */ /* 0x000fca00078e0002 */
[----:B------:R1:W4:Y:S04]  /*1ed10*/  @P0 LDG.E.U8 R29, desc[UR18][R26.64] ;  /* 0x000000121a1d0981 */ /* 0x000328000c1e1100 */
[----:B------:R0:W-:Y:S04]  /*1ed20*/  STL [R1+0x6c], R11 ;  /* 0x00006c0b01007387 */ /* 0x0001e80000100800 */
[----:B0-----:R-:W4:Y:S04]  /*1ed30*/  LDL.LU R11, [R1+0x184] ;  /* 0x00018400010b7983 */ /* 0x001f280000300800 */
[----:B------:R-:W-:Y:S04]  /*1ed40*/  STL [R1+0x660], R13 ;  /* 0x0006600d01007387 */ /* 0x000fe80000100800 */
[----:B------:R-:W-:Y:S04]  /*1ed50*/  STL [R1+0x668], R4 ;  /* 0x0006680401007387 */ /* 0x000fe80000100800 */
[----:B------:R-:W4:Y:S04]  /*1ed60*/  LDL R81, [R1+0x114c] ;  /* 0x00114c0001517983 */ /* 0x000f280000100800 */
[----:B------:R0:W-:Y:S04]  /*1ed70*/  STL [R1+0x65c], R15 ;  /* 0x00065c0f01007387 */ /* 0x0001e80000100800 */
[----:B0-----:R-:W4:Y:S04]  /*1ed80*/  LDL.LU R15, [R1+0x1354] ;  /* 0x00135400010f7983 */ /* 0x001f280000300800 */
[----:B------:R-:W4:Y:S01]  /*1ed90*/  LDL.LU R13, [R1+0x1350] ;  /* 0x00135000010d7983 */ /* 0x000f220000300800 */
[----:B------:R-:W-:-:S05]  /*1eda0*/  @!P5 IMAD.IADD R73, R73, 0x1, -R8 ;  /* 0x000000014949d824 */ /* 0x000fca00078e0a08 */
[----:B------:R-:W-:Y:S01]  /*1edb0*/  ISETP.GT.U32.AND P5, PT, R8, R73, PT ;  /* 0x000000490800720c */ /* 0x000fe20003fa4070 */
[----:B------:R-:W-:Y:S01]  /*1edc0*/  STL [R1+0x664], R2 ;  /* 0x0006640201007387 */ /* 0x000fe20000100800 */
[----:B------:R-:W-:Y:S02]  /*1edd0*/  IMAD R28, R28, UR5, RZ ;  /* 0x000000051c1c7c24 */ /* 0x000fe4000f8e02ff */
[----:B-1----:R-:W-:Y:S01]  /*1ede0*/  IMAD.MOV.U32 R26, RZ, RZ, R72 ;  /* 0x000000ffff1a7224 */ /* 0x002fe200078e0048 */
[----:B------:R-:W-:Y:S01]  /*1edf0*/  ISETP.GT.U32.AND P6, PT, R8, R10, PT ;  /* 0x0000000a0800720c */ /* 0x000fe20003fc4070 */
[----:B------:R-:W0:Y:S01]  /*1ee00*/  LDCU UR5, c[0x0][0x3b0] ;  /* 0x00007600ff0577ac */ /* 0x000e220008000800 */
[----:B---3--:R-:W-:-:S06]  /*1ee10*/  ISETP.GE.AND P3, PT, R16, RZ, PT ;  /* 0x000000ff1000720c */ /* 0x008fcc0003f66270 */
[----:B------:R-:W-:Y:S01]  /*1ee20*/  @!P5 IMAD.IADD R73, R73, 0x1, -R8 ;  /* 0x000000014949d824 */ /* 0x000fe200078e0a08 */
[----:B--2---:R1:W-:Y:S04]  /*1ee30*/  STL [R1+0x54], R12 ;  /* 0x0000540c01007387 */ /* 0x0043e80000100800 */
[----:B-1----:R-:W2:Y:S04]  /*1ee40*/  LDL.LU R12, [R1+0x134c] ;  /* 0x00134c00010c7983 */ /* 0x002ea80000300800 */
[----:B------:R-:W3:Y:S04]  /*1ee50*/  LDL.LU R2, [R1+0x1348] ;  /* 0x0013480001027983 */ /* 0x000ee80000300800 */
[----:B------:R-:W3:Y:S04]  /*1ee60*/  LDL.LU R4, [R1+0x1344] ;  /* 0x0013440001047983 */ /* 0x000ee80000300800 */
[----:B------:R-:W3:Y:S04]  /*1ee70*/  LDL.LU R16, [R1+0x17c] ;  /* 0x00017c0001107983 */ /* 0x000ee80000300800 */
[----:B----4-:R1:W-:Y:S02]  /*1ee80*/  STL [R1+0x50], R29 ;  /* 0x0000501d01007387 */ /* 0x0103e40000100800 */
[----:B-1----:R-:W-:-:S04]  /*1ee90*/  IADD3 R29, P5, PT, R28, R7, RZ ;  /* 0x000000071c1d7210 */ /* 0x002fc80007fbe0ff */
[----:B------:R-:W-:Y:S01]  /*1eea0*/  LEA.HI.X.SX32 R72, R28, R6, 0x1, P5 ;  /* 0x000000061c487211 */ /* 0x000fe200028f0eff */
[----:B------:R1:W-:Y:S01]  /*1eeb0*/  STL [R1+0x670], R29 ;  /* 0x0006701d01007387 */ /* 0x0003e20000100800 */
[----:B------:R-:W-:-:S03]  /*1eec0*/  @P0 IMAD.MOV.U32 R28, RZ, RZ, R29 ;  /* 0x000000ffff1c0224 */ /* 0x000fc600078e001d */
[----:B-1----:R-:W-:Y:S01]  /*1eed0*/  @P0 IMAD.MOV.U32 R29, RZ, RZ, R72 ;  /* 0x000000ffff1d0224 */ /* 0x002fe200078e0048 */
[----:B------:R-:W-:-:S06]  /*1eee0*/  PRMT R13, RZ, 0x7610, R13 ;  /* 0x00007610ff0d7816 */ /* 0x000fcc000000000d */
[----:B------:R1:W4:Y:S01]  /*1eef0*/  @P0 LDG.E.U8 R13, desc[UR18][R28.64] ;  /* 0x000000121c0d0981 */ /* 0x000322000c1e1100 */
[----:B------:R-:W-:-:S05]  /*1ef00*/  @!P1 IMAD.MOV R26, RZ, RZ, -R26 ;  /* 0x000000ffff1a9224 */ /* 0x000fca00078e0a1a */
[----:B------:R-:W-:Y:S01]  /*1ef10*/  SEL R27, R19, R26, !P4 ;  /* 0x0000001a131b7207 */ /* 0x000fe20006000000 */
[----:B------:R-:W-:Y:S01]  /*1ef20*/  IMAD.MOV.U32 R26, RZ, RZ, R73 ;  /* 0x000000ffff1a7224 */ /* 0x000fe200078e0049 */
[----:B------:R0:W-:Y:S03]  /*1ef30*/  STL [R1+0x66c], R72 ;  /* 0x00066c4801007387 */ /* 0x0001e60000100800 */
[----:B------:R-:W-:Y:S02]  /*1ef40*/  @!P3 IMAD.MOV R26, RZ, RZ, -R26 ;  /* 0x000000ffff1ab224 */ /* 0x000fe400078e0a1a */
[----:B------:R-:W-:Y:S01]  /*1ef50*/  IMAD R27, R27, UR13, RZ ;  /* 0x0000000d1b1b7c24 */ /* 0x000fe2000f8e02ff */
[----:B--2---:R-:W-:Y:S01]  /*1ef60*/  PRMT R12, RZ, 0x7610, R12 ;  /* 0x00007610ff0c7816 */ /* 0x004fe2000000000c */
[----:B0-----:R-:W2:Y:S04]  /*1ef70*/  LDL R72, [R1+0x1158] ;  /* 0x0011580001487983 */ /* 0x001ea80000100800 */
[----:B------:R-:W2:Y:S01]  /*1ef80*/  LDL.LU R73, [R1+0x180] ;  /* 0x0001800001497983 */ /* 0x000ea20000300800 */
[----:B------:R-:W-:-:S02]  /*1ef90*/  SEL R26, R19, R26, !P4 ;  /* 0x0000001a131a7207 */ /* 0x000fc40006000000 */
[----:B------:R-:W-:Y:S01]  /*1efa0*/  ISETP.GT.U32.AND P1, PT, R8, R5, PT ;  /* 0x000000050800720c */ /* 0x000fe20003f24070 */
[----:B------:R-:W-:Y:S01]  /*1efb0*/  @!P6 IMAD.IADD R10, R10, 0x1, -R8 ;  /* 0x000000010a0ae824 */ /* 0x000fe200078e0a08 */
[----:B---3--:R-:W-:Y:S02]  /*1efc0*/  PRMT R2, RZ, 0x7610, R2 ;  /* 0x00007610ff027816 */ /* 0x008fe40000000002 */
[----:B------:R-:W-:Y:S01]  /*1efd0*/  ISETP.GT.U32.AND P5, PT, R8, R11, PT ;  /* 0x0000000b0800720c */ /* 0x000fe20003fa4070 */
[----:B-1----:R-:W-:Y:S01]  /*1efe0*/  IMAD R28, R26, UR4, RZ ;  /* 0x000000041a1c7c24 */ /* 0x002fe2000f8e02ff */
[----:B------:R-:W0:Y:S01]  /*1eff0*/  LDCU UR4, c[0x0][0x3b0] ;  /* 0x00007600ff0477ac */ /* 0x000e220008000800 */
[----:B------:R-:W-:Y:S02]  /*1f000*/  PRMT R14, RZ, 0x7610, R14 ;  /* 0x00007610ff0e7816 */ /* 0x000fe4000000000e */
[----:B------:R-:W-:Y:S02]  /*1f010*/  PRMT R4, RZ, 0x7610, R4 ;  /* 0x00007610ff047816 */ /* 0x000fe40000000004 */
[----:B------:R-:W-:Y:S01]  /*1f020*/  PRMT R15, RZ, 0x7610, R15 ;  /* 0x00007610ff0f7816 */ /* 0x000fe2000000000f */
[----:B------:R-:W1:Y:S01]  /*1f030*/  LDCU UR13, c[0x0][0x3b0] ;  /* 0x00007600ff0d77ac */ /* 0x000e620008000800 */
[----:B----4-:R3:W-:Y:S02]  /*1f040*/  STL [R1+0x4c], R13 ;  /* 0x00004c0d01007387 */ /* 0x0107e40000100800 */
[----:B---3--:R-:W-:-:S04]  /*1f050*/  IADD3 R13, P3, PT, R27, R7, RZ ;  /* 0x000000071b0d7210 */ /* 0x008fc80007f7e0ff */
[----:B------:R-:W-:Y:S01]  /*1f060*/  LEA.HI.X.SX32 R27, R27, R6, 0x1, P3 ;  /* 0x000000061b1b7211 */ /* 0x000fe200018f0eff */
[----:B------:R-:W-:-:S05]  /*1f070*/  @P0 IMAD.MOV.U32 R26, RZ, RZ, R13 ;  /* 0x000000ffff1a0224 */ /* 0x000fca00078e000d */
[----:B------:R3:W4:Y:S01]  /*1f080*/  @P0 LDG.E.U8 R12, desc[UR18][R26.64] ;  /* 0x000000121a0c0981 */ /* 0x000722000c1e1100 */
[----:B------:R-:W-:Y:S01]  /*1f090*/  ISETP.GT.U32.AND P6, PT, R8, R10, PT ;  /* 0x0000000a0800720c */ /* 0x000fe20003fc4070 */
[--C-:B------:R-:W-:Y:S01]  /*1f0a0*/  @!P1 IMAD.IADD R5, R5, 0x1, -R8.reuse ;  /* 0x0000000105059824 */ /* 0x100fe200078e0a08 */
[----:B------:R-:W-:Y:S02]  /*1f0b0*/  ISETP.GE.AND P1, PT, R81, RZ, PT ;  /* 0x000000ff5100720c */ /* 0x000fe40003f26270 */
[----:B------:R-:W2:Y:S04]  /*1f0c0*/  LDL R81, [R1+0x1184] ;  /* 0x0011840001517983 */ /* 0x000ea80000100800 */
[----:B------:R0:W-:Y:S04]  /*1f0d0*/  STL [R1+0x678], R13 ;  /* 0x0006780d01007387 */ /* 0x0001e80000100800 */
[----:B------:R-:W-:Y:S01]  /*1f0e0*/  STL [R1+0x674], R27 ;  /* 0x0006741b01007387 */ /* 0x000fe20000100800 */
[----:B------:R-:W-:-:S03]  /*1f0f0*/  @!P6 IMAD.IADD R10, R10, 0x1, -R8 ;  /* 0x000000010a0ae824 */ /* 0x000fc600078e0a08 */
[----:B0-----:R-:W2:Y:S01]  /*1f100*/  LDL.LU R13, [R1+0x174] ;  /* 0x00017400010d7983 */ /* 0x001ea20000300800 */
[----:B---3--:R-:W-:-:S03]  /*1f110*/  IMAD.MOV.U32 R26, RZ, RZ, R10 ;  /* 0x000000ffff1a7224 */ /* 0x008fc600078e000a */
[----:B------:R-:W3:Y:S01]  /*1f120*/  LDL R10, [R1+0x1180] ;  /* 0x00118000010a7983 */ /* 0x000ee20000100800 */
[----:B------:R-:W-:-:S03]  /*1f130*/  @!P1 IMAD.MOV R26, RZ, RZ, -R26 ;  /* 0x000000ffff1a9224 */ /* 0x000fc600078e0a1a */
[----:B----4-:R0:W-:Y:S02]  /*1f140*/  STL [R1+0x48], R12 ;  /* 0x0000480c01007387 */ /* 0x0101e40000100800 */
[----:B0-----:R-:W-:-:S04]  /*1f150*/  IADD3 R12, P6, PT, R28, R7, RZ ;  /* 0x000000071c0c7210 */ /* 0x001fc80007fde0ff */
[----:B------:R-:W-:Y:S02]  /*1f160*/  LEA.HI.X.SX32 R27, R28, R6, 0x1, P6 ;  /* 0x000000061c1b7211 */ /* 0x000fe400030f0eff */
[----:B------:R-:W-:Y:S01]  /*1f170*/  SEL R28, R19, R26, !P4 ;  /* 0x0000001a131c7207 */ /* 0x000fe20006000000 */
[----:B------:R-:W-:-:S05]  /*1f180*/  @P0 IMAD.MOV.U32 R26, RZ, RZ, R12 ;  /* 0x000000ffff1a0224 */ /* 0x000fca00078e000c */
[----:B------:R0:W4:Y:S01]  /*1f190*/  @P0 LDG.E.U8 R2, desc[UR18][R26.64] ;  /* 0x000000121a020981 */ /* 0x000122000c1e1100 */
[----:B------:R-:W-:Y:S01]  /*1f1a0*/  @!P5 IMAD.IADD R11, R11, 0x1, -R8 ;  /* 0x000000010b0bd824 */ /* 0x000fe200078e0a08 */
[----:B------:R-:W-:-:S04]  /*1f1b0*/  ISETP.GT.U32.AND P5, PT, R8, R5, PT ;  /* 0x000000050800720c */ /* 0x000fc80003fa4070 */
[----:B------:R-:W-:Y:S01]  /*1f1c0*/  ISETP.GT.U32.AND P3, PT, R8, R11, PT ;  /* 0x0000000b0800720c */ /* 0x000fe20003f64070 */
[----:B------:R-:W-:Y:S01]  /*1f1d0*/  IMAD R28, R28, UR5, RZ ;  /* 0x000000051c1c7c24 */ /* 0x000fe2000f8e02ff */
[----:B------:R1:W-:Y:S04]  /*1f1e0*/  STL [R1+0x680], R12 ;  /* 0x0006800c01007387 */ /* 0x0003e80000100800 */
[----:B------:R3:W-:Y:S01]  /*1f1f0*/  STL [R1+0x67c], R27 ;  /* 0x00067c1b01007387 */ /* 0x0007e20000100800 */
[----:B--2---:R-:W-:Y:S02]  /*1f200*/  ISETP.GE.AND P6, PT, R72, RZ, PT ;  /* 0x000000ff4800720c */ /* 0x004fe40003fc6270 */
[----:B0-----:R-:W-:Y:S01]  /*1f210*/  PRMT R26, RZ, 0x7610, R26 ;  /* 0x00007610ff1a7816 */ /* 0x001fe2000000001a */
[----:B------:R-:W2:Y:S01]  /*1f220*/  LDL R72, [R1+0x117c] ;  /* 0x00117c0001487983 */ /* 0x000ea20000100800 */
[----:B------:R-:W-:Y:S01]  /*1f230*/  ISETP.GT.U32.AND P1, PT, R8, R16, PT ;  /* 0x000000100800720c */ /* 0x000fe20003f24070 */
[----:B------:R-:W0:Y:S01]  /*1f240*/  LDCU UR5, c[0x0][0x3b0] ;  /* 0x00007600ff0577ac */ /* 0x000e220008000800 */
[--C-:B------:R-:W-:Y:S01]  /*1f250*/  @!P5 IMAD.IADD R5, R5, 0x1, -R8.reuse ;  /* 0x000000010505d824 */ /* 0x100fe200078e0a08 */
[----:B-1----:R-:W2:Y:S01]  /*1f260*/  LDL.LU R12, [R1+0x170] ;  /* 0x00017000010c7983 */ /* 0x002ea20000300800 */
[----:B------:R-:W-:Y:S01]  /*1f270*/  @!P3 IMAD.IADD R11, R11, 0x1, -R8 ;  /* 0x000000010b0bb824 */ /* 0x000fe200078e0a08 */
[----:B------:R-:W-:Y:S01]  /*1f280*/  IADD3 R29, P3, PT, R28, R7, RZ ;  /* 0x000000071c1d7210 */ /* 0x000fe20007f7e0ff */
[----:B---3--:R-:W-:-:S03]  /*1f290*/  IMAD.MOV.U32 R27, RZ, RZ, R5 ;  /* 0x000000ffff1b7224 */ /* 0x008fc600078e0005 */
[----:B------:R-:W-:Y:S01]  /*1f2a0*/  LEA.HI.X.SX32 R28, R28, R6, 0x1, P3 ;  /* 0x000000061c1c7211 */ /* 0x000fe200018f0eff */
[----:B----4-:R-:W-:Y:S04]  /*1f2b0*/  STL [R1+0x12ec], R2 ;  /* 0x0012ec0201007387 */ /* 0x010fe80000100800 */
[----:B------:R-:W3:Y:S04]  /*1f2c0*/  LDL.LU R5, [R1+0x1340] ;  /* 0x0013400001057983 */ /* 0x000ee80000300800 */
[----:B------:R1:W-:Y:S04]  /*1f2d0*/  STL [R1+0x698], R29 ;  /* 0x0006981d01007387 */ /* 0x0003e80000100800 */
[----:B------:R4:W-:Y:S01]  /*1f2e0*/  STL [R1+0x694], R28 ;  /* 0x0006941c01007387 */ /* 0x0009e20000100800 */
[----:B-1----:R-:W-:-:S04]  /*1f2f0*/  @P0 LOP3.LUT R29, R29, R28, RZ, 0x3c, !PT ;  /* 0x0000001c1d1d0212 */ /* 0x002fc800078e3cff */
[----:B----4-:R-:W-:-:S04]  /*1f300*/  @P0 LOP3.LUT R28, R29, R28, RZ, 0x3c, !PT ;  /* 0x0000001c1d1c0212 */ /* 0x010fc800078e3cff */
[----:B------:R-:W-:-:S05]  /*1f310*/  @P0 LOP3.LUT R29, R29, R28, RZ, 0x3c, !PT ;  /* 0x0000001c1d1d0212 */ /* 0x000fca00078e3cff */
[----:B------:R1:W4:Y:S01]  /*1f320*/  @P0 LDG.E.U8 R26, desc[UR18][R28.64] ;  /* 0x000000121c1a0981 */ /* 0x000322000c1e1100 */
[----:B------:R-:W-:Y:S01]  /*1f330*/  @!P6 IMAD.MOV R27, RZ, RZ, -R27 ;  /* 0x000000ffff1be224 */ /* 0x000fe200078e0a1b */
[----:B------:R-:W-:Y:S01]  /*1f340*/  ISETP.GT.U32.AND P6, PT, R8, R13, PT ;  /* 0x0000000d0800720c */ /* 0x000fe20003fc4070 */
[----:B------:R-:W-:Y:S01]  /*1f350*/  @!P1 IMAD.IADD R16, R16, 0x1, -R8 ;  /* 0x0000000110109824 */ /* 0x000fe200078e0a08 */
[----:B------:R-:W-:Y:S02]  /*1f360*/  ISETP.GE.AND P1, PT, R81, RZ, PT ;  /* 0x000000ff5100720c */ /* 0x000fe40003f26270 */
[----:B------:R-:W-:Y:S01]  /*1f370*/  SEL R27, R19, R27, !P4 ;  /* 0x0000001b131b7207 */ /* 0x000fe20006000000 */
[----:B------:R-:W2:Y:S04]  /*1f380*/  LDL.LU R81, [R1+0x16c] ;  /* 0x00016c0001517983 */ /* 0x000ea80000300800 */
[----:B-1----:R-:W-:-:S04]  /*1f390*/  IMAD R28, R27, UR4, RZ ;  /* 0x000000041b1c7c24 */ /* 0x002fc8000f8e02ff */
[----:B------:R-:W-:Y:S01]  /*1f3a0*/  @!P6 IMAD.IADD R13, R13, 0x1, -R8 ;  /* 0x000000010d0de824 */ /* 0x000fe200078e0a08 */
[C---:B------:R-:W-:Y:S02]  /*1f3b0*/  ISETP.GT.U32.AND P5, PT, R8.reuse, R73, PT ;  /* 0x000000490800720c */ /* 0x040fe40003fa4070 */
[----:B------:R-:W-:Y:S01]  /*1f3c0*/  ISETP.GT.U32.AND P3, PT, R8, R16, PT ;  /* 0x000000100800720c */ /* 0x000fe20003f64070 */
[----:B------:R-:W1:Y:S01]  /*1f3d0*/  LDCU UR4, c[0x0][0x3b0] ;  /* 0x00007600ff0477ac */ /* 0x000e620008000800 */
[----:B---3--:R-:W-:Y:S01]  /*1f3e0*/  PRMT R5, RZ, 0x7610, R5 ;  /* 0x00007610ff057816 */ /* 0x008fe20000000005 */
[----:B----4-:R3:W-:Y:S02]  /*1f3f0*/  STL [R1+0x40], R26 ;  /* 0x0000401a01007387 */ /* 0x0107e40000100800 */
[----:B---3--:R-:W-:Y:S01]  /*1f400*/  IMAD.MOV.U32 R26, RZ, RZ, R11 ;  /* 0x000000ffff1a7224 */ /* 0x008fe200078e000b */
[----:B------:R-:W-:-:S03]  /*1f410*/  IADD3 R11, P6, PT, R28, R7, RZ ;  /* 0x000000071c0b7210 */ /* 0x000fc60007fde0ff */
[----:B------:R-:W-:Y:S01]  /*1f420*/  @!P1 IMAD.MOV R26, RZ, RZ, -R26 ;  /* 0x000000ffff1a9224 */ /* 0x000fe200078e0a1a */
[----:B------:R-:W-:Y:S02]  /*1f430*/  ISETP.GE.AND P1, PT, R10, RZ, PT ;  /* 0x000000ff0a00720c */ /* 0x000fe40003f26270 */
[----:B------:R-:W-:Y:S01]  /*1f440*/  LEA.HI.X.SX32 R28, R28, R6, 0x1, P6 ;  /* 0x000000061c1c7211 */ /* 0x000fe200030f0eff */
[----:B------:R-:W3:Y:S04]  /*1f450*/  LDL R10, [R1+0x1164] ;  /* 0x00116400010a7983 */ /* 0x000ee80000100800 */
[----:B------:R-:W-:Y:S01]  /*1f460*/  STL [R1+0x6a0], R11 ;  /* 0x0006a00b01007387 */ /* 0x000fe20000100800 */
[----:B------:R-:W-:-:S03]  /*1f470*/  @P0 IMAD.MOV.U32 R29, RZ, RZ, R28 ;  /* 0x000000ffff1d0224 */ /* 0x000fc600078e001c */
[----:B------:R4:W-:Y:S02]  /*1f480*/  STL [R1+0x69c], R28 ;  /* 0x00069c1c01007387 */ /* 0x0009e40000100800 */
[----:B----4-:R-:W-:-:S05]  /*1f490*/  @P0 IMAD.MOV.U32 R28, RZ, RZ, R11 ;  /* 0x000000ffff1c0224 */ /* 0x010fca00078e000b */
[----:B------:R4:W3:Y:S01]  /*1f4a0*/  @P0 LDG.E.U8 R5, desc[UR18][R28.64] ;  /* 0x000000121c050981 */ /* 0x0008e2000c1e1100 */
[----:B------:R-:W-:Y:S01]  /*1f4b0*/  @!P5 IMAD.IADD R73, R73, 0x1, -R8 ;  /* 0x000000014949d824 */ /* 0x000fe200078e0a08 */
[----:B------:R-:W-:-:S04]  /*1f4c0*/  SEL R26, R19, R26, !P4 ;  /* 0x0000001a131a7207 */ /* 0x000fc80006000000 */
[----:B------:R-:W-:Y:S01]  /*1f4d0*/  ISETP.GT.U32.AND P5, PT, R8, R73, PT ;  /* 0x000000490800720c */ /* 0x000fe20003fa4070 */
[----:B------:R-:W-:Y:S02]  /*1f4e0*/  @!P3 IMAD.IADD R16, R16, 0x1, -R8 ;  /* 0x000000011010b824 */ /* 0x000fe400078e0a08 */
[----:B0-----:R-:W-:Y:S01]  /*1f4f0*/  IMAD R26, R26, UR5, RZ ;  /* 0x000000051a1a7c24 */ /* 0x001fe2000f8e02ff */
[----:B--2---:R-:W-:Y:S02]  /*1f500*/  ISETP.GE.AND P3, PT, R72, RZ, PT ;  /* 0x000000ff4800720c */ /* 0x004fe40003f66270 */
[----:B------:R-:W-:Y:S01]  /*1f510*/  ISETP.GT.U32.AND P6, PT, R8, R13, PT ;  /* 0x0000000d0800720c */ /* 0x000fe20003fc4070 */
[----:B------:R-:W-:Y:S01]  /*1f520*/  IMAD.MOV.U32 R27, RZ, RZ, R16 ;  /* 0x000000ffff1b7224 */ /* 0x000fe200078e0010 */
[----:B------:R-:W0:Y:S03]  /*1f530*/  LDCU UR5, c[0x0][0x3b0] ;  /* 0x00007600ff0577ac */ /* 0x000e260008000800 */
[----:B------:R-:W-:Y:S01]  /*1f540*/  @!P1 IMAD.MOV R27, RZ, RZ, -R27 ;  /* 0x000000ffff1b9224 */ /* 0x000fe200078e0a1b */
[----:B------:R-:W-:Y:S01]  /*1f550*/  IADD3 R16, P1, PT, R26, R7, RZ ;  /* 0x000000071a107210 */ /* 0x000fe20007f3e0ff */
[----:B------:R-:W-:Y:S01]  /*1f560*/  @!P5 IMAD.IADD R73, R73, 0x1, -R8 ;  /* 0x000000014949d824 */ /* 0x000fe200078e0a08 */
[----:B------:R-:W-:-:S02]  /*1f570*/  ISETP.GT.U32.AND P5, PT, R8, R12, PT ;  /* 0x0000000c0800720c */ /* 0x000fc40003fa4070 */
[----:B------:R-:W-:Y:S01]  /*1f580*/  LEA.HI.X.SX32 R72, R26, R6, 0x1, P1 ;  /* 0x000000061a487211 */ /* 0x000fe200008f0eff */
[----:B----4-:R-:W-:Y:S02]  /*1f590*/  @P0 IMAD.MOV.U32 R28, RZ, RZ, R16 ;  /* 0x000000ffff1c0224 */ /* 0x010fe400078e0010 */
[----:B------:R-:W-:Y:S02]  /*1f5a0*/  IMAD.MOV.U32 R26, RZ, RZ, R73 ;  /* 0x000000ffff1a7224 */ /* 0x000fe400078e0049 */
[----:B------:R-:W-:Y:S02]  /*1f5b0*/  @P0 IMAD.MOV.U32 R29, RZ, RZ, R72 ;  /* 0x000000ffff1d0224 */ /* 0x000fe400078e0048 */
[----:B------:R-:W-:-:S03]  /*1f5c0*/  @!P3 IMAD.MOV R26, RZ, RZ, -R26 ;  /* 0x000000ffff1ab224 */ /* 0x000fc600078e0a1a */
[----:B------:R2:W4:Y:S01]  /*1f5d0*/  @P0 LDG.E.U8 R14, desc[UR18][R28.64] ;  /* 0x000000121c0e0981 */ /* 0x000522000c1e1100 */
[--C-:B------:R-:W-:Y:S02]  /*1f5e0*/  @!P5 IMAD.IADD R12, R12, 0x1, -R8.reuse ;  /* 0x000000010c0cd824 */ /* 0x100fe400078e0a08 */
[----:B------:R-:W-:Y:S01]  /*1f5f0*/  @!P6 IMAD.IADD R13, R13, 0x1, -R8 ;  /* 0x000000010d0de824 */ /* 0x000fe200078e0a08 */
[C---:B--2---:R-:W-:Y:S02]  /*1f600*/  SEL R28, R19.reuse, R27, !P4 ;  /* 0x0000001b131c7207 */ /* 0x044fe40006000000 */
[----:B------:R-:W-:-:S03]  /*1f610*/  SEL R27, R19, R26, !P4 ;  /* 0x0000001a131b7207 */ /* 0x000fc60006000000 */
[----:B------:R-:W-:Y:S02]  /*1f620*/  IMAD R28, R28, UR12, RZ ;  /* 0x0000000c1c1c7c24 */ /* 0x000fe4000f8e02ff */
[----:B------:R-:W-:Y:S02]  /*1f630*/  IMAD.MOV.U32 R26, RZ, RZ, R13 ;  /* 0x000000ffff1a7224 */ /* 0x000fe400078e000d */
[----:B-1----:R-:W-:Y:S01]  /*1f640*/  IMAD R27, R27, UR4, RZ ;  /* 0x000000041b1b7c24 */ /* 0x002fe2000f8e02ff */
[----:B---3--:R-:W-:Y:S02]  /*1f650*/  ISETP.GE.AND P5, PT, R10, RZ, PT ;  /* 0x000000ff0a00720c */ /* 0x008fe40003fa6270 */
[-C--:B------:R-:W-:Y:S01]  /*1f660*/  IADD3 R13, P6, PT, R28, R7.reuse, RZ ;  /* 0x000000071c0d7210 */ /* 0x080fe20007fde0ff */
[----:B------:R1:W-:Y:S10]  /*1f670*/  STL [R1+0x3c], R5 ;  /* 0x00003c0501007387 */ /* 0x0003f40000100800 */
[----:B------:R-:W-:Y:S01]  /*1f680*/  @!P5 IMAD.MOV R26, RZ, RZ, -R26 ;  /* 0x000000ffff1ad224 */ /* 0x000fe200078e0a1a */
[----:B------:R-:W-:-:S02]  /*1f690*/  IADD3 R29, P5, PT, R27, R7, RZ ;  /* 0x000000071b1d7210 */ /* 0x000fc40007fbe0ff */
[C---:B------:R-:W-:Y:S02]  /*1f6a0*/  ISETP.GT.U32.AND P3, PT, R8.reuse, R12, PT ;  /* 0x0000000c0800720c */ /* 0x040fe40003f64070 */
[----:B------:R-:W-:Y:S01]  /*1f6b0*/  ISETP.GT.U32.AND P1, PT, R8, R81, PT ;  /* 0x000000510800720c */ /* 0x000fe20003f24070 */
[----:B------:R-:W2:Y:S01]  /*1f6c0*/  LDCU UR4, c[0x0][0x3b0] ;  /* 0x00007600ff0477ac */ /* 0x000ea20008000800 */
[----:B------:R-:W-:Y:S02]  /*1f6d0*/  PRMT R71, RZ, 0x7610, R71 ;  /* 0x00007610ff477816 */ /* 0x000fe40000000047 */
[----:B------:R-:W-:Y:S01]  /*1f6e0*/  PRMT R2, RZ, 0x7610, R2 ;  /* 0x00007610ff027816 */ /* 0x000fe20000000002 */
[----:B------:R-:W3:Y:S01]  /*1f6f0*/  LDCU UR12, c[0x0][0x3b0] ;  /* 0x00007600ff0c77ac */ /* 0x000ee20008000800 */
[----:B-1----:R-:W2:Y:S04]  /*1f700*/  LDL R5, [R1+0x1178] ;  /* 0x0011780001057983 */ /* 0x002ea80000100800 */
[----:B------:R1:W-:Y:S01]  /*1f710*/  STL [R1+0x6a8], R16 ;  /* 0x0006a81001007387 */ /* 0x0003e20000100800 */
[----:B------:R-:W-:-:S03]  /*1f720*/  LEA.HI.X.SX32 R73, R27, R6, 0x1, P5 ;  /* 0x000000061b497211 */ /* 0x000fc600028f0eff */
[----:B------:R-:W3:Y:S01]  /*1f730*/  LDL.LU R11, [R1+0x164] ;  /* 0x00016400010b7983 */ /* 0x000ee20000300800 */
[----:B-1----:R-:W-:Y:S02]  /*1f740*/  LEA.HI.X.SX32 R16, R28, R6, 0x1, P6 ;  /* 0x000000061c107211 */ /* 0x002fe400030f0eff */
[----:B------:R-:W-:Y:S01]  /*1f750*/  SEL R28, R19, R26, !P4 ;  /* 0x0000001a131c7207 */ /* 0x000fe20006000000 */
[----:B------:R-:W-:Y:S02]  /*1f760*/  @P0 IMAD.MOV.U32 R26, RZ, RZ, R13 ;  /* 0x000000ffff1a0224 */ /* 0x000fe400078e000d */
[----:B------:R-:W-:-:S05]  /*1f770*/  @P0 IMAD.MOV.U32 R27, RZ, RZ, R16 ;  /* 0x000000ffff1b0224 */ /* 0x000fca00078e0010 */
[----:B------:R1:W3:Y:S04]  /*1f780*/  @P0 LDG.E.U8 R4, desc[UR18][R26.64] ;  /* 0x000000121a040981 */ /* 0x0002e8000c1e1100 */
[----:B------:R0:W-:Y:S04]  /*1f790*/  STL [R1+0x6a4], R72 ;  /* 0x0006a44801007387 */ /* 0x0001e80000100800 */
[----:B------:R-:W3:Y:S01]  /*1f7a0*/  LDL R10, [R1+0x1170] ;  /* 0x00117000010a7983 */ /* 0x000ee20000100800 */
[----:B------:R-:W-:Y:S02]  /*1f7b0*/  @!P3 IMAD.IADD R12, R12, 0x1, -R8 ;  /* 0x000000010c0cb824 */ /* 0x000fe400078e0a08 */
[----:B-1----:R-:W-:Y:S01]  /*1f7c0*/  @P0 IMAD.MOV.U32 R26, RZ, RZ, R29 ;  /* 0x000000ffff1a0224 */ /* 0x002fe200078e001d */
[----:B0-----:R-:W3:Y:S04]  /*1f7d0*/  LDL.LU R72, [R1+0x168] ;  /* 0x0001680001487983 */ /* 0x001ee80000300800 */
[----:B----4-:R0:W-:Y:S01]  /*1f7e0*/  STL [R1+0x38], R14 ;  /* 0x0000380e01007387 */ /* 0x0101e20000100800 */
[----:B------:R-:W-:-:S05]  /*1f7f0*/  @P0 IMAD.MOV.U32 R27, RZ, RZ, R73 ;  /* 0x000000ffff1b0224 */ /* 0x000fca00078e0049 */
[----:B------:R1:W4:Y:S04]  /*1f800*/  @P0 LDG.E.U8 R15, desc[UR18][R26.64] ;  /* 0x000000121a0f0981 */ /* 0x000328000c1e1100 */
[----:B0-----:R-:W4:Y:S04]  /*1f810*/  LDL.LU R14, [R1+0x15c] ;  /* 0x00015c00010e7983 */ /* 0x001f280000300800 */
[----:B------:R-:W-:Y:S04]  /*1f820*/  STL [R1+0x6b0], R13 ;  /* 0x0006b00d01007387 */ /* 0x000fe80000100800 */
        /* <DEDUP_REMOVED lines=9> */
[----:B-1----:R-:W-:-:S02]  /*1f8c0*/  IMAD.MOV.U32 R26, RZ, RZ, R12 ;  /* 0x000000ffff1a7224 */ /* 0x002fc400078e000c */
[----:B------:R-:W-:Y:S01]  /*1f8d0*/  IMAD R28, R28, UR5, RZ ;  /* 0x000000051c1c7c24 */ /* 0x000fe2000f8e02ff */
[----:B------:R-:W2:Y:S01]  /*1f8e0*/  LDL.LU R12, [R1+0x158] ;  /* 0x00015800010c7983 */ /* 0x000ea20000300800 */
[----:B------:R-:W-:Y:S02]  /*1f8f0*/  @!P3 IMAD.MOV R26, RZ, RZ, -R26 ;  /* 0x000000ffff1ab224 */ /* 0x000fe400078e0a1a */
[----:B------:R-:W-:Y:S01]  /*1f900*/  @!P1 IMAD.IADD R81, R81, 0x1, -R8 ;  /* 0x0000000151519824 */ /* 0x000fe200078e0a08 */
[----:B------:R-:W-:Y:S02]  /*1f910*/  ISETP.GE.AND P5, PT, R10, RZ, PT ;  /* 0x000000ff0a00720c */ /* 0x000fe40003fa6270 */
[----:B------:R-:W-:Y:S01]  /*1f920*/  ISETP.GT.U32.AND P6, PT, R8, R11, PT ;  /* 0x0000000b0800720c */ /* 0x000fe20003fc4070 */
[----:B----4-:R0:W-:Y:S01]  /*1f930*/  STL [R1+0x30], R15 ;  /* 0x0000300f01007387 */ /* 0x0101e20000100800 */
[----:B------:R-:W1:Y:S01]  /*1f940*/  LDCU UR5, c[0x0][0x3b0] ;  /* 0x00007600ff0577ac */ /* 0x000e620008000800 */
[----:B0-----:R-:W-:-:S04]  /*1f950*/  IADD3 R15, P3, PT, R28, R7, RZ ;  /* 0x000000071c0f7210 */ /* 0x001fc80007f7e0ff */
[----:B------:R-:W-:Y:S01]  /*1f960*/  LEA.HI.X.SX32 R29, R28, R6, 0x1, P3 ;  /* 0x000000061c1d7211 */ /* 0x000fe200018f0eff */
[----:B------:R-:W-:Y:S01]  /*1f970*/  @P0 IMAD.MOV.U32 R28, RZ, RZ, R15 ;  /* 0x000000ffff1c0224 */ /* 0x000fe200078e000f */
[----:B------:R-:W-:Y:S02]  /*1f980*/  ISETP.GT.U32.AND P1, PT, R8, R81, PT ;  /* 0x000000510800720c */ /* 0x000fe40003f24070 */
[----:B---3--:R-:W-:-:S06]  /*1f990*/  PRMT R4, RZ, 0x7610, R4 ;  /* 0x00007610ff047816 */ /* 0x008fcc0000000004 */
[----:B------:R0:W3:Y:S05]  /*1f9a0*/  @P0 LDG.E.U8 R4, desc[UR18][R28.64] ;  /* 0x000000121c040981 */ /* 0x0000ea000c1e1100 */
[----:B------:R-:W-:Y:S01]  /*1f9b0*/  @!P1 IMAD.IADD R81, R81, 0x1, -R8 ;  /* 0x0000000151519824 */ /* 0x000fe200078e0a08 */
[----:B------:R-:W-:Y:S02]  /*1f9c0*/  ISETP.GT.U32.AND P1, PT, R8, R72, PT ;  /* 0x000000480800720c */ /* 0x000fe40003f24070 */
[----:B------:R-:W-:Y:S01]  /*1f9d0*/  SEL R27, R19, R26, !P4 ;  /* 0x0000001a131b7207 */ /* 0x000fe20006000000 */
[----:B------:R-:W-:-:S04]  /*1f9e0*/  IMAD.MOV.U32 R26, RZ, RZ, R81 ;  /* 0x000000ffff1a7224 */ /* 0x000fc800078e0051 */
[----:B------:R-:W-:Y:S02]  /*1f9f0*/  IMAD R27, R27, UR13, RZ ;  /* 0x0000000d1b1b7c24 */ /* 0x000fe4000f8e02ff */
[----:B------:R-:W-:Y:S01]  /*1fa00*/  @!P5 IMAD.MOV R26, RZ, RZ, -R26 ;  /* 0x000000ffff1ad224 */ /* 0x000fe200078e0a1a */
[----:B------:R4:W-:Y:S04]  /*1fa10*/  STL [R1+0x6c0], R15 ;  /* 0x0006c00f01007387 */ /* 0x0009e80000100800 */
[----:B------:R-:W-:Y:S04]  /*1fa20*/  STL [R1+0x6bc], R29 ;  /* 0x0006bc1d01007387 */ /* 0x000fe80000100800 */
[----:B------:R-:W3:Y:S01]  /*1fa30*/  LDL R73, [R1+0x11a8] ;  /* 0x0011a80001497983 */ /* 0x000ee20000100800 */
[----:B0-----:R-:W-:Y:S01]  /*1fa40*/  IADD3 R28, P5, PT, R27, R7, RZ ;  /* 0x000000071b1c7210 */ /* 0x001fe20007fbe0ff */
[----:B------:R-:W-:Y:S01]  /*1fa50*/  @!P1 IMAD.IADD R72, R72, 0x1, -R8 ;  /* 0x0000000148489824 */ /* 0x000fe200078e0a08 */
[----:B--2---:R-:W-:-:S02]  /*1fa60*/  ISETP.GE.AND P1, PT, R5, RZ, PT ;  /* 0x000000ff0500720c */ /* 0x004fc40003f26270 */
[----:B------:R-:W-:Y:S02]  /*1fa70*/  SEL R26, R19, R26, !P4 ;  /* 0x0000001a131a7207 */ /* 0x000fe40006000000 */
[----:B------:R-:W-:Y:S01]  /*1fa80*/  LEA.HI.X.SX32 R5, R27, R6, 0x1, P5 ;  /* 0x000000061b057211 */ /* 0x000fe200028f0eff */
[----:B------:R-:W-:Y:S02]  /*1fa90*/  IMAD.MOV.U32 R10, RZ, RZ, R80 ;  /* 0x000000ffff0a7224 */ /* 0x000fe400078e0050 */
[----:B------:R-:W-:Y:S01]  /*1faa0*/  @!P6 IMAD.IADD R11, R11, 0x1, -R8 ;  /* 0x000000010b0be824 */ /* 0x000fe200078e0a08 */
[----:B----4-:R-:W2:Y:S01]  /*1fab0*/  LDL.LU R15, [R1+0x150] ;  /* 0x00015000010f7983 */ /* 0x010ea20000300800 */
[----:B------:R-:W-:Y:S01]  /*1fac0*/  IMAD.MOV.U32 R27, RZ, RZ, R28 ;  /* 0x000000ffff1b7224 */ /* 0x000fe200078e001c */
[C---:B------:R-:W-:Y:S02]  /*1fad0*/  ISETP.GT.U32.AND P3, PT, R8.reuse, R14, PT ;  /* 0x0000000e0800720c */ /* 0x040fe40003f64070 */
[----:B------:R-:W-:Y:S01]  /*1fae0*/  PRMT R13, RZ, 0x7610, R13 ;  /* 0x00007610ff0d7816 */ /* 0x000fe2000000000d */
[----:B------:R-:W0:Y:S01]  /*1faf0*/  LDCU UR13, c[0x0][0x3b0] ;  /* 0x00007600ff0d77ac */ /* 0x000e220008000800 */
[----:B---3--:R-:W-:Y:S04]  /*1fb00*/  STL [R1+0x12f0], R4 ;  /* 0x0012f00401007387 */ /* 0x008fe80000100800 */
[----:B------:R-:W3:Y:S04]  /*1fb10*/  LDL R80, [R1+0x1194] ;  /* 0x0011940001507983 */ /* 0x000ee80000100800 */
[----:B------:R4:W-:Y:S01]  /*1fb20*/  STL [R1+0x6d8], R28 ;  /* 0x0006d81c01007387 */ /* 0x0009e20000100800 */
[----:B------:R-:W-:-:S03]  /*1fb30*/  ISETP.GT.U32.AND P6, PT, R8, R11, PT ;  /* 0x0000000b0800720c */ /* 0x000fc60003fc4070 */
[----:B------:R-:W2:Y:S01]  /*1fb40*/  LDL.LU R81, [R1+0x14c] ;  /* 0x00014c0001517983 */ /* 0x000ea20000300800 */
[----:B----4-:R-:W-:Y:S02]  /*1fb50*/  IMAD R28, R26, UR4, RZ ;  /* 0x000000041a1c7c24 */ /* 0x010fe4000f8e02ff */
[----:B------:R-:W-:-:S07]  /*1fb60*/  IMAD.MOV.U32 R26, RZ, RZ, R5 ;  /* 0x000000ffff1a7224 */ /* 0x000fce00078e0005 */
[--C-:B------:R-:W-:Y:S01]  /*1fb70*/  @!P6 IMAD.IADD R11, R11, 0x1, -R8.reuse ;  /* 0x000000010b0be824 */ /* 0x100fe200078e0a08 */
[----:B------:R4:W-:Y:S01]  /*1fb80*/  STL [R1+0x6d4], R5 ;  /* 0x0006d40501007387 */ /* 0x0009e20000100800 */
[----:B------:R-:W-:Y:S02]  /*1fb90*/  @P0 LOP3.LUT R27, R27, R26, RZ, 0x3c, !PT ;  /* 0x0000001a1b1b0212 */ /* 0x000fe400078e3cff */
[----:B------:R-:W-:Y:S01]  /*1fba0*/  PRMT R29, RZ, 0x7610, R29 ;  /* 0x00007610ff1d7816 */ /* 0x000fe2000000001d */
[----:B------:R-:W-:Y:S01]  /*1fbb0*/  @!P3 IMAD.IADD R14, R14, 0x1, -R8 ;  /* 0x000000010e0eb824 */ /* 0x000fe200078e0a08 */
[----:B------:R-:W-:Y:S02]  /*1fbc0*/  ISETP.GT.U32.AND P5, PT, R8, R72, PT ;  /* 0x000000480800720c */ /* 0x000fe40003fa4070 */
[C---:B------:R-:W-:Y:S01]  /*1fbd0*/  @P0 LOP3.LUT R26, R27.reuse, R26, RZ, 0x3c, !PT ;  /* 0x0000001a1b1a0212 */ /* 0x040fe200078e3cff */
[----:B------:R-:W0:Y:S03]  /*1fbe0*/  LDCU UR4, c[0x0][0x3b0] ;  /* 0x00007600ff0477ac */ /* 0x000e260008000800 */
[----:B------:R-:W-:Y:S01]  /*1fbf0*/  @P0 LOP3.LUT R27, R27, R26, RZ, 0x3c, !PT ;  /* 0x0000001a1b1b0212 */ /* 0x000fe200078e3cff */
[----:B----4-:R-:W4:Y:S04]  /*1fc00*/  LDL.LU R5, [R1+0x1330] ;  /* 0x0013300001057983 */ /* 0x010f280000300800 */
[----:B------:R0:W2:Y:S02]  /*1fc10*/  @P0 LDG.E.U8 R71, desc[UR18][R26.64] ;  /* 0x000000121a470981 */ /* 0x0000a4000c1e1100 */
[----:B0-----:R-:W-:Y:S01]  /*1fc20*/  IADD3 R27, P6, PT, R28, R7, RZ ;  /* 0x000000071c1b7210 */ /* 0x001fe20007fde0ff */
[----:B------:R-:W-:-:S02]  /*1fc30*/  IMAD.MOV.U32 R26, RZ, RZ, R11 ;  /* 0x000000ffff1a7224 */ /* 0x000fc400078e000b */
        /* <DEDUP_REMOVED lines=9> */
[----:B------:R-:W-:Y:S01]  /*1fcd0*/  ISETP.GT.U32.AND P3, PT, R8, R14, PT ;  /* 0x0000000e0800720c */ /* 0x000fe20003f64070 */
[----:B-1----:R-:W-:Y:S02]  /*1fce0*/  IMAD R28, R28, UR5, RZ ;  /* 0x000000051c1c7c24 */ /* 0x002fe4000f8e02ff */
[----:B------:R1:W-:Y:S01]  /*1fcf0*/  STL [R1+0x6dc], R71 ;  /* 0x0006dc4701007387 */ /* 0x0003e20000100800 */
[----:B------:R-:W-:-:S03]  /*1fd00*/  ISETP.GE.AND P6, PT, R73, RZ, PT ;  /* 0x000000ff4900720c */ /* 0x000fc60003fc6270 */
[----:B------:R-:W3:Y:S01]  /*1fd10*/  LDL R73, [R1+0x11a4] ;  /* 0x0011a40001497983 */ /* 0x000ee20000100800 */
[--C-:B------:R-:W-:Y:S01]  /*1fd20*/  @!P5 IMAD.IADD R72, R72, 0x1, -R8.reuse ;  /* 0x000000014848d824 */ /* 0x100fe200078e0a08 */
[----:B------:R-:W-:Y:S01]  /*1fd30*/  ISETP.GT.U32.AND P1, PT, R8, R12, PT ;  /* 0x0000000c0800720c */ /* 0x000fe20003f24070 */
[----:B------:R-:W2:Y:S01]  /*1fd40*/  LDCU UR5, c[0x0][0x3b0] ;  /* 0x00007600ff0577ac */ /* 0x000ea20008000800 */
[----:B-1----:R-:W3:Y:S02]  /*1fd50*/  LDL.LU R71, [R1+0x148] ;  /* 0x0001480001477983 */ /* 0x002ee40000300800 */
[----:B------:R-:W-:Y:S01]  /*1fd60*/  @!P3 IMAD.IADD R14, R14, 0x1, -R8 ;  /* 0x000000010e0eb824 */ /* 0x000fe200078e0a08 */
[----:B0-----:R-:W-:Y:S01]  /*1fd70*/  PRMT R26, RZ, 0x7610, R26 ;  /* 0x00007610ff1a7816 */ /* 0x001fe2000000001a */
[----:B--2---:R0:W-:Y:S02]  /*1fd80*/  STL [R1+0x24], R29 ;  /* 0x0000241d01007387 */ /* 0x0041e40000100800 */
[----:B0-----:R-:W-:-:S04]  /*1fd90*/  IADD3 R29, P3, PT, R28, R7, RZ ;  /* 0x000000071c1d7210 */ /* 0x001fc80007f7e0ff */
[----:B------:R-:W-:Y:S01]  /*1fda0*/  LEA.HI.X.SX32 R28, R28, R6, 0x1, P3 ;  /* 0x000000061c1c7211 */ /* 0x000fe200018f0eff */
[----:B------:R0:W-:Y:S04]  /*1fdb0*/  STL [R1+0x6e8], R29 ;  /* 0x0006e81d01007387 */ /* 0x0001e80000100800 */
[----:B------:R1:W-:Y:S01]  /*1fdc0*/  STL [R1+0x6e4], R28 ;  /* 0x0006e41c01007387 */ /* 0x0003e20000100800 */
[----:B0-----:R-:W-:-:S04]  /*1fdd0*/  @P0 LOP3.LUT R29, R29, R28, RZ, 0x3c, !PT ;  /* 0x0000001c1d1d0212 */ /* 0x001fc800078e3cff */
[----:B-1----:R-:W-:-:S04]  /*1fde0*/  @P0 LOP3.LUT R28, R29, R28, RZ, 0x3c, !PT ;  /* 0x0000001c1d1c0212 */ /* 0x002fc800078e3cff */
[----:B------:R-:W-:-:S05]  /*1fdf0*/  @P0 LOP3.LUT R29, R29, R28, RZ, 0x3c, !PT ;  /* 0x0000001c1d1d0212 */ /* 0x000fca00078e3cff */
[----:B------:R0:W2:Y:S01]  /*1fe00*/  @P0 LDG.E.U8 R26, desc[UR18][R28.64] ;  /* 0x000000121c1a0981 */ /* 0x0000a2000c1e1100 */
[----:B------:R-:W-:-:S04]  /*1fe10*/  IMAD.MOV.U32 R27, RZ, RZ, R72 ;  /* 0x000000ffff1b7224 */ /* 0x000fc800078e0048 */
[----:B------:R-:W-:Y:S01]  /*1fe20*/  @!P6 IMAD.MOV R27, RZ, RZ, -R27 ;  /* 0x000000ffff1be224 */ /* 0x000fe200078e0a1b */
[----:B------:R-:W-:Y:S01]  /*1fe30*/  ISETP.GT.U32.AND P6, PT, R8, R81, PT ;  /* 0x000000510800720c */ /* 0x000fe20003fc4070 */
[----:B------:R-:W-:Y:S01]  /*1fe40*/  @!P1 IMAD.IADD R12, R12, 0x1, -R8 ;  /* 0x000000010c0c9824 */ /* 0x000fe200078e0a08 */
[----:B---3--:R-:W-:Y:S02]  /*1fe50*/  ISETP.GE.AND P1, PT, R80, RZ, PT ;  /* 0x000000ff5000720c */ /* 0x008fe40003f26270 */
[----:B------:R-:W-:Y:S01]  /*1fe60*/  SEL R27, R19, R27, !P4 ;  /* 0x0000001b131b7207 */ /* 0x000fe20006000000 */
[----:B------:R-:W3:Y:S04]  /*1fe70*/  LDL.LU R80, [R1+0x144] ;  /* 0x0001440001507983 */ /* 0x000ee80000300800 */
[----:B0-----:R-:W-:-:S04]  /*1fe80*/  IMAD R28, R27, UR4, RZ ;  /* 0x000000041b1c7c24 */ /* 0x001fc8000f8e02ff */
[----:B------:R-:W-:Y:S01]  /*1fe90*/  @!P6 IMAD.IADD R81, R81, 0x1, -R8 ;  /* 0x000000015151e824 */ /* 0x000fe200078e0a08 */
[C---:B------:R-:W-:Y:S02]  /*1fea0*/  ISETP.GT.U32.AND P3, PT, R8.reuse, R12, PT ;  /* 0x0000000c0800720c */ /* 0x040fe40003f64070 */
[----:B------:R-:W-:Y:S01]  /*1feb0*/  ISETP.GT.U32.AND P5, PT, R8, R15, PT ;  /* 0x0000000f0800720c */ /* 0x000fe20003fa4070 */
[----:B------:R-:W0:Y:S01]  /*1fec0*/  LDCU UR4, c[0x0][0x3b0] ;  /* 0x00007600ff0477ac */ /* 0x000e220008000800 */
[----:B--2---:R1:W-:Y:S02]  /*1fed0*/  STL [R1+0x20], R26 ;  /* 0x0000201a01007387 */ /* 0x0043e40000100800 */
[----:B-1----:R-:W-:Y:S01]  /*1fee0*/  IMAD.MOV.U32 R26, RZ, RZ, R14 ;  /* 0x000000ffff1a7224 */ /* 0x002fe200078e000e */
[----:B------:R-:W-:-:S03]  /*1fef0*/  IADD3 R14, P6, PT, R28, R7, RZ ;  /* 0x000000071c0e7210 */ /* 0x000fc60007fde0ff */
[----:B------:R-:W-:Y:S01]  /*1ff00*/  @!P1 IMAD.MOV R26, RZ, RZ, -R26 ;  /* 0x000000ffff1a9224 */ /* 0x000fe200078e0a1a */
[----:B------:R-:W-:Y:S02]  /*1ff10*/  LEA.HI.X.SX32 R28, R28, R6, 0x1, P6 ;  /* 0x000000061c1c7211 */ /* 0x000fe400030f0eff */
[----:B------:R-:W-:Y:S02]  /*1ff20*/  ISETP.GE.AND P1, PT, R11, RZ, PT ;  /* 0x000000ff0b00720c */ /* 0x000fe40003f26270 */
[----:B------:R-:W2:Y:S04]  /*1ff30*/  LDL R11, [R1+0x1188] ;  /* 0x00118800010b7983 */ /* 0x000ea80000100800 */
[----:B------:R-:W-:Y:S04]  /*1ff40*/  STL [R1+0x6f0], R14 ;  /* 0x0006f00e01007387 */ /* 0x000fe80000100800 */
[----:B------:R1:W-:Y:S01]  /*1ff50*/  STL [R1+0x6ec], R28 ;  /* 0x0006ec1c01007387 */ /* 0x0003e20000100800 */
[----:B------:R-:W-:-:S02]  /*1ff60*/  @P0 IMAD.MOV.U32 R29, RZ, RZ, R28 ;  /* 0x000000ffff1d0224 */ /* 0x000fc400078e001c */
[----:B-1----:R-:W-:-:S05]  /*1ff70*/  @P0 IMAD.MOV.U32 R28, RZ, RZ, R14 ;  /* 0x000000ffff1c0224 */ /* 0x002fca00078e000e */
[----:B------:R1:W2:Y:S01]  /*1ff80*/  @P0 LDG.E.U8 R13, desc[UR18][R28.64] ;  /* 0x000000121c0d0981 */ /* 0x0002a2000c1e1100 */
[----:B------:R-:W-:Y:S01]  /*1ff90*/  SEL R26, R19, R26, !P4 ;  /* 0x0000001a131a7207 */ /* 0x000fe20006000000 */
[----:B------:R-:W-:-:S04]  /*1ffa0*/  @!P3 IMAD.IADD R12, R12, 0x1, -R8 ;  /* 0x000000010c0cb824 */ /* 0x000fc800078e0a08 */
[----:B------:R-:W-:Y:S02]  /*1ffb0*/  IMAD.MOV.U32 R27, RZ, RZ, R12 ;  /* 0x000000ffff1b7224 */ /* 0x000fe400078e000c */
[----:B------:R-:W-:Y:S02]  /*1ffc0*/  IMAD R26, R26, UR5, RZ ;  /* 0x000000051a1a7c24 */ /* 0x000fe4000f8e02ff */
[----:B------:R-:W-:Y:S01]  /*1ffd0*/  @!P5 IMAD.IADD R15, R15, 0x1, -R8 ;  /* 0x000000010f0fd824 */ /* 0x000fe200078e0a08 */
[----:B------:R-:W-:Y:S01]  /*1ffe0*/  ISETP.GE.AND P3, PT, R73, RZ, PT ;  /* 0x000000ff4900720c */ /* 0x000fe20003f66270 */
[----:B------:R-:W-:Y:S01]  /*1fff0*/  @!P1 IMAD.MOV R27, RZ, RZ, -R27 ;  /* 0x000000ffff1b9224 */ /* 0x000fe200078e0a1b */
[----:B------:R-:W-:Y:S02]  /*20000*/  ISETP.GT.U32.AND P6, PT, R8, R81, PT ;  /* 0x000000510800720c */ /* 0x000fe40003fc4070 */
[C---:B------:R-:W-:Y:S02]  /*20010*/  IADD3 R12, P1, PT, R26.reuse, R7, RZ ;  /* 0x000000071a0c7210 */ /* 0x040fe40007f3e0ff */
[----:B----4-:R-:W-:Y:S01]  /*20020*/  PRMT R5, RZ, 0x7610, R5 ;  /* 0x00007610ff057816 */ /* 0x010fe20000000005 */
[----:B------:R-:W4:Y:S01]  /*20030*/  LDCU UR5, c[0x0][0x3b0] ;  /* 0x00007600ff0577ac */ /* 0x000f220008000800 */
[----:B------:R-:W-:Y:S01]  /*20040*/  LEA.HI.X.SX32 R14, R26, R6, 0x1, P1 ;  /* 0x000000061a0e7211 */ /* 0x000fe200008f0eff */
[----:B-1----:R-:W-:-:S04]  /*20050*/  @P0 IMAD.MOV.U32 R28, RZ, RZ, R12 ;  /* 0x000000ffff1c0224 */ /* 0x002fc800078e000c */
[----:B------:R-:W-:-:S05]  /*20060*/  @P0 IMAD.MOV.U32 R29, RZ, RZ, R14 ;  /* 0x000000ffff1d0224 */ /* 0x000fca00078e000e */
[----:B------:R1:W3:Y:S01]  /*20070*/  @P0 LDG.E.U8 R2, desc[UR18][R28.64] ;  /* 0x000000121c020981 */ /* 0x0002e2000c1e1100 */
[----:B------:R-:W-:-:S03]  /*20080*/  ISETP.GT.U32.AND P5, PT, R8, R15, PT ;  /* 0x0000000f0800720c */ /* 0x000fc60003fa4070 */
[----:B--2---:R2:W-:Y:S04]  /*20090*/  STL [R1+0x1c], R13 ;  /* 0x00001c0d01007387 */ /* 0x0045e80000100800 */
[----:B--2---:R-:W2:Y:S06]  /*200a0*/  LDL R13, [R1+0x11cc] ;  /* 0x0011cc00010d7983 */ /* 0x004eac0000100800 */
[----:B------:R-:W-:Y:S01]  /*200b0*/  @!P5 IMAD.IADD R15, R15, 0x1, -R8 ;  /* 0x000000010f0fd824 */ /* 0x000fe200078e0a08 */
[----:B------:R-:W-:-:S03]  /*200c0*/  ISETP.GT.U32.AND P5, PT, R8, R71, PT ;  /* 0x000000470800720c */ /* 0x000fc60003fa4070 */
        /* <DEDUP_REMOVED lines=10> */
[----:B0-----:R-:W-:Y:S01]  /*20170*/  IMAD R27, R27, UR4, RZ ;  /* 0x000000041b1b7c24 */ /* 0x001fe2000f8e02ff */
[----:B------:R0:W-:Y:S04]  /*20180*/  STL [R1+0x6f8], R12 ;  /* 0x0006f80c01007387 */ /* 0x0001e80000100800 */
[----:B------:R-:W4:Y:S01]  /*20190*/  LDL.LU R73, [R1+0x13c] ;  /* 0x00013c0001497983 */ /* 0x000f220000300800 */
[----:B------:R-:W-:-:S03]  /*201a0*/  IADD3 R15, P6, PT, R28, R7, RZ ;  /* 0x000000071c0f7210 */ /* 0x000fc60007fde0ff */
[----:B------:R1:W-:Y:S01]  /*201b0*/  STL [R1+0x6f4], R14 ;  /* 0x0006f40e01007387 */ /* 0x0003e20000100800 */
[----:B------:R-:W-:Y:S01]  /*201c0*/  @!P5 IMAD.MOV R26, RZ, RZ, -R26 ;  /* 0x000000ffff1ad224 */ /* 0x000fe200078e0a1a */
[----:B------:R-:W-:Y:S02]  /*201d0*/  PRMT R29, RZ, 0x7610, R29 ;  /* 0x00007610ff1d7816 */ /* 0x000fe4000000001d */
[----:B---3--:R-:W-:Y:S01]  /*201e0*/  ISETP.GT.U32.AND P1, PT, R8, R80, PT ;  /* 0x000000500800720c */ /* 0x008fe20003f24070 */
[----:B------:R-:W3:Y:S01]  /*201f0*/  LDCU UR4, c[0x0][0x3b0] ;  /* 0x00007600ff0477ac */ /* 0x000ee20008000800 */
[----:B------:R-:W-:Y:S01]  /*20200*/  PRMT R4, RZ, 0x7610, R4 ;  /* 0x00007610ff047816 */ /* 0x000fe20000000004 */
[----:B------:R-:W-:Y:S01]  /*20210*/  @!P3 IMAD.IADD R71, R71, 0x1, -R8 ;  /* 0x000000014747b824 */ /* 0x000fe200078e0a08 */
[----:B0-----:R-:W-:Y:S02]  /*20220*/  IADD3 R12, P5, PT, R27, R7, RZ ;  /* 0x000000071b0c7210 */ /* 0x001fe40007fbe0ff */
[----:B------:R-:W-:-:S02]  /*20230*/  PRMT R3, RZ, 0x7610, R3 ;  /* 0x00007610ff037816 */ /* 0x000fc40000000003 */
[----:B------:R-:W-:Y:S02]  /*20240*/  PRMT R93, RZ, 0x7610, R93 ;  /* 0x00007610ff5d7816 */ /* 0x000fe4000000005d */
[----:B-1----:R-:W-:Y:S02]  /*20250*/  LEA.HI.X.SX32 R14, R28, R6, 0x1, P6 ;  /* 0x000000061c0e7211 */ /* 0x002fe400030f0eff */
[----:B------:R-:W-:Y:S01]  /*20260*/  SEL R28, R19, R26, !P4 ;  /* 0x0000001a131c7207 */ /* 0x000fe20006000000 */
[----:B------:R-:W-:Y:S01]  /*20270*/  @P0 IMAD.MOV.U32 R26, RZ, RZ, R15 ;  /* 0x000000ffff1a0224 */ /* 0x000fe200078e000f */
[----:B------:R0:W-:Y:S04]  /*20280*/  STL [R1+0x12f4], R2 ;  /* 0x0012f40201007387 */ /* 0x0001e80000100800 */
[----:B------:R-:W3:Y:S04]  /*20290*/  LDL R11, [R1+0x11c8] ;  /* 0x0011c800010b7983 */ /* 0x000ee80000100800 */
[----:B------:R-:W3:Y:S01]  /*202a0*/  LDL.LU R81, [R1+0x138] ;  /* 0x0001380001517983 */ /* 0x000ee20000300800 */
[----:B------:R-:W1:Y:S01]  /*202b0*/  LDCU UR12, c[0x0][0x3b0] ;  /* 0x00007600ff0c77ac */ /* 0x000e620008000800 */
[----:B--2---:R-:W-:-:S02]  /*202c0*/  ISETP.GE.AND P3, PT, R13, RZ, PT ;  /* 0x000000ff0d00720c */ /* 0x004fc40003f66270 */
[----:B------:R-:W-:Y:S01]  /*202d0*/  LEA.HI.X.SX32 R13, R27, R6, 0x1, P5 ;  /* 0x000000061b0d7211 */ /* 0x000fe200028f0eff */
[----:B------:R-:W-:-:S05]  /*202e0*/  @P0 IMAD.MOV.U32 R27, RZ, RZ, R14 ;  /* 0x000000ffff1b0224 */ /* 0x000fca00078e000e */
[----:B------:R2:W3:Y:S02]  /*202f0*/  @P0 LDG.E.U8 R5, desc[UR18][R26.64] ;  /* 0x000000121a050981 */ /* 0x0004e4000c1e1100 */
[----:B--2---:R-:W-:Y:S02]  /*20300*/  @P0 IMAD.MOV.U32 R26, RZ, RZ, R12 ;  /* 0x000000ffff1a0224 */ /* 0x004fe400078e000c */
[----:B------:R-:W-:-:S05]  /*20310*/  @P0 IMAD.MOV.U32 R27, RZ, RZ, R13 ;  /* 0x000000ffff1b0224 */ /* 0x000fca00078e000d */
[----:B------:R2:W3:Y:S04]  /*20320*/  @P0 LDG.E.U8 R29, desc[UR18][R26.64] ;  /* 0x000000121a1d0981 */ /* 0x0004e8000c1e1100 */
[----:B------:R-:W-:Y:S04]  /*20330*/  STL [R1+0x700], R15 ;  /* 0x0007000f01007387 */ /* 0x000fe80000100800 */
[----:B------:R-:W-:Y:S04]  /*20340*/  STL [R1+0x718], R12 ;  /* 0x0007180c01007387 */ /* 0x000fe80000100800 */
[----:B------:R-:W3:Y:S04]  /*20350*/  LDL R72, [R1+0x11b4] ;  /* 0x0011b40001487983 */ /* 0x000ee80000100800 */
[----:B------:R1:W-:Y:S01]  /*20360*/  STL [R1+0x6fc], R14 ;  /* 0x0006fc0e01007387 */ /* 0x0003e20000100800 */
[----:B----4-:R-:W-:-:S02]  /*20370*/  IMAD R28, R28, UR5, RZ ;  /* 0x000000051c1c7c24 */ /* 0x010fc4000f8e02ff */
[----:B------:R-:W-:Y:S01]  /*20380*/  @!P1 IMAD.IADD R80, R80, 0x1, -R8 ;  /* 0x0000000150509824 */ /* 0x000fe200078e0a08 */
[----:B0-----:R-:W-:Y:S02]  /*20390*/  PRMT R2, RZ, 0x7610, R2 ;  /* 0x00007610ff027816 */ /* 0x001fe40000000002 */
[----:B------:R-:W-:Y:S01]  /*203a0*/  ISETP.GT.U32.AND P6, PT, R8, R73, PT ;  /* 0x000000490800720c */ /* 0x000fe20003fc4070 */
[----:B------:R-:W0:Y:S01]  /*203b0*/  LDCU UR5, c[0x0][0x3b0] ;  /* 0x00007600ff0577ac */ /* 0x000e220008000800 */
[----:B--2---:R-:W-:Y:S01]  /*203c0*/  IMAD.MOV.U32 R26, RZ, RZ, R71 ;  /* 0x000000ffff1a7224 */ /* 0x004fe200078e0047 */
[----:B-1----:R-:W2:Y:S04]  /*203d0*/  LDL.LU R14, [R1+0x132c] ;  /* 0x00132c00010e7983 */ /* 0x002ea80000300800 */
[----:B------:R-:W4:Y:S04]  /*203e0*/  LDL.LU R15, [R1+0x1328] ;  /* 0x00132800010f7983 */ /* 0x000f280000300800 */
[----:B------:R1:W-:Y:S01]  /*203f0*/  STL [R1+0x714], R13 ;  /* 0x0007140d01007387 */ /* 0x0003e20000100800 */
[----:B---3--:R-:W-:Y:S01]  /*20400*/  ISETP.GE.AND P5, PT, R11, RZ, PT ;  /* 0x000000ff0b00720c */ /* 0x008fe20003fa6270 */
[----:B------:R-:W-:-:S02]  /*20410*/  @!P3 IMAD.MOV R26, RZ, RZ, -R26 ;  /* 0x000000ffff1ab224 */ /* 0x000fc400078e0a1a */
[----:B------:R3:W-:Y:S04]  /*20420*/  STL [R1+0x12f8], R5 ;  /* 0x0012f80501007387 */ /* 0x0007e80000100800 */
[----:B-1----:R-:W2:Y:S04]  /*20430*/  LDL.LU R13, [R1+0x1324] ;  /* 0x00132400010d7983 */ /* 0x002ea80000300800 */
[----:B------:R-:W2:Y:S04]  /*20440*/  LDL.LU R12, [R1+0x1320] ;  /* 0x00132000010c7983 */ /* 0x000ea80000300800 */
[----:B------:R-:W2:Y:S04]  /*20450*/  LDL.LU R11, [R1+0x12c] ;  /* 0x00012c00010b7983 */ /* 0x000ea80000300800 */
[----:B------:R1:W-:Y:S01]  /*20460*/  STL [R1+0x10], R29 ;  /* 0x0000101d01007387 */ /* 0x0003e20000100800 */
[----:B---3--:R-:W-:-:S02]  /*20470*/  PRMT R5, RZ, 0x7610, R5 ;  /* 0x00007610ff057816 */ /* 0x008fc40000000005 */
[----:B-1----:R-:W-:-:S04]  /*20480*/  IADD3 R29, P3, PT, R28, R7, RZ ;  /* 0x000000071c1d7210 */ /* 0x002fc80007f7e0ff */
[----:B------:R-:W-:Y:S01]  /*20490*/  LEA.HI.X.SX32 R71, R28, R6, 0x1, P3 ;  /* 0x000000061c477211 */ /* 0x000fe200018f0eff */
[----:B------:R1:W-:Y:S01]  /*204a0*/  STL [R1+0x720], R29 ;  /* 0x0007201d01007387 */ /* 0x0003e20000100800 */
[----:B------:R-:W-:-:S03]  /*204b0*/  @P0 IMAD.MOV.U32 R28, RZ, RZ, R29 ;  /* 0x000000ffff1c0224 */ /* 0x000fc600078e001d */
[----:B-1----:R-:W-:-:S05]  /*204c0*/  @P0 IMAD.MOV.U32 R29, RZ, RZ, R71 ;  /* 0x000000ffff1d0224 */ /* 0x002fca00078e0047 */
[----:B------:R1:W3:Y:S01]  /*204d0*/  @P0 LDG.E.U8 R5, desc[UR18][R28.64] ;  /* 0x000000121c050981 */ /* 0x0002e2000c1e1100 */
[----:B------:R-:W-:Y:S02]  /*204e0*/  ISETP.GT.U32.AND P1, PT, R8, R80, PT ;  /* 0x000000500800720c */ /* 0x000fe40003f24070 */
[----:B------:R-:W-:-:S05]  /*204f0*/  SEL R27, R19, R26, !P4 ;  /* 0x0000001a131b7207 */ /* 0x000fca0006000000 */
[----:B------:R-:W-:Y:S02]  /*20500*/  IMAD R27, R27, UR13, RZ ;  /* 0x0000000d1b1b7c24 */ /* 0x000fe4000f8e02ff */
[----:B------:R-:W-:Y:S01]  /*20510*/  @!P6 IMAD.IADD R73, R73, 0x1, -R8 ;  /* 0x000000014949e824 */ /* 0x000fe200078e0a08 */
[----:B------:R-:W-:Y:S01]  /*20520*/  ISETP.GT.U32.AND P3, PT, R8, R81, PT ;  /* 0x000000510800720c */ /* 0x000fe20003f64070 */
[----:B-1----:R-:W-:Y:S01]  /*20530*/  IMAD.MOV.U32 R29, RZ, RZ, R10 ;  /* 0x000000ffff1d7224 */ /* 0x002fe200078e000a */
[----:B------:R-:W-:Y:S02]  /*20540*/  PRMT R92, RZ, 0x7610, R92 ;  /* 0x00007610ff5c7816 */ /* 0x000fe4000000005c */
[----:B------:R-:W-:Y:S01]  /*20550*/  PRMT R91, RZ, 0x7610, R91 ;  /* 0x00007610ff5b7816 */ /* 0x000fe2000000005b */
[----:B------:R-:W-:Y:S01]  /*20560*/  @!P1 IMAD.IADD R80, R80, 0x1, -R8 ;  /* 0x0000000150509824 */ /* 0x000fe200078e0a08 */
[----:B------:R-:W-:Y:S01]  /*20570*/  PRMT R90, RZ, 0x7610, R90 ;  /* 0x00007610ff5a7816 */ /* 0x000fe2000000005a */
[----:B------:R-:W1:Y:S02]  /*20580*/  LDCU UR13, c[0x0][0x3b0] ;  /* 0x00007600ff0d77ac */ /* 0x000e640008000800 */
[----:B------:R-:W-:-:S02]  /*20590*/  IMAD.MOV.U32 R26, RZ, RZ, R80 ;  /* 0x000000ffff1a7224 */ /* 0x000fc400078e0050 */
[----:B------:R-:W2:Y:S04]  /*205a0*/  LDL.LU R80, [R1+0x131c] ;  /* 0x00131c0001507983 */ /* 0x000ea80000300800 */
[----:B------:R0:W-:Y:S01]  /*205b0*/  STL [R1+0x71c], R71 ;  /* 0x00071c4701007387 */ /* 0x0001e20000100800 */
[----:B------:R-:W-:Y:S01]  /*205c0*/  @!P5 IMAD.MOV R26, RZ, RZ, -R26 ;  /* 0x000000ffff1ad224 */ /* 0x000fe200078e0a1a */
[----:B------:R-:W-:Y:S02]  /*205d0*/  ISETP.GT.U32.AND P1, PT, R8, R10, PT ;  /* 0x0000000a0800720c */ /* 0x000fe40003f24070 */
[----:B------:R-:W2:Y:S02]  /*205e0*/  LDL R10, [R1+0x11b8] ;  /* 0x0011b800010a7983 */ /* 0x000ea40000100800 */
[----:B------:R-:W-:-:S02]  /*205f0*/  SEL R26, R19, R26, !P4 ;  /* 0x0000001a131a7207 */ /* 0x000fc40006000000 */
[----:B0-----:R-:W-:-:S03]  /*20600*/  IADD3 R71, P5, PT, R27, R7, RZ ;  /* 0x000000071b477210 */ /* 0x001fc60007fbe0ff */
[----:B------:R-:W-:Y:S01]  /*20610*/  IMAD R28, R26, UR4, RZ ;  /* 0x000000041a1c7c24 */ /* 0x000fe2000f8e02ff */
[----:B------:R-:W-:Y:S01]  /*20620*/  ISETP.GT.U32.AND P6, PT, R8, R73, PT ;  /* 0x000000490800720c */ /* 0x000fe20003fc4070 */
[----:B------:R-:W-:Y:S01]  /*20630*/  @!P3 IMAD.IADD R81, R81, 0x1, -R8 ;  /* 0x000000015151b824 */ /* 0x000fe200078e0a08 */
[----:B------:R-:W0:Y:S01]  /*20640*/  LDCU UR4, c[0x0][0x3b0] ;  /* 0x00007600ff0477ac */ /* 0x000e220008000800 */
[----:B------:R-:W-:Y:S01]  /*20650*/  @P0 IMAD.MOV.U32 R26, RZ, RZ, R71 ;  /* 0x000000ffff1a0224 */ /* 0x000fe200078e0047 */
[----:B---3--:R3:W-:Y:S02]  /*20660*/  STL [R1+0x12fc], R5 ;  /* 0x0012fc0501007387 */ /* 0x0087e40000100800 */
[----:B---3--:R-:W-:-:S05]  /*20670*/  LEA.HI.X.SX32 R5, R27, R6, 0x1, P5 ;  /* 0x000000061b057211 */ /* 0x008fca00028f0eff */
[----:B------:R-:W-:-:S05]  /*20680*/  @P0 IMAD.MOV.U32 R27, RZ, RZ, R5 ;  /* 0x000000ffff1b0224 */ /* 0x000fca00078e0005 */
[----:B------:R3:W2:Y:S01]  /*20690*/  @P0 LDG.E.U8 R2, desc[UR18][R26.64] ;  /* 0x000000121a020981 */ /* 0x0006a2000c1e1100 */
[--C-:B------:R-:W-:Y:S01]  /*206a0*/  @!P1 IMAD.IADD R29, R29, 0x1, -R8.reuse ;  /* 0x000000011d1d9824 */ /* 0x100fe200078e0a08 */
[----:B------:R-:W-:Y:S01]  /*206b0*/  ISETP.GE.AND P1, PT, R72, RZ, PT ;  /* 0x000000ff4800720c */ /* 0x000fe20003f26270 */
[----:B------:R-:W-:Y:S01]  /*206c0*/  @!P6 IMAD.IADD R73, R73, 0x1, -R8 ;  /* 0x000000014949e824 */ /* 0x000fe200078e0a08 */
[----:B------:R-:W-:Y:S04]  /*206d0*/  STL [R1+0x728], R71 ;  /* 0x0007284701007387 */ /* 0x000fe80000100800 */
[----:B------:R0:W-:Y:S04]  /*206e0*/  STL [R1+0x724], R5 ;  /* 0x0007240501007387 */ /* 0x0001e80000100800 */
[----:B------:R-:W4:Y:S01]  /*206f0*/  LDL R72, [R1+0x11c4] ;  /* 0x0011c40001487983 */ /* 0x000f220000100800 */
[----:B---3--:R-:W-:-:S03]  /*20700*/  IMAD.MOV.U32 R26, RZ, RZ, R73 ;  /* 0x000000ffff1a7224 */ /* 0x008fc600078e0049 */
[----:B0-----:R-:W3:Y:S01]  /*20710*/  LDL.LU R5, [R1+0x128] ;  /* 0x0001280001057983 */ /* 0x001ee20000300800 */
[----:B------:R-:W-:Y:S01]  /*20720*/  @!P1 IMAD.MOV R26, RZ, RZ, -R26 ;  /* 0x000000ffff1a9224 */ /* 0x000fe200078e0a1a */
[C---:B------:R-:W-:Y:S02]  /*20730*/  ISETP.GT.U32.AND P3, PT, R8.reuse, R81, PT ;  /* 0x000000510800720c */ /* 0x040fe40003f64070 */
[----:B------:R-:W-:-:S11]  /*20740*/  ISETP.GT.U32.AND P5, PT, R8, R29, PT ;  /* 0x0000001d0800720c */ /* 0x000fd60003fa4070 */
[--C-:B------:R-:W-:Y:S02]  /*20750*/  @!P3 IMAD.IADD R81, R81, 0x1, -R8.reuse ;  /* 0x000000015151b824 */ /* 0x100fe400078e0a08 */
[----:B------:R-:W-:Y:S01]  /*20760*/  @!P5 IMAD.IADD R29, R29, 0x1, -R8 ;  /* 0x000000011d1dd824 */ /* 0x000fe200078e0a08 */
[----:B--2---:R0:W-:Y:S02]  /*20770*/  STL [R1+0x1300], R2 ;  /* 0x0013000201007387 */ /* 0x0041e40000100800 */
[----:B0-----:R-:W-:-:S04]  /*20780*/  IADD3 R2, P6, PT, R28, R7, RZ ;  /* 0x000000071c027210 */ /* 0x001fc80007fde0ff */
[----:B------:R-:W-:Y:S02]  /*20790*/  LEA.HI.X.SX32 R27, R28, R6, 0x1, P6 ;  /* 0x000000061c1b7211 */ /* 0x000fe400030f0eff */
[----:B------:R-:W-:Y:S01]  /*207a0*/  SEL R28, R19, R26, !P4 ;  /* 0x0000001a131c7207 */ /* 0x000fe20006000000 */
[----:B------:R-:W-:-:S05]  /*207b0*/  @P0 IMAD.MOV.U32 R26, RZ, RZ, R2 ;  /* 0x000000ffff1a0224 */ /* 0x000fca00078e0002 */
[----:B------:R0:W2:Y:S01]  /*207c0*/  @P0 LDG.E.U8 R4, desc[UR18][R26.64] ;  /* 0x000000121a040981 */ /* 0x0000a2000c1e1100 */
[----:B------:R-:W-:-:S03]  /*207d0*/  IMAD R28, R28, UR5, RZ ;  /* 0x000000051c1c7c24 */ /* 0x000fc6000f8e02ff */
[----:B------:R0:W-:Y:S04]  /*207e0*/  STL [R1+0x730], R2 ;  /* 0x0007300201007387 */ /* 0x0001e80000100800 */
[----:B------:R0:W-:Y:S01]  /*207f0*/  STL [R1+0x72c], R27 ;  /* 0x00072c1b01007387 */ /* 0x0001e20000100800 */
[----:B------:R-:W-:-:S03]  /*20800*/  ISETP.GE.AND P6, PT, R10, RZ, PT ;  /* 0x000000ff0a00720c */ /* 0x000fc60003fc6270 */
[----:B------:R-:W2:Y:S04]  /*20810*/  LDL R73, [R1+0x11f8] ;  /* 0x0011f80001497983 */ /* 0x000ea80000100800 */
[----:B------:R-:W2:Y:S04]  /*20820*/  LDL R10, [R1+0x11b0] ;  /* 0x0011b000010a7983 */ /* 0x000ea80000100800 */
[----:B------:R-:W2:Y:S01]  /*20830*/  LDL.LU R71, [R1+0x124] ;  /* 0x0001240001477983 */ /* 0x000ea20000300800 */
[----:B------:R-:W-:Y:S01]  /*20840*/  ISETP.GT.U32.AND P1, PT, R8, R11, PT ;  /* 0x0000000b0800720c */ /* 0x000fe20003f24070 */
[----:B------:R-:W1:Y:S01]  /*20850*/  LDCU UR5, c[0x0][0x3b0] ;  /* 0x00007600ff0577ac */ /* 0x000e620008000800 */
[----:B0-----:R-:W-:-:S04]  /*20860*/  IADD3 R2, P3, PT, R28, R7, RZ ;  /* 0x000000071c027210 */ /* 0x001fc80007f7e0ff */
[----:B------:R-:W-:Y:S01]  /*20870*/  LEA.HI.X.SX32 R26, R28, R6, 0x1, P3 ;  /* 0x000000061c1a7211 */ /* 0x000fe200018f0eff */
[----:B------:R-:W-:Y:S02]  /*20880*/  IMAD.MOV.U32 R27, RZ, RZ, R29 ;  /* 0x000000ffff1b7224 */ /* 0x000fe400078e001d */
[----:B------:R-:W-:Y:S02]  /*20890*/  @P0 IMAD.MOV.U32 R28, RZ, RZ, R2 ;  /* 0x000000ffff1c0224 */ /* 0x000fe400078e0002 */
[----:B------:R-:W-:-:S05]  /*208a0*/  @P0 IMAD.MOV.U32 R29, RZ, RZ, R26 ;  /* 0x000000ffff1d0224 */ /* 0x000fca00078e001a */
[----:B------:R0:W2:Y:S01]  /*208b0*/  @P0 LDG.E.U8 R3, desc[UR18][R28.64] ;  /* 0x000000121c030981 */ /* 0x0000a2000c1e1100 */
[----:B------:R-:W-:Y:S02]  /*208c0*/  @!P1 IMAD.IADD R11, R11, 0x1, -R8 ;  /* 0x000000010b0b9824 */ /* 0x000fe400078e0a08 */
[----:B------:R-:W-:Y:S01]  /*208d0*/  @!P6 IMAD.MOV R27, RZ, RZ, -R27 ;  /* 0x000000ffff1be224 */ /* 0x000fe200078e0a1b */
[C---:B---3--:R-:W-:Y:S02]  /*208e0*/  ISETP.GT.U32.AND P6, PT, R8.reuse, R5, PT ;  /* 0x000000050800720c */ /* 0x048fe40003fc4070 */
[----:B------:R-:W-:Y:S02]  /*208f0*/  ISETP.GT.U32.AND P3, PT, R8, R11, PT ;  /* 0x0000000b0800720c */ /* 0x000fe40003f64070 */
[----:B------:R-:W-:Y:S02]  /*20900*/  SEL R27, R19, R27, !P4 ;  /* 0x0000001b131b7207 */ /* 0x000fe40006000000 */
[----:B----4-:R-:W-:-:S03]  /*20910*/  ISETP.GE.AND P1, PT, R72, RZ, PT ;  /* 0x000000ff4800720c */ /* 0x010fc60003f26270 */
[----:B0-----:R-:W-:Y:S01]  /*20920*/  IMAD R28, R27, UR4, RZ ;  /* 0x000000041b1c7c24 */ /* 0x001fe2000f8e02ff */
[----:B------:R-:W0:Y:S03]  /*20930*/  LDCU UR4, c[0x0][0x3b0] ;  /* 0x00007600ff0477ac */ /* 0x000e260008000800 */
[--C-:B------:R-:W-:Y:S02]  /*20940*/  @!P6 IMAD.IADD R5, R5, 0x1, -R8.reuse ;  /* 0x000000010505e824 */ /* 0x100fe400078e0a08 */
[----:B------:R-:W-:-:S04]  /*20950*/  @!P3 IMAD.IADD R11, R11, 0x1, -R8 ;  /* 0x000000010b0bb824 */ /* 0x000fc800078e0a08 */
[----:B------:R-:W-:Y:S01]  /*20960*/  IMAD.MOV.U32 R27, RZ, RZ, R11 ;  /* 0x000000ffff1b7224 */ /* 0x000fe200078e000b */
[----:B--2---:R2:W-:Y:S04]  /*20970*/  STL [R1+0x1304], R4 ;  /* 0x0013040401007387 */ /* 0x0045e80000100800 */
[----:B--2---:R-:W2:Y:S04]  /*20980*/  LDL.LU R4, [R1+0x130] ;  /* 0x0001300001047983 */ /* 0x004ea80000300800 */
[----:B------:R-:W-:Y:S04]  /*20990*/  STL [R1+0x738], R2 ;  /* 0x0007380201007387 */ /* 0x000fe80000100800 */
[----:B------:R3:W-:Y:S04]  /*209a0*/  STL [R1+0x734], R26 ;  /* 0x0007341a01007387 */ /* 0x0007e80000100800 */
[----:B------:R-:W4:Y:S04]  /*209b0*/  LDL.LU R72, [R1+0x120] ;  /* 0x0001200001487983 */ /* 0x000f280000300800 */
[----:B------:R0:W-:Y:S01]  /*209c0*/  STL [R1+0x1308], R3 ;  /* 0x0013080301007387 */ /* 0x0001e20000100800 */
[----:B---3--:R-:W-:-:S03]  /*209d0*/  IMAD.MOV.U32 R26, RZ, RZ, R81 ;  /* 0x000000ffff1a7224 */ /* 0x008fc600078e0051 */
[----:B------:R-:W3:Y:S01]  /*209e0*/  LDL.LU R81, [R1+0x1318] ;  /* 0x0013180001517983 */ /* 0x000ee20000300800 */
[----:B0-----:R-:W-:-:S04]  /*209f0*/  IADD3 R3, P6, PT, R28, R7, RZ ;  /* 0x000000071c037210 */ /* 0x001fc80007fde0ff */
[----:B------:R-:W-:Y:S01]  /*20a00*/  LEA.HI.X.SX32 R11, R28, R6, 0x1, P6 ;  /* 0x000000061c0b7211 */ /* 0x000fe200030f0eff */
[----:B------:R-:W-:-:S04]  /*20a10*/  @P0 IMAD.MOV.U32 R28, RZ, RZ, R3 ;  /* 0x000000ffff1c0224 */ /* 0x000fc800078e0003 */
[----:B------:R-:W-:Y:S02]  /*20a20*/  @P0 IMAD.MOV.U32 R29, RZ, RZ, R11 ;  /* 0x000000ffff1d0224 */ /* 0x000fe400078e000b */
[----:B------:R-:W-:Y:S01]  /*20a30*/  @!P1 IMAD.MOV R26, RZ, RZ, -R26 ;  /* 0x000000ffff1a9224 */ /* 0x000fe200078e0a1a */
[----:B------:R-:W-:Y:S02]  /*20a40*/  ISETP.GE.AND P1, PT, R10, RZ, PT ;  /* 0x000000ff0a00720c */ /* 0x000fe40003f26270 */
[----:B------:R-:W3:Y:S04]  /*20a50*/  LDL R10, [R1+0x11e0] ;  /* 0x0011e000010a7983 */ /* 0x000ee80000100800 */
[----:B------:R0:W3:Y:S04]  /*20a60*/  @P0 LDG.E.U8 R93, desc[UR18][R28.64] ;  /* 0x000000121c5d0981 */ /* 0x0000e8000c1e1100 */
[----:B------:R-:W-:Y:S01]  /*20a70*/  STL [R1+0x740], R3 ;  /* 0x0007400301007387 */ /* 0x000fe20000100800 */
[----:B------:R-:W-:-:S03]  /*20a80*/  ISETP.GE.AND P3, PT, R73, RZ, PT ;  /* 0x000000ff4900720c */ /* 0x000fc60003f66270 */
[----:B------:R0:W-:Y:S04]  /*20a90*/  STL [R1+0x73c], R11 ;  /* 0x00073c0b01007387 */ /* 0x0001e80000100800 */
[----:B------:R-:W4:Y:S01]  /*20aa0*/  LDL R73, [R1+0x11dc] ;  /* 0x0011dc0001497983 */ /* 0x000f220000100800 */
[----:B------:R-:W-:-:S05]  /*20ab0*/  SEL R26, R19, R26, !P4 ;  /* 0x0000001a131a7207 */ /* 0x000fca0006000000 */
[----:B-1----:R-:W-:Y:S02]  /*20ac0*/  IMAD R26, R26, UR5, RZ ;  /* 0x000000051a1a7c24 */ /* 0x002fe4000f8e02ff */
[----:B------:R-:W-:Y:S01]  /*20ad0*/  @!P1 IMAD.MOV R27, RZ, RZ, -R27 ;  /* 0x000000ffff1b9224 */ /* 0x000fe200078e0a1b */
[----:B------:R-:W-:Y:S01]  /*20ae0*/  ISETP.GT.U32.AND P6, PT, R8, R5, PT ;  /* 0x000000050800720c */ /* 0x000fe20003fc4070 */
[----:B0-----:R-:W4:Y:S01]  /*20af0*/  LDL.LU R11, [R1+0x118] ;  /* 0x00011800010b7983 */ /* 0x001f220000300800 */
[----:B------:R-:W0:Y:S01]  /*20b00*/  LDCU UR5, c[0x0][0x3b0] ;  /* 0x00007600ff0577ac */ /* 0x000e220008000800 */
[----:B------:R-:W-:-:S04]  /*20b10*/  IADD3 R2, P1, PT, R26, R7, RZ ;  /* 0x000000071a027210 */ /* 0x000fc80007f3e0ff */
[----:B------:R-:W-:Y:S01]  /*20b20*/  LEA.HI.X.SX32 R3, R26, R6, 0x1, P1 ;  /* 0x000000061a037211 */ /* 0x000fe200008f0eff */
[----:B------:R-:W-:Y:S01]  /*20b30*/  STL [R1+0x758], R2 ;  /* 0x0007580201007387 */ /* 0x000fe20000100800 */
[----:B------:R-:W-:-:S03]  /*20b40*/  @P0 IMAD.MOV.U32 R28, RZ, RZ, R2 ;  /* 0x000000ffff1c0224 */ /* 0x000fc600078e0002 */
[----:B------:R-:W-:Y:S02]  /*20b50*/  @P0 IMAD.MOV.U32 R29, RZ, RZ, R3 ;  /* 0x000000ffff1d0224 */ /* 0x000fe400078e0003 */
[----:B------:R-:W-:-:S03]  /*20b60*/  @!P6 IMAD.IADD R5, R5, 0x1, -R8 ;  /* 0x000000010505e824 */ /* 0x000fc600078e0a08 */
[----:B------:R1:W4:Y:S02]  /*20b70*/  @P0 LDG.E.U8 R92, desc[UR18][R28.64] ;  /* 0x000000121c5c0981 */ /* 0x000324000c1e1100 */
[----:B-1----:R-:W-:-:S05]  /*20b80*/  SEL R28, R19, R27, !P4 ;  /* 0x0000001b131c7207 */ /* 0x002fca0006000000 */
[----:B------:R-:W-:Y:S01]  /*20b90*/  IMAD R28, R28, UR12, RZ ;  /* 0x0000000c1c1c7c24 */ /* 0x000fe2000f8e02ff */
[----:B------:R-:W-:Y:S02]  /*20ba0*/  PRMT R89, RZ, 0x7610, R89 ;  /* 0x00007610ff597816 */ /* 0x000fe40000000059 */
[----:B------:R-:W-:Y:S02]  /*20bb0*/  PRMT R88, RZ, 0x7610, R88 ;  /* 0x00007610ff587816 */ /* 0x000fe40000000058 */
[----:B------:R-:W-:Y:S02]  /*20bc0*/  PRMT R87, RZ, 0x7610, R87 ;  /* 0x00007610ff577816 */ /* 0x000fe40000000057 */
[----:B------:R-:W-:Y:S01]  /*20bd0*/  PRMT R86, RZ, 0x7610, R86 ;  /* 0x00007610ff567816 */ /* 0x000fe20000000056 */
[----:B------:R-:W1:Y:S01]  /*20be0*/  LDCU UR12, c[0x0][0x3b0] ;  /* 0x00007600ff0c77ac */ /* 0x000e620008000800 */
[----:B--2---:R-:W-:-:S13]  /*20bf0*/  ISETP.GT.U32.AND P5, PT, R8, R4, PT ;  /* 0x000000040800720c */ /* 0x004fda0003fa4070 */
[----:B------:R-:W-:-:S05]  /*20c00*/  @!P5 IMAD.IADD R4, R4, 0x1, -R8 ;  /* 0x000000010404d824 */ /* 0x000fca00078e0a08 */
[----:B------:R-:W-:-:S13]  /*20c10*/  ISETP.GT.U32.AND P5, PT, R8, R4, PT ;  /* 0x000000040800720c */ /* 0x000fda0003fa4070 */
[----:B------:R-:W-:Y:S01]  /*20c20*/  @!P5 IMAD.IADD R4, R4, 0x1, -R8 ;  /* 0x000000010404d824 */ /* 0x000fe200078e0a08 */
[----:B------:R-:W-:-:S03]  /*20c30*/  ISETP.GT.U32.AND P5, PT, R8, R71, PT ;  /* 0x000000470800720c */ /* 0x000fc60003fa4070 */
[----:B------:R-:W-:Y:S01]  /*20c40*/  IMAD.MOV.U32 R26, RZ, RZ, R4 ;  /* 0x000000ffff1a7224 */ /* 0x000fe200078e0004 */
[----:B---3--:R2:W-:Y:S04]  /*20c50*/  STL [R1+0x130c], R93 ;  /* 0x00130c5d01007387 */ /* 0x0085e80000100800 */
[----:B------:R3:W-:Y:S05]  /*20c60*/  STL [R1+0x754], R3 ;  /* 0x0007540301007387 */ /* 0x0007ea0000100800 */
[----:B------:R-:W-:Y:S01]  /*20c70*/  @!P5 IMAD.IADD R71, R71, 0x1, -R8 ;  /* 0x000000014747d824 */ /* 0x000fe200078e0a08 */
[----:B------:R-:W-:-:S02]  /*20c80*/  ISETP.GE.AND P5, PT, R10, RZ, PT ;  /* 0x000000ff0a00720c */ /* 0x000fc40003fa6270 */
[----:B------:R-:W4:Y:S01]  /*20c90*/  LDL R10, [R1+0x11d8] ;  /* 0x0011d800010a7983 */ /* 0x000f220000100800 */
[----:B------:R-:W-:Y:S01]  /*20ca0*/  @!P3 IMAD.MOV R26, RZ, RZ, -R26 ;  /* 0x000000ffff1ab224 */ /* 0x000fe200078e0a1a */
[----:B------:R-:W-:Y:S02]  /*20cb0*/  ISETP.GT.U32.AND P3, PT, R8, R71, PT ;  /* 0x000000470800720c */ /* 0x000fe40003f64070 */
[----:B--2---:R-:W2:Y:S04]  /*20cc0*/  LDL.LU R93, [R1+0x110] ;  /* 0x00011000015d7983 */ /* 0x004ea80000300800 */
[----:B------:R-:W2:Y:S01]  /*20cd0*/  LDL.LU R2, [R1+0x10c] ;  /* 0x00010c0001027983 */ /* 0x000ea20000300800 */
[----:B------:R-:W-:Y:S01]  /*20ce0*/  SEL R27, R19, R26, !P4 ;  /* 0x0000001a131b7207 */ /* 0x000fe20006000000 */
[----:B------:R-:W-:-:S04]  /*20cf0*/  IMAD.MOV.U32 R26, RZ, RZ, R5 ;  /* 0x000000ffff1a7224 */ /* 0x000fc800078e0005 */
[----:B------:R-:W-:Y:S01]  /*20d00*/  IMAD R27, R27, UR4, RZ ;  /* 0x000000041b1b7c24 */ /* 0x000fe2000f8e02ff */
[-C--:B------:R-:W-:Y:S01]  /*20d10*/  IADD3 R5, P6, PT, R28, R7.reuse, RZ ;  /* 0x000000071c057210 */ /* 0x080fe20007fde0ff */
[----:B------:R-:W-:Y:S01]  /*20d20*/  @!P5 IMAD.MOV R26, RZ, RZ, -R26 ;  /* 0x000000ffff1ad224 */ /* 0x000fe200078e0a1a */
[----:B----4-:R-:W-:Y:S01]  /*20d30*/  ISETP.GT.U32.AND P1, PT, R8, R72, PT ;  /* 0x000000480800720c */ /* 0x010fe20003f24070 */
[----:B------:R-:W-:Y:S01]  /*20d40*/  @!P3 IMAD.IADD R71, R71, 0x1, -R8 ;  /* 0x000000014747b824 */ /* 0x000fe200078e0a08 */
[----:B---3--:R-:W-:Y:S01]  /*20d50*/  IADD3 R3, P5, PT, R27, R7, RZ ;  /* 0x000000071b037210 */ /* 0x008fe20007fbe0ff */
[----:B------:R-:W-:Y:S01]  /*20d60*/  STL [R1+0x760], R5 ;  /* 0x0007600501007387 */ /* 0x000fe20000100800 */
[----:B------:R-:W-:Y:S01]  /*20d70*/  ISETP.GE.AND P3, PT, R73, RZ, PT ;  /* 0x000000ff4900720c */ /* 0x000fe20003f66270 */
[----:B------:R-:W3:Y:S02]  /*20d80*/  LDCU UR4, c[0x0][0x3b0] ;  /* 0x00007600ff0477ac */ /* 0x000ee40008000800 */
[----:B------:R4:W-:Y:S04]  /*20d90*/  STL [R1+0x768], R3 ;  /* 0x0007680301007387 */ /* 0x0009e80000100800 */
[----:B------:R-:W3:Y:S01]  /*20da0*/  LDL R73, [R1+0x11d4] ;  /* 0x0011d40001497983 */ /* 0x000ee20000100800 */
[----:B------:R-:W-:-:S02]  /*20db0*/  LEA.HI.X.SX32 R29, R28, R6, 0x1, P6 ;  /* 0x000000061c1d7211 */ /* 0x000fc400030f0eff */
[----:B------:R-:W-:Y:S02]  /*20dc0*/  LEA.HI.X.SX32 R4, R27, R6, 0x1, P5 ;  /* 0x000000061b047211 */ /* 0x000fe400028f0eff */
[----:B------:R-:W-:Y:S01]  /*20dd0*/  SEL R28, R19, R26, !P4 ;  /* 0x0000001a131c7207 */ /* 0x000fe20006000000 */
[----:B------:R-:W-:Y:S02]  /*20de0*/  @P0 IMAD.MOV.U32 R26, RZ, RZ, R5 ;  /* 0x000000ffff1a0224 */ /* 0x000fe400078e0005 */
[----:B------:R-:W-:Y:S02]  /*20df0*/  @P0 IMAD.MOV.U32 R27, RZ, RZ, R29 ;  /* 0x000000ffff1b0224 */ /* 0x000fe400078e001d */
[----:B------:R-:W-:-:S03]  /*20e00*/  @!P1 IMAD.IADD R72, R72, 0x1, -R8 ;  /* 0x0000000148489824 */ /* 0x000fc600078e0a08 */
[----:B------:R1:W3:Y:S02]  /*20e10*/  @P0 LDG.E.U8 R91, desc[UR18][R26.64] ;  /* 0x000000121a5b0981 */ /* 0x0002e4000c1e1100 */
[----:B------:R-:W-:Y:S01]  /*20e20*/  ISETP.GT.U32.AND P1, PT, R8, R72, PT ;  /* 0x000000480800720c */ /* 0x000fe20003f24070 */
[----:B0-----:R-:W-:Y:S01]  /*20e30*/  IMAD R28, R28, UR5, RZ ;  /* 0x000000051c1c7c24 */ /* 0x001fe2000f8e02ff */
[----:B------:R-:W-:Y:S01]  /*20e40*/  STL [R1+0x75c], R29 ;  /* 0x00075c1d01007387 */ /* 0x000fe20000100800 */
[----:B-1----:R-:W-:Y:S02]  /*20e50*/  @P0 IMAD.MOV.U32 R26, RZ, RZ, R3 ;  /* 0x000000ffff1a0224 */ /* 0x002fe400078e0003 */
[----:B------:R-:W-:Y:S01]  /*20e60*/  @P0 IMAD.MOV.U32 R27, RZ, RZ, R4 ;  /* 0x000000ffff1b0224 */ /* 0x000fe200078e0004 */
[----:B------:R-:W-:Y:S01]  /*20e70*/  ISETP.GT.U32.AND P6, PT, R8, R11, PT ;  /* 0x0000000b0800720c */ /* 0x000fe20003fc4070 */
[----:B------:R-:W0:Y:S03]  /*20e80*/  LDCU UR5, c[0x0][0x3b0] ;  /* 0x00007600ff0577ac */ /* 0x000e260008000800 */
[----:B------:R1:W3:Y:S04]  /*20e90*/  @P0 LDG.E.U8 R90, desc[UR18][R26.64] ;  /* 0x000000121a5a0981 */ /* 0x0002e8000c1e1100 */
[----:B------:R0:W-:Y:S01]  /*20ea0*/  STL [R1+0x764], R4 ;  /* 0x0007640401007387 */ /* 0x0001e20000100800 */
[----:B-1----:R-:W-:-:S04]  /*20eb0*/  IMAD.MOV.U32 R26, RZ, RZ, R71 ;  /* 0x000000ffff1a7224 */ /* 0x002fc800078e0047 */
[----:B------:R-:W-:Y:S01]  /*20ec0*/  @!P3 IMAD.MOV R26, RZ, RZ, -R26 ;  /* 0x000000ffff1ab224 */ /* 0x000fe200078e0a1a */
[----:B----4-:R-:W-:Y:S01]  /*20ed0*/  IADD3 R3, P3, PT, R28, R7, RZ ;  /* 0x000000071c037210 */ /* 0x010fe20007f7e0ff */
[----:B------:R-:W-:-:S03]  /*20ee0*/  @!P1 IMAD.IADD R72, R72, 0x1, -R8 ;  /* 0x0000000148489824 */ /* 0x000fc600078e0a08 */
[----:B0-----:R-:W-:Y:S02]  /*20ef0*/  LEA.HI.X.SX32 R4, R28, R6, 0x1, P3 ;  /* 0x000000061c047211 */ /* 0x001fe400018f0eff */
[----:B------:R-:W-:Y:S01]  /*20f00*/  SEL R27, R19, R26, !P4 ;  /* 0x0000001a131b7207 */ /* 0x000fe20006000000 */
[----:B------:R-:W-:Y:S02]  /*20f10*/  IMAD.MOV.U32 R26, RZ, RZ, R72 ;  /* 0x000000ffff1a7224 */ /* 0x000fe400078e0048 */
[----:B------:R-:W-:Y:S02]  /*20f20*/  @!P6 IMAD.IADD R11, R11, 0x1, -R8 ;  /* 0x000000010b0be824 */ /* 0x000fe400078e0a08 */
[----:B------:R-:W-:Y:S02]  /*20f30*/  @P0 IMAD.MOV.U32 R29, RZ, RZ, R4 ;  /* 0x000000ffff1d0224 */ /* 0x000fe400078e0004 */
[----:B------:R-:W-:Y:S02]  /*20f40*/  IMAD R27, R27, UR13, RZ ;  /* 0x0000000d1b1b7c24 */ /* 0x000fe4000f8e02ff */
[----:B------:R-:W-:Y:S01]  /*20f50*/  @P0 IMAD.MOV.U32 R28, RZ, RZ, R3 ;  /* 0x000000ffff1c0224 */ /* 0x000fe200078e0003 */
[----:B------:R-:W-:-:S02]  /*20f60*/  ISETP.GT.U32.AND P6, PT, R8, R11, PT ;  /* 0x0000000b0800720c */ /* 0x000fc40003fc4070 */
[----:B------:R-:W-:Y:S02]  /*20f70*/  PRMT R85, RZ, 0x7610, R85 ;  /* 0x00007610ff557816 */ /* 0x000fe40000000055 */
[----:B------:R-:W-:Y:S02]  /*20f80*/  PRMT R84, RZ, 0x7610, R84 ;  /* 0x00007610ff547816 */ /* 0x000fe40000000054 */
[----:B------:R-:W-:Y:S01]  /*20f90*/  PRMT R83, RZ, 0x7610, R83 ;  /* 0x00007610ff537816 */ /* 0x000fe20000000053 */
[----:B------:R0:W4:Y:S01]  /*20fa0*/  @P0 LDG.E.U8 R89, desc[UR18][R28.64] ;  /* 0x000000121c590981 */ /* 0x000122000c1e1100 */
[----:B------:R-:W-:Y:S01]  /*20fb0*/  PRMT R82, RZ, 0x7610, R82 ;  /* 0x00007610ff527816 */ /* 0x000fe20000000052 */
[----:B------:R-:W1:Y:S04]  /*20fc0*/  LDCU UR13, c[0x0][0x3b0] ;  /* 0x00007600ff0d77ac */ /* 0x000e680008000800 */
[----:B------:R-:W-:Y:S01]  /*20fd0*/  @!P6 IMAD.IADD R11, R11, 0x1, -R8 ;  /* 0x000000010b0be824 */ /* 0x000fe200078e0a08 */
[----:B------:R-:W-:-:S02]  /*20fe0*/  ISETP.GE.AND P5, PT, R10, RZ, PT ;  /* 0x000000ff0a00720c */ /* 0x000fc40003fa6270 */
[----:B------:R-:W4:Y:S04]  /*20ff0*/  LDL.LU R10, [R1+0x104] ;  /* 0x00010400010a7983 */ /* 0x000f280000300800 */
[----:B------:R-:W-:Y:S04]  /*21000*/  STL [R1+0x770], R3 ;  /* 0x0007700301007387 */ /* 0x000fe80000100800 */
[----:B------:R0:W-:Y:S04]  /*21010*/  STL [R1+0x76c], R4 ;  /* 0x00076c0401007387 */ /* 0x0001e80000100800 */
[----:B------:R-:W4:Y:S01]  /*21020*/  LDL R72, [R1+0x11d0] ;  /* 0x0011d00001487983 */ /* 0x000f220000100800 */
[----:B--2---:R-:W-:Y:S01]  /*21030*/  ISETP.GT.U32.AND P1, PT, R8, R93, PT ;  /* 0x0000005d0800720c */ /* 0x004fe20003f24070 */
[----:B------:R-:W-:-:S02]  /*21040*/  @!P5 IMAD.MOV R26, RZ, RZ, -R26 ;  /* 0x000000ffff1ad224 */ /* 0x000fc400078e0a1a */
[----:B0-----:R-:W2:Y:S01]  /*21050*/  LDL.LU R4, [R1+0x108] ;  /* 0x0001080001047983 */ /* 0x001ea20000300800 */
[----:B------:R-:W-:-:S09]  /*21060*/  IADD3 R3, P5, PT, R27, R7, RZ ;  /* 0x000000071b037210 */ /* 0x000fd20007fbe0ff */
[----:B------:R-:W-:Y:S01]  /*21070*/  @!P1 IMAD.IADD R93, R93, 0x1, -R8 ;  /* 0x000000015d5d9824 */ /* 0x000fe200078e0a08 */
[----:B------:R-:W-:Y:S02]  /*21080*/  SEL R26, R19, R26, !P4 ;  /* 0x0000001a131a7207 */ /* 0x000fe40006000000 */
[----:B---3--:R-:W-:Y:S02]  /*21090*/  ISETP.GE.AND P1, PT, R73, RZ, PT ;  /* 0x000000ff4900720c */ /* 0x008fe40003f26270 */
[----:B------:R-:W3:Y:S01]  /*210a0*/  LDL R73, [R1+0x1218] ;  /* 0x0012180001497983 */ /* 0x000ee20000100800 */
[----:B------:R-:W-:Y:S01]  /*210b0*/  IMAD R28, R26, UR4, RZ ;  /* 0x000000041a1c7c24 */ /* 0x000fe2000f8e02ff */
[----:B------:R-:W-:Y:S01]  /*210c0*/  LEA.HI.X.SX32 R27, R27, R6, 0x1, P5 ;  /* 0x000000061b1b7211 */ /* 0x000fe200028f0eff */
[----:B------:R-:W-:Y:S01]  /*210d0*/  @P0 IMAD.MOV.U32 R26, RZ, RZ, R3 ;  /* 0x000000ffff1a0224 */ /* 0x000fe200078e0003 */
[----:B------:R0:W-:Y:S04]  /*210e0*/  STL [R1+0x778], R3 ;  /* 0x0007780301007387 */ /* 0x0001e80000100800 */
[----:B------:R-:W2:Y:S04]  /*210f0*/  LDL.LU R5, [R1+0x100] ;  /* 0x0001000001057983 */ /* 0x000ea80000300800 */
[----:B------:R0:W-:Y:S01]  /*21100*/  STL [R1+0x774], R27 ;  /* 0x0007741b01007387 */ /* 0x0001e20000100800 */
[----:B------:R-:W-:-:S03]  /*21110*/  ISETP.GT.U32.AND P3, PT, R8, R2, PT ;  /* 0x000000020800720c */ /* 0x000fc60003f64070 */
[----:B------:R0:W2:Y:S01]  /*21120*/  @P0 LDG.E.U8 R88, desc[UR18][R26.64] ;  /* 0x000000121a580981 */ /* 0x0000a2000c1e1100 */
[----:B------:R-:W1:Y:S01]  /*21130*/  LDCU UR4, c[0x0][0x3b0] ;  /* 0x00007600ff0477ac */ /* 0x000e620008000800 */
[----:B0-----:R-:W-:Y:S02]  /*21140*/  IMAD.MOV.U32 R26, RZ, RZ, R11 ;  /* 0x000000ffff1a7224 */ /* 0x001fe400078e000b */
[----:B------:R-:W2:Y:S01]  /*21150*/  LDL R11, [R1+0x11f4] ;  /* 0x0011f400010b7983 */ /* 0x000ea20000100800 */
[----:B------:R-:W-:-:S04]  /*21160*/  IADD3 R3, P6, PT, R28, R7, RZ ;  /* 0x000000071c037210 */ /* 0x000fc80007fde0ff */
[----:B------:R-:W-:Y:S01]  /*21170*/  LEA.HI.X.SX32 R27, R28, R6, 0x1, P6 ;  /* 0x000000061c1b7211 */ /* 0x000fe200030f0eff */
[----:B------:R0:W-:Y:S04]  /*21180*/  STL [R1+0x780], R3 ;  /* 0x0007800301007387 */ /* 0x0001e80000100800 */
[----:B------:R-:W-:Y:S01]  /*21190*/  STL [R1+0x77c], R27 ;  /* 0x00077c1b01007387 */ /* 0x000fe20000100800 */
[----:B------:R-:W-:Y:S02]  /*211a0*/  @!P3 IMAD.IADD R2, R2, 0x1, -R8 ;  /* 0x000000010202b824 */ /* 0x000fe400078e0a08 */
[----:B------:R-:W-:-:S03]  /*211b0*/  @!P1 IMAD.MOV R26, RZ, RZ, -R26 ;  /* 0x000000ffff1a9224 */ /* 0x000fc600078e0a1a */
[----:B------:R-:W-:Y:S02]  /*211c0*/  ISETP.GT.U32.AND P3, PT, R8, R2, PT ;  /* 0x000000020800720c */ /* 0x000fe40003f64070 */
[----:B------:R-:W-:Y:S01]  /*211d0*/  SEL R28, R19, R26, !P4 ;  /* 0x0000001a131c7207 */ /* 0x000fe20006000000 */
[----:B------:R-:W-:-:S04]  /*211e0*/  @P0 IMAD.MOV.U32 R26, RZ, RZ, R3 ;  /* 0x000000ffff1a0224 */ /* 0x000fc800078e0003 */
[----:B------:R-:W-:Y:S01]  /*211f0*/  IMAD R28, R28, UR5, RZ ;  /* 0x000000051c1c7c24 */ /* 0x000fe2000f8e02ff */
[----:B------:R1:W2:Y:S01]  /*21200*/  @P0 LDG.E.U8 R87, desc[UR18][R26.64] ;  /* 0x000000121a570981 */ /* 0x0002a2000c1e1100 */
[----:B------:R-:W-:Y:S01]  /*21210*/  ISETP.GT.U32.AND P5, PT, R8, R93, PT ;  /* 0x0000005d0800720c */ /* 0x000fe20003fa4070 */
[----:B------:R-:W2:Y:S03]  /*21220*/  LDCU UR5, c[0x0][0x3b0] ;  /* 0x00007600ff0577ac */ /* 0x000ea60008000800 */
[----:B------:R-:W-:Y:S01]  /*21230*/  @!P3 IMAD.IADD R2, R2, 0x1, -R8 ;  /* 0x000000010202b824 */ /* 0x000fe200078e0a08 */
[----:B0-----:R-:W-:-:S04]  /*21240*/  IADD3 R3, P3, PT, R28, R7, RZ ;  /* 0x000000071c037210 */ /* 0x001fc80007f7e0ff */
[----:B-1----:R-:W-:-:S05]  /*21250*/  LEA.HI.X.SX32 R26, R28, R6, 0x1, P3 ;  /* 0x000000061c1a7211 */ /* 0x002fca00018f0eff */
[----:B------:R-:W-:Y:S01]  /*21260*/  @P0 IMAD.MOV.U32 R29, RZ, RZ, R26 ;  /* 0x000000ffff1d0224 */ /* 0x000fe200078e001a */
[----:B----4-:R-:W-:Y:S02]  /*21270*/  ISETP.GE.AND P6, PT, R72, RZ, PT ;  /* 0x000000ff4800720c */ /* 0x010fe40003fc6270 */
[----:B------:R-:W4:Y:S01]  /*21280*/  LDL R72, [R1+0x1200] ;  /* 0x0012000001487983 */ /* 0x000f220000100800 */
[----:B------:R-:W-:-:S03]  /*21290*/  ISETP.GT.U32.AND P1, PT, R8, R10, PT ;  /* 0x0000000a0800720c */ /* 0x000fc60003f24070 */
[----:B------:R-:W4:Y:S04]  /*212a0*/  LDL.LU R71, [R1+0xf8] ;  /* 0x0000f80001477983 */ /* 0x000f280000300800 */
[----:B------:R-:W-:Y:S04]  /*212b0*/  STL [R1+0x798], R3 ;  /* 0x0007980301007387 */ /* 0x000fe80000100800 */
[----:B------:R0:W-:Y:S02]  /*212c0*/  STL [R1+0x794], R26 ;  /* 0x0007941a01007387 */ /* 0x0001e40000100800 */
[----:B------:R-:W-:Y:S01]  /*212d0*/  @!P1 IMAD.IADD R10, R10, 0x1, -R8 ;  /* 0x000000010a0a9824 */ /* 0x000fe200078e0a08 */
[----:B---3--:R-:W-:Y:S01]  /*212e0*/  ISETP.GE.AND P1, PT, R73, RZ, PT ;  /* 0x000000ff4900720c */ /* 0x008fe20003f26270 */
[----:B0-----:R-:W-:Y:S01]  /*212f0*/  IMAD.MOV.U32 R26, RZ, RZ, R2 ;  /* 0x000000ffff1a7224 */ /* 0x001fe200078e0002 */
[----:B------:R-:W3:Y:S11]  /*21300*/  LDL.LU R73, [R1+0xf4] ;  /* 0x0000f40001497983 */ /* 0x000ef60000300800 */
[----:B------:R-:W-:Y:S01]  /*21310*/  @!P1 IMAD.MOV R26, RZ, RZ, -R26 ;  /* 0x000000ffff1a9224 */ /* 0x000fe200078e0a1a */
[----:B--2---:R-:W-:-:S02]  /*21320*/  ISETP.GE.AND P1, PT, R11, RZ, PT ;  /* 0x000000ff0b00720c */ /* 0x004fc40003f26270 */
[----:B------:R-:W2:Y:S01]  /*21330*/  LDL R11, [R1+0x11e8] ;  /* 0x0011e800010b7983 */ /* 0x000ea20000100800 */
[----:B------:R-:W-:-:S04]  /*21340*/  @!P5 IMAD.IADD R93, R93, 0x1, -R8 ;  /* 0x000000015d5dd824 */ /* 0x000fc800078e0a08 */
[----:B------:R-:W-:Y:S01]  /*21350*/  IMAD.MOV.U32 R27, RZ, RZ, R93 ;  /* 0x000000ffff1b7224 */ /* 0x000fe200078e005d */
[----:B------:R-:W-:-:S03]  /*21360*/  ISETP.GT.U32.AND P3, PT, R8, R10, PT ;  /* 0x0000000a0800720c */ /* 0x000fc60003f64070 */
[----:B------:R-:W-:Y:S01]  /*21370*/  @!P6 IMAD.MOV R27, RZ, RZ, -R27 ;  /* 0x000000ffff1be224 */ /* 0x000fe200078e0a1b */
[----:B------:R-:W-:Y:S01]  /*21380*/  ISETP.GT.U32.AND P6, PT, R8, R5, PT ;  /* 0x000000050800720c */ /* 0x000fe20003fc4070 */
[----:B------:R-:W-:-:S03]  /*21390*/  @P0 IMAD.MOV.U32 R28, RZ, RZ, R3 ;  /* 0x000000ffff1c0224 */ /* 0x000fc600078e0003 */
[----:B------:R-:W-:Y:S02]  /*213a0*/  SEL R27, R19, R27, !P4 ;  /* 0x0000001b131b7207 */ /* 0x000fe40006000000 */
[----:B------:R0:W3:Y:S03]  /*213b0*/  @P0 LDG.E.U8 R86, desc[UR18][R28.64] ;  /* 0x000000121c560981 */ /* 0x0000e6000c1e1100 */
[--C-:B------:R-:W-:Y:S02]  /*213c0*/  @!P3 IMAD.IADD R10, R10, 0x1, -R8.reuse ;  /* 0x000000010a0ab824 */ /* 0x100fe400078e0a08 */
[----:B0-----:R-:W-:Y:S02]  /*213d0*/  IMAD R28, R27, UR4, RZ ;  /* 0x000000041b1c7c24 */ /* 0x001fe4000f8e02ff */
[----:B------:R-:W-:Y:S01]  /*213e0*/  @!P6 IMAD.IADD R5, R5, 0x1, -R8 ;  /* 0x000000010505e824 */ /* 0x000fe200078e0a08 */
[----:B------:R-:W-:Y:S01]  /*213f0*/  ISETP.GT.U32.AND P5, PT, R8, R4, PT ;  /* 0x000000040800720c */ /* 0x000fe20003fa4070 */
[----:B------:R-:W-:Y:S01]  /*21400*/  IMAD.MOV.U32 R27, RZ, RZ, R10 ;  /* 0x000000ffff1b7224 */ /* 0x000fe200078e000a */
[----:B------:R-:W-:-:S02]  /*21410*/  SEL R26, R19, R26, !P4 ;  /* 0x0000001a131a7207 */ /* 0x000fc40006000000 */
[C---:B------:R-:W-:Y:S01]  /*21420*/  IADD3 R3, P6, PT, R28.reuse, R7, RZ ;  /* 0x000000071c037210 */ /* 0x040fe20007fde0ff */
[----:B------:R-:W0:Y:S03]  /*21430*/  LDCU UR4, c[0x0][0x3b0] ;  /* 0x00007600ff0477ac */ /* 0x000e260008000800 */
[----:B------:R-:W-:Y:S01]  /*21440*/  LEA.HI.X.SX32 R10, R28, R6, 0x1, P6 ;  /* 0x000000061c0a7211 */ /* 0x000fe200030f0eff */
[----:B------:R-:W-:Y:S04]  /*21450*/  STL [R1+0x7a0], R3 ;  /* 0x0007a00301007387 */ /* 0x000fe80000100800 */
[----:B------:R1:W-:Y:S01]  /*21460*/  STL [R1+0x79c], R10 ;  /* 0x00079c0a01007387 */ /* 0x0003e20000100800 */
[----:B------:R-:W-:-:S05]  /*21470*/  @!P5 IMAD.IADD R4, R4, 0x1, -R8 ;  /* 0x000000010404d824 */ /* 0x000fca00078e0a08 */
[----:B------:R-:W-:Y:S01]  /*21480*/  ISETP.GT.U32.AND P5, PT, R8, R4, PT ;  /* 0x000000040800720c */ /* 0x000fe20003fa4070 */
[----:B------:R-:W-:Y:S02]  /*21490*/  IMAD R26, R26, UR5, RZ ;  /* 0x000000051a1a7c24 */ /* 0x000fe4000f8e02ff */
[----:B------:R-:W-:Y:S02]  /*214a0*/  @!P1 IMAD.MOV R27, RZ, RZ, -R27 ;  /* 0x000000ffff1b9224 */ /* 0x000fe400078e0a1b */
[----:B------:R-:W-:Y:S02]  /*214b0*/  @P0 IMAD.MOV.U32 R28, RZ, RZ, R3 ;  /* 0x000000ffff1c0224 */ /* 0x000fe400078e0003 */
[----:B------:R-:W-:Y:S01]  /*214c0*/  @P0 IMAD.MOV.U32 R29, RZ, RZ, R10 ;  /* 0x000000ffff1d0224 */ /* 0x000fe200078e000a */
[----:B----4-:R-:W-:-:S05]  /*214d0*/  ISETP.GE.AND P3, PT, R72, RZ, PT ;  /* 0x000000ff4800720c */ /* 0x010fca0003f66270 */
[----:B------:R-:W-:Y:S01]  /*214e0*/  @!P5 IMAD.IADD R4, R4, 0x1, -R8 ;  /* 0x000000010404d824 */ /* 0x000fe200078e0a08 */
[----:B------:R-:W4:Y:S01]  /*214f0*/  LDL R72, [R1+0x11f0] ;  /* 0x0011f00001487983 */ /* 0x000f220000100800 */
[----:B------:R-:W-:Y:S02]  /*21500*/  ISETP.GT.U32.AND P5, PT, R8, R71, PT ;  /* 0x000000470800720c */ /* 0x000fe40003fa4070 */
[----:B------:R-:W-:Y:S01]  /*21510*/  IADD3 R2, P1, PT, R26, R7, RZ ;  /* 0x000000071a027210 */ /* 0x000fe20007f3e0ff */
[----:B-1----:R-:W4:Y:S01]  /*21520*/  LDL.LU R10, [R1+0xf0] ;  /* 0x0000f000010a7983 */ /* 0x002f220000300800 */
[----:B------:R-:W-:-:S03]  /*21530*/  ISETP.GT.U32.AND P6, PT, R8, R5, PT ;  /* 0x000000050800720c */ /* 0x000fc60003fc4070 */
[----:B------:R1:W4:Y:S01]  /*21540*/  @P0 LDG.E.U8 R85, desc[UR18][R28.64] ;  /* 0x000000121c550981 */ /* 0x000322000c1e1100 */
[----:B------:R-:W-:-:S03]  /*21550*/  LEA.HI.X.SX32 R3, R26, R6, 0x1, P1 ;  /* 0x000000061a037211 */ /* 0x000fc600008f0eff */
[----:B------:R0:W-:Y:S01]  /*21560*/  STL [R1+0x7a8], R2 ;  /* 0x0007a80201007387 */ /* 0x0001e20000100800 */
[----:B------:R-:W0:Y:S03]  /*21570*/  LDCU UR5, c[0x0][0x3b0] ;  /* 0x00007600ff0577ac */ /* 0x000e260008000800 */
[----:B------:R0:W-:Y:S01]  /*21580*/  STL [R1+0x7a4], R3 ;  /* 0x0007a40301007387 */ /* 0x0001e20000100800 */
[----:B------:R-:W-:Y:S01]  /*21590*/  @!P5 IMAD.IADD R71, R71, 0x1, -R8 ;  /* 0x000000014747d824 */ /* 0x000fe200078e0a08 */
[----:B--2---:R-:W-:Y:S02]  /*215a0*/  ISETP.GE.AND P5, PT, R11, RZ, PT ;  /* 0x000000ff0b00720c */ /* 0x004fe40003fa6270 */
[----:B------:R-:W2:Y:S01]  /*215b0*/  LDL R11, [R1+0x11fc] ;  /* 0x0011fc00010b7983 */ /* 0x000ea20000100800 */
[----:B------:R-:W-:Y:S02]  /*215c0*/  IMAD.MOV.U32 R26, RZ, RZ, R4 ;  /* 0x000000ffff1a7224 */ /* 0x000fe400078e0004 */
[----:B-1----:R-:W-:-:S02]  /*215d0*/  @P0 IMAD.MOV.U32 R28, RZ, RZ, R2 ;  /* 0x000000ffff1c0224 */ /* 0x002fc400078e0002 */
[----:B------:R-:W-:Y:S02]  /*215e0*/  @P0 IMAD.MOV.U32 R29, RZ, RZ, R3 ;  /* 0x000000ffff1d0224 */ /* 0x000fe400078e0003 */
[----:B------:R-:W-:Y:S02]  /*215f0*/  @!P6 IMAD.IADD R5, R5, 0x1, -R8 ;  /* 0x000000010505e824 */ /* 0x000fe400078e0a08 */
[----:B------:R-:W-:Y:S01]  /*21600*/  @!P3 IMAD.MOV R26, RZ, RZ, -R26 ;  /* 0x000000ffff1ab224 */ /* 0x000fe200078e0a1a */
[----:B------:R-:W2:Y:S04]  /*21610*/  LDL.LU R93, [R1+0xec] ;  /* 0x0000ec00015d7983 */ /* 0x000ea80000300800 */
[----:B------:R1:W2:Y:S01]  /*21620*/  @P0 LDG.E.U8 R84, desc[UR18][R28.64] ;  /* 0x000000121c540981 */ /* 0x0002a2000c1e1100 */
[----:B------:R-:W-:-:S03]  /*21630*/  ISETP.GT.U32.AND P3, PT, R8, R71, PT ;  /* 0x000000470800720c */ /* 0x000fc60003f64070 */
[----:B0-----:R-:W2:Y:S01]  /*21640*/  LDL.LU R2, [R1+0xe8] ;  /* 0x0000e80001027983 */ /* 0x001ea20000300800 */
[C---:B-1----:R-:W-:Y:S02]  /*21650*/  SEL R28, R19.reuse, R27, !P4 ;  /* 0x0000001b131c7207 */ /* 0x042fe40006000000 */
[----:B------:R-:W-:Y:S01]  /*21660*/  SEL R27, R19, R26, !P4 ;  /* 0x0000001a131b7207 */ /* 0x000fe20006000000 */
[----:B------:R-:W-:Y:S02]  /*21670*/  IMAD.MOV.U32 R26, RZ, RZ, R5 ;  /* 0x000000ffff1a7224 */ /* 0x000fe400078e0005 */
[----:B------:R-:W-:Y:S02]  /*21680*/  IMAD R28, R28, UR12, RZ ;  /* 0x0000000c1c1c7c24 */ /* 0x000fe4000f8e02ff */
[----:B------:R-:W-:Y:S02]  /*21690*/  IMAD R27, R27, UR4, RZ ;  /* 0x000000041b1b7c24 */ /* 0x000fe4000f8e02ff */
[----:B------:R-:W-:-:S02]  /*216a0*/  @!P5 IMAD.MOV R26, RZ, RZ, -R26 ;  /* 0x000000ffff1ad224 */ /* 0x000fc400078e0a1a */
[----:B------:R-:W-:Y:S01]  /*216b0*/  @!P3 IMAD.IADD R71, R71, 0x1, -R8 ;  /* 0x000000014747b824 */ /* 0x000fe200078e0a08 */
[----:B---3--:R-:W-:Y:S02]  /*216c0*/  ISETP.GT.U32.AND P1, PT, R8, R73, PT ;  /* 0x000000490800720c */ /* 0x008fe40003f24070 */
[CC--:B------:R-:W-:Y:S02]  /*216d0*/  IADD3 R5, P6, PT, R28.reuse, R7.reuse, RZ ;  /* 0x000000071c057210 */ /* 0x0c0fe40007fde0ff */
[----:B------:R-:W-:Y:S01]  /*216e0*/  IADD3 R3, P5, PT, R27, R7, RZ ;  /* 0x000000071b037210 */ /* 0x000fe20007fbe0ff */
[----:B------:R-:W0:Y:S01]  /*216f0*/  LDCU UR4, c[0x0][0x3b0] ;  /* 0x00007600ff0477ac */ /* 0x000e220008000800 */
[----:B------:R-:W-:Y:S02]  /*21700*/  PRMT R81, RZ, 0x7610, R81 ;  /* 0x00007610ff517816 */ /* 0x000fe40000000051 */
[----:B------:R-:W-:Y:S01]  /*21710*/  PRMT R80, RZ, 0x7610, R80 ;  /* 0x00007610ff507816 */ /* 0x000fe20000000050 */
[----:B------:R-:W-:Y:S04]  /*21720*/  STL [R1+0x7b0], R5 ;  /* 0x0007b00501007387 */ /* 0x000fe80000100800 */
[----:B------:R1:W-:Y:S01]  /*21730*/  STL [R1+0x7b8], R3 ;  /* 0x0007b80301007387 */ /* 0x0003e20000100800 */
[----:B------:R-:W-:-:S02]  /*21740*/  LEA.HI.X.SX32 R29, R28, R6, 0x1, P6 ;  /* 0x000000061c1d7211 */ /* 0x000fc400030f0eff */
[----:B------:R-:W-:Y:S02]  /*21750*/  LEA.HI.X.SX32 R4, R27, R6, 0x1, P5 ;  /* 0x000000061b047211 */ /* 0x000fe400028f0eff */
[----:B------:R-:W-:Y:S01]  /*21760*/  SEL R28, R19, R26, !P4 ;  /* 0x0000001a131c7207 */ /* 0x000fe20006000000 */
[----:B------:R-:W-:Y:S02]  /*21770*/  @P0 IMAD.MOV.U32 R26, RZ, RZ, R5 ;  /* 0x000000ffff1a0224 */ /* 0x000fe400078e0005 */
[----:B------:R-:W-:-:S04]  /*21780*/  IMAD.HI.U32 R77, R9, R23, RZ ;  /* 0x00000017094d7227 */ /* 0x000fc800078e00ff */
[----:B------:R-:W-:Y:S02]  /*21790*/  @P0 IMAD.MOV.U32 R27, RZ, RZ, R29 ;  /* 0x000000ffff1b0224 */ /* 0x000fe400078e001d */
[----:B------:R-:W-:Y:S02]  /*217a0*/  @!P1 IMAD.IADD R73, R73, 0x1, -R8 ;  /* 0x0000000149499824 */ /* 0x000fe400078e0a08 */
[----:B------:R-:W-:-:S04]  /*217b0*/  IMAD.HI.U32 R78, R9, R22, RZ ;  /* 0x00000016094e7227 */ /* 0x000fc800078e00ff */
[----:B------:R-:W-:Y:S01]  /*217c0*/  IMAD.HI.U32 R79, R9, R25, RZ ;  /* 0x00000019094f7227 */ /* 0x000fe200078e00ff */
[----:B------:R-:W3:Y:S01]  /*217d0*/  LDCU UR12, c[0x0][0x3b0] ;  /* 0x00007600ff0c77ac */ /* 0x000ee20008000800 */
[----:B------:R0:W3:Y:S01]  /*217e0*/  @P0 LDG.E.U8 R83, desc[UR18][R26.64] ;  /* 0x000000121a530981 */ /* 0x0000e2000c1e1100 */
[----:B------:R-:W-:Y:S01]  /*217f0*/  ISETP.GT.U32.AND P1, PT, R8, R73, PT ;  /* 0x000000490800720c */ /* 0x000fe20003f24070 */
[----:B------:R-:W-:Y:S01]  /*21800*/  IMAD R28, R28, UR5, RZ ;  /* 0x000000051c1c7c24 */ /* 0x000fe2000f8e02ff */
[----:B------:R-:W1:Y:S01]  /*21810*/  LDCU UR5, c[0x0][0x3b0] ;  /* 0x00007600ff0577ac */ /* 0x000e620008000800 */
[----:B0-----:R-:W-:Y:S02]  /*21820*/  @P0 IMAD.MOV.U32 R26, RZ, RZ, R3 ;  /* 0x000000ffff1a0224 */ /* 0x001fe400078e0003 */
[----:B------:R-:W-:-:S05]  /*21830*/  @P0 IMAD.MOV.U32 R27, RZ, RZ, R4 ;  /* 0x000000ffff1b0224 */ /* 0x000fca00078e0004 */
[----:B------:R0:W3:Y:S03]  /*21840*/  @P0 LDG.E.U8 R82, desc[UR18][R26.64] ;  /* 0x000000121a520981 */ /* 0x0000e6000c1e1100 */
[----:B------:R-:W-:Y:S02]  /*21850*/  @!P1 IMAD.IADD R73, R73, 0x1, -R8 ;  /* 0x0000000149499824 */ /* 0x000fe400078e0a08 */
[----:B0-----:R-:W-:Y:S01]  /*21860*/  IMAD.MOV.U32 R26, RZ, RZ, R71 ;  /* 0x000000ffff1a7224 */ /* 0x001fe200078e0047 */
[----:B----4-:R-:W-:Y:S02]  /*21870*/  ISETP.GE.AND P3, PT, R72, RZ, PT ;  /* 0x000000ff4800720c */ /* 0x010fe40003f66270 */
[----:B------:R-:W4:Y:S04]  /*21880*/  LDL R72, [R1+0x1230] ;  /* 0x0012300001487983 */ /* 0x000f280000100800 */
[----:B------:R-:W-:Y:S04]  /*21890*/  STL [R1+0x7ac], R29 ;  /* 0x0007ac1d01007387 */ /* 0x000fe80000100800 */
[----:B------:R0:W-:Y:S03]  /*218a0*/  STL [R1+0x7b4], R4 ;  /* 0x0007b40401007387 */ /* 0x0001e60000100800 */
[----:B------:R-:W-:Y:S01]  /*218b0*/  @!P3 IMAD.MOV R26, RZ, RZ, -R26 ;  /* 0x000000ffff1ab224 */ /* 0x000fe200078e0a1a */
[----:B-1----:R-:W-:-:S04]  /*218c0*/  IADD3 R3, P3, PT, R28, R7, RZ ;  /* 0x000000071c037210 */ /* 0x002fc80007f7e0ff */
[----:B0-----:R-:W-:Y:S02]  /*218d0*/  LEA.HI.X.SX32 R4, R28, R6, 0x1, P3 ;  /* 0x000000061c047211 */ /* 0x001fe400018f0eff */
[----:B------:R-:W-:Y:S01]  /*218e0*/  SEL R27, R19, R26, !P4 ;  /* 0x0000001a131b7207 */ /* 0x000fe20006000000 */
[----:B------:R-:W-:Y:S01]  /*218f0*/  IMAD.MOV.U32 R26, RZ, RZ, R73 ;  /* 0x000000ffff1a7224 */ /* 0x000fe200078e0049 */
[----:B--2---:R-:W-:Y:S02]  /*21900*/  ISETP.GE.AND P5, PT, R11, RZ, PT ;  /* 0x000000ff0b00720c */ /* 0x004fe40003fa6270 */
[----:B------:R-:W2:Y:S04]  /*21910*/  LDL.LU R11, [R1+0xe4] ;  /* 0x0000e400010b7983 */ /* 0x000ea80000300800 */
[----:B------:R-:W-:Y:S04]  /*21920*/  STL [R1+0x7c0], R3 ;  /* 0x0007c00301007387 */ /* 0x000fe80000100800 */
[----:B------:R0:W-:Y:S04]  /*21930*/  STL [R1+0x7bc], R4 ;  /* 0x0007bc0401007387 */ /* 0x0001e80000100800 */
[----:B------:R-:W2:Y:S01]  /*21940*/  LDL R73, [R1+0x122c] ;  /* 0x00122c0001497983 */ /* 0x000ea20000100800 */
[----:B------:R-:W-:-:S02]  /*21950*/  ISETP.GT.U32.AND P6, PT, R8, R10, PT ;  /* 0x0000000a0800720c */ /* 0x000fc40003fc4070 */
[C---:B------:R-:W-:Y:S01]  /*21960*/  ISETP.GT.U32.AND P1, PT, R8.reuse, R93, PT ;  /* 0x0000005d0800720c */ /* 0x040fe20003f24070 */
[----:B------:R-:W-:Y:S02]  /*21970*/  IMAD R27, R27, UR13, RZ ;  /* 0x0000000d1b1b7c24 */ /* 0x000fe4000f8e02ff */
[----:B------:R-:W-:Y:S02]  /*21980*/  @P0 IMAD.MOV.U32 R29, RZ, RZ, R4 ;  /* 0x000000ffff1d0224 */ /* 0x000fe400078e0004 */
[----:B------:R-:W-:Y:S01]  /*21990*/  @P0 IMAD.MOV.U32 R28, RZ, RZ, R3 ;  /* 0x000000ffff1c0224 */ /* 0x000fe200078e0003 */
[----:B------:R-:W-:Y:S01]  /*219a0*/  ISETP.GT.U32.AND P3, PT, R8, R2, PT ;  /* 0x000000020800720c */ /* 0x000fe20003f64070 */
[----:B------:R-:W-:Y:S02]  /*219b0*/  IMAD.MOV R76, RZ, RZ, -R77 ;  /* 0x000000ffff4c7224 */ /* 0x000fe400078e0a4d */
[----:B------:R-:W-:Y:S01]  /*219c0*/  @!P5 IMAD.MOV R26, RZ, RZ, -R26 ;  /* 0x000000ffff1ad224 */ /* 0x000fe200078e0a1a */
[----:B0-----:R-:W3:Y:S01]  /*219d0*/  LDL.LU R4, [R1+0xdc] ;  /* 0x0000dc0001047983 */ /* 0x001ee20000300800 */
[----:B------:R-:W-:-:S02]  /*219e0*/  @!P6 IMAD.IADD R10, R10, 0x1, -R8 ;  /* 0x000000010a0ae824 */ /* 0x000fc400078e0a08 */
[----:B------:R-:W-:Y:S01]  /*219f0*/  @!P1 IMAD.IADD R93, R93, 0x1, -R8 ;  /* 0x000000015d5d9824 */ /* 0x000fe200078e0a08 */
[----:B------:R0:W3:Y:S01]  /*21a00*/  @P0 LDG.E.U8 R81, desc[UR18][R28.64] ;  /* 0x000000121c510981 */ /* 0x0000e2000c1e1100 */
[----:B------:R-:W-:Y:S02]  /*21a10*/  PRMT R75, RZ, 0x7610, R75 ;  /* 0x00007610ff4b7816 */ /* 0x000fe4000000004b */
[----:B------:R-:W-:Y:S02]  /*21a20*/  PRMT R74, RZ, 0x7610, R74 ;  /* 0x00007610ff4a7816 */ /* 0x000fe4000000004a */
[----:B------:R-:W-:Y:S02]  /*21a30*/  ISETP.GT.U32.AND P6, PT, R8, R10, PT ;  /* 0x0000000a0800720c */ /* 0x000fe40003fc4070 */
[----:B------:R-:W-:Y:S02]  /*21a40*/  SEL R26, R19, R26, !P4 ;  /* 0x0000001a131a7207 */ /* 0x000fe40006000000 */
[C---:B------:R-:W-:Y:S01]  /*21a50*/  IADD3 R3, P5, PT, R27.reuse, R7, RZ ;  /* 0x000000071b037210 */ /* 0x040fe20007fbe0ff */
[----:B------:R-:W1:Y:S03]  /*21a60*/  LDCU UR13, c[0x0][0x3b0] ;  /* 0x00007600ff0d77ac */ /* 0x000e660008000800 */
[----:B------:R-:W-:Y:S01]  /*21a70*/  LEA.HI.X.SX32 R27, R27, R6, 0x1, P5 ;  /* 0x000000061b1b7211 */ /* 0x000fe200028f0eff */
[----:B0-----:R-:W-:-:S02]  /*21a80*/  IMAD R28, R26, UR4, RZ ;  /* 0x000000041a1c7c24 */ /* 0x001fc4000f8e02ff */
[----:B------:R-:W-:Y:S02]  /*21a90*/  @P0 IMAD.MOV.U32 R26, RZ, RZ, R3 ;  /* 0x000000ffff1a0224 */ /* 0x000fe400078e0003 */
[----:B------:R-:W-:-:S03]  /*21aa0*/  @!P6 IMAD.IADD R10, R10, 0x1, -R8 ;  /* 0x000000010a0ae824 */ /* 0x000fc600078e0a08 */
[----:B------:R0:W3:Y:S01]  /*21ab0*/  @P0 LDG.E.U8 R80, desc[UR18][R26.64] ;  /* 0x000000121a500981 */ /* 0x0000e2000c1e1100 */
[----:B----4-:R-:W-:Y:S01]  /*21ac0*/  ISETP.GE.AND P1, PT, R72, RZ, PT ;  /* 0x000000ff4800720c */ /* 0x010fe20003f26270 */
[----:B------:R-:W-:Y:S02]  /*21ad0*/  @!P3 IMAD.IADD R2, R2, 0x1, -R8 ;  /* 0x000000010202b824 */ /* 0x000fe400078e0a08 */
[----:B------:R-:W4:Y:S04]  /*21ae0*/  LDL R72, [R1+0x1228] ;  /* 0x0012280001487983 */ /* 0x000f280000100800 */
[----:B------:R1:W-:Y:S04]  /*21af0*/  STL [R1+0x7d8], R3 ;  /* 0x0007d80301007387 */ /* 0x0003e80000100800 */
[----:B------:R-:W3:Y:S04]  /*21b00*/  LDL.LU R5, [R1+0xd8] ;  /* 0x0000d80001057983 */ /* 0x000ee80000300800 */
[----:B------:R1:W-:Y:S01]  /*21b10*/  STL [R1+0x7d4], R27 ;  /* 0x0007d41b01007387 */ /* 0x0003e20000100800 */
[----:B0-----:R-:W-:-:S02]  /*21b20*/  IMAD.MOV.U32 R26, RZ, RZ, R10 ;  /* 0x000000ffff1a7224 */ /* 0x001fc400078e000a */
[----:B------:R-:W-:Y:S01]  /*21b30*/  IMAD.MOV R77, RZ, RZ, -R78 ;  /* 0x000000ffff4d7224 */ /* 0x000fe200078e0a4e */
[----:B------:R-:W3:Y:S01]  /*21b40*/  LDL R10, [R1+0x120c] ;  /* 0x00120c00010a7983 */ /* 0x000ee20000100800 */
[----:B------:R-:W-:Y:S01]  /*21b50*/  ISETP.GT.U32.AND P5, PT, R8, R93, PT ;  /* 0x0000005d0800720c */ /* 0x000fe20003fa4070 */
[----:B------:R-:W0:Y:S01]  /*21b60*/  LDCU UR4, c[0x0][0x3b0] ;  /* 0x00007600ff0477ac */ /* 0x000e220008000800 */
[----:B-1----:R-:W-:-:S04]  /*21b70*/  IADD3 R3, P6, PT, R28, R7, RZ ;  /* 0x000000071c037210 */ /* 0x002fc80007fde0ff */
[----:B------:R-:W-:Y:S01]  /*21b80*/  LEA.HI.X.SX32 R27, R28, R6, 0x1, P6 ;  /* 0x000000061c1b7211 */ /* 0x000fe200030f0eff */
[----:B------:R1:W-:Y:S04]  /*21b90*/  STL [R1+0x7e0], R3 ;  /* 0x0007e00301007387 */ /* 0x0003e80000100800 */
[----:B------:R0:W-:Y:S01]  /*21ba0*/  STL [R1+0x7dc], R27 ;  /* 0x0007dc1b01007387 */ /* 0x0001e20000100800 */
[----:B--2---:R-:W-:-:S03]  /*21bb0*/  ISETP.GE.AND P6, PT, R73, RZ, PT ;  /* 0x000000ff4900720c */ /* 0x004fc60003fc6270 */
[----:B------:R-:W2:Y:S01]  /*21bc0*/  LDL R73, [R1+0x1224] ;  /* 0x0012240001497983 */ /* 0x000ea20000100800 */
[----:B------:R-:W-:Y:S01]  /*21bd0*/  @!P1 IMAD.MOV R26, RZ, RZ, -R26 ;  /* 0x000000ffff1a9224 */ /* 0x000fe200078e0a1a */
[C---:B------:R-:W-:Y:S02]  /*21be0*/  ISETP.GT.U32.AND P3, PT, R8.reuse, R2, PT ;  /* 0x000000020800720c */ /* 0x040fe40003f64070 */
[----:B------:R-:W-:Y:S01]  /*21bf0*/  ISETP.GT.U32.AND P1, PT, R8, R11, PT ;  /* 0x0000000b0800720c */ /* 0x000fe20003f24070 */
[--C-:B------:R-:W-:Y:S01]  /*21c00*/  IMAD.MOV R78, RZ, RZ, -R79.reuse ;  /* 0x000000ffff4e7224 */ /* 0x100fe200078e0a4f */
[----:B------:R-:W2:Y:S01]  /*21c10*/  LDL.LU R71, [R1+0xd4] ;  /* 0x0000d40001477983 */ /* 0x000ea20000300800 */
[----:B------:R-:W-:Y:S02]  /*21c20*/  SEL R28, R19, R26, !P4 ;  /* 0x0000001a131c7207 */ /* 0x000fe40006000000 */
[----:B------:R-:W-:Y:S01]  /*21c30*/  PRMT R79, RZ, 0x7610, R79 ;  /* 0x00007610ff4f7816 */ /* 0x000fe2000000004f */
[----:B------:R-:W-:-:S02]  /*21c40*/  @P0 IMAD.MOV.U32 R26, RZ, RZ, R3 ;  /* 0x000000ffff1a0224 */ /* 0x000fc400078e0003 */
[----:B------:R-:W-:-:S03]  /*21c50*/  IMAD R28, R28, UR5, RZ ;  /* 0x000000051c1c7c24 */ /* 0x000fc6000f8e02ff */
[--C-:B------:R-:W-:Y:S02]  /*21c60*/  @!P3 IMAD.IADD R2, R2, 0x1, -R8.reuse ;  /* 0x000000010202b824 */ /* 0x100fe400078e0a08 */
[----:B-1----:R-:W-:Y:S01]  /*21c70*/  IADD3 R3, P3, PT, R28, R7, RZ ;  /* 0x000000071c037210 */ /* 0x002fe20007f7e0ff */
[--C-:B------:R-:W-:Y:S01]  /*21c80*/  @!P1 IMAD.IADD R11, R11, 0x1, -R8.reuse ;  /* 0x000000010b0b9824 */ /* 0x100fe200078e0a08 */
[----:B------:R1:W2:Y:S04]  /*21c90*/  @P0 LDG.E.U8 R79, desc[UR18][R26.64] ;  /* 0x000000121a4f0981 */ /* 0x0002a8000c1e1100 */
[----:B------:R-:W-:Y:S01]  /*21ca0*/  STL [R1+0x7e8], R3 ;  /* 0x0007e80301007387 */ /* 0x000fe20000100800 */
[----:B------:R-:W-:Y:S02]  /*21cb0*/  @!P5 IMAD.IADD R93, R93, 0x1, -R8 ;  /* 0x000000015d5dd824 */ /* 0x000fe400078e0a08 */
[----:B------:R-:W-:Y:S01]  /*21cc0*/  IMAD R25, R8, R78, R25 ;  /* 0x0000004e08197224 */ /* 0x000fe200078e0219 */
[----:B------:R-:W2:Y:S01]  /*21cd0*/  LDCU UR5, c[0x0][0x3b0] ;  /* 0x00007600ff0577ac */ /* 0x000ea20008000800 */
[----:B-1----:R-:W-:-:S05]  /*21ce0*/  LEA.HI.X.SX32 R26, R28, R6, 0x1, P3 ;  /* 0x000000061c1a7211 */ /* 0x002fca00018f0eff */
[----:B------:R1:W-:Y:S01]  /*21cf0*/  STL [R1+0x7e4], R26 ;  /* 0x0007e41a01007387 */ /* 0x0003e20000100800 */
[----:B------:R-:W-:Y:S02]  /*21d00*/  @P0 IMAD.MOV.U32 R29, RZ, RZ, R26 ;  /* 0x000000ffff1d0224 */ /* 0x000fe400078e001a */
[----:B0-----:R-:W-:Y:S02]  /*21d10*/  IMAD.MOV.U32 R27, RZ, RZ, R93 ;  /* 0x000000ffff1b7224 */ /* 0x001fe400078e005d */
[----:B-1----:R-:W-:Y:S02]  /*21d20*/  IMAD.MOV.U32 R26, RZ, RZ, R2 ;  /* 0x000000ffff1a7224 */ /* 0x002fe400078e0002 */
[----:B------:R-:W-:Y:S01]  /*21d30*/  @!P6 IMAD.MOV R27, RZ, RZ, -R27 ;  /* 0x000000ffff1be224 */ /* 0x000fe200078e0a1b */
[----:B------:R-:W-:Y:S02]  /*21d40*/  ISETP.GT.U32.AND P3, PT, R8, R11, PT ;  /* 0x0000000b0800720c */ /* 0x000fe40003f64070 */
[----:B------:R-:W-:Y:S01]  /*21d50*/  PRMT R78, RZ, 0x7610, R78 ;  /* 0x00007610ff4e7816 */ /* 0x000fe2000000004e */
[----:B------:R-:W-:Y:S01]  /*21d60*/  @P0 IMAD.MOV.U32 R28, RZ, RZ, R3 ;  /* 0x000000ffff1c0224 */ /* 0x000fe200078e0003 */
[----:B------:R-:W-:-:S04]  /*21d70*/  SEL R27, R19, R27, !P4 ;  /* 0x0000001b131b7207 */ /* 0x000fc80006000000 */
[----:B------:R0:W2:Y:S05]  /*21d80*/  @P0 LDG.E.U8 R78, desc[UR18][R28.64] ;  /* 0x000000121c4e0981 */ /* 0x0000aa000c1e1100 */
[----:B------:R-:W-:Y:S02]  /*21d90*/  @!P3 IMAD.IADD R11, R11, 0x1, -R8 ;  /* 0x000000010b0bb824 */ /* 0x000fe400078e0a08 */
[----:B0-----:R-:W-:Y:S02]  /*21da0*/  IMAD R28, R27, UR4, RZ ;  /* 0x000000041b1c7c24 */ /* 0x001fe4000f8e02ff */
[----:B------:R-:W-:Y:S01]  /*21db0*/  IMAD.MOV.U32 R27, RZ, RZ, R11 ;  /* 0x000000ffff1b7224 */ /* 0x000fe200078e000b */
[----:B----4-:R-:W-:-:S02]  /*21dc0*/  ISETP.GE.AND P1, PT, R72, RZ, PT ;  /* 0x000000ff4800720c */ /* 0x010fc40003f26270 */
[C---:B---3--:R-:W-:Y:S01]  /*21dd0*/  ISETP.GT.U32.AND P5, PT, R8.reuse, R4, PT ;  /* 0x000000040800720c */ /* 0x048fe20003fa4070 */
[----:B------:R-:W3:Y:S01]  /*21de0*/  LDL.LU R72, [R1+0xd0] ;  /* 0x0000d00001487983 */ /* 0x000ee20000300800 */
[C---:B------:R-:W-:Y:S01]  /*21df0*/  ISETP.GT.U32.AND P6, PT, R8.reuse, R5, PT ;  /* 0x000000050800720c */ /* 0x040fe20003fc4070 */
[----:B------:R-:W-:Y:S01]  /*21e00*/  IMAD R22, R8, R77, R22 ;  /* 0x0000004d08167224 */ /* 0x000fe200078e0216 */
[----:B------:R-:W0:Y:S07]  /*21e10*/  LDCU UR4, c[0x0][0x3b0] ;  /* 0x00007600ff0477ac */ /* 0x000e2e0008000800 */
[----:B------:R-:W-:Y:S01]  /*21e20*/  @!P1 IMAD.MOV R26, RZ, RZ, -R26 ;  /* 0x000000ffff1a9224 */ /* 0x000fe200078e0a1a */
[----:B------:R-:W-:-:S02]  /*21e30*/  ISETP.GE.AND P1, PT, R10, RZ, PT ;  /* 0x000000ff0a00720c */ /* 0x000fc40003f26270 */
[----:B------:R-:W4:Y:S01]  /*21e40*/  LDL R10, [R1+0x121c] ;  /* 0x00121c00010a7983 */ /* 0x000f220000100800 */
[----:B------:R-:W-:Y:S01]  /*21e50*/  @!P6 IMAD.IADD R5, R5, 0x1, -R8 ;  /* 0x000000010505e824 */ /* 0x000fe200078e0a08 */
[----:B------:R-:W-:-:S04]  /*21e60*/  IADD3 R3, P6, PT, R28, R7, RZ ;  /* 0x000000071c037210 */ /* 0x000fc80007fde0ff */
[----:B------:R-:W-:Y:S01]  /*21e70*/  LEA.HI.X.SX32 R11, R28, R6, 0x1, P6 ;  /* 0x000000061c0b7211 */ /* 0x000fe200030f0eff */
[----:B------:R-:W-:Y:S04]  /*21e80*/  STL [R1+0x7f0], R3 ;  /* 0x0007f00301007387 */ /* 0x000fe80000100800 */
[----:B------:R1:W-:Y:S01]  /*21e90*/  STL [R1+0x7ec], R11 ;  /* 0x0007ec0b01007387 */ /* 0x0003e20000100800 */
[----:B--2---:R-:W-:-:S03]  /*21ea0*/  ISETP.GE.AND P3, PT, R73, RZ, PT ;  /* 0x000000ff4900720c */ /* 0x004fc60003f66270 */
[----:B------:R-:W2:Y:S01]  /*21eb0*/  LDL R73, [R1+0x1254] ;  /* 0x0012540001497983 */ /* 0x000ea20000100800 */
[----:B------:R-:W-:-:S05]  /*21ec0*/  @!P5 IMAD.IADD R4, R4, 0x1, -R8 ;  /* 0x000000010404d824 */ /* 0x000fca00078e0a08 */
[----:B------:R-:W-:Y:S02]  /*21ed0*/  ISETP.GT.U32.AND P5, PT, R8, R4, PT ;  /* 0x000000040800720c */ /* 0x000fe40003fa4070 */
[----:B------:R-:W-:Y:S01]  /*21ee0*/  SEL R26, R19, R26, !P4 ;  /* 0x0000001a131a7207 */ /* 0x000fe20006000000 */
[----:B------:R-:W-:-:S04]  /*21ef0*/  @!P1 IMAD.MOV R27, RZ, RZ, -R27 ;  /* 0x000000ffff1b9224 */ /* 0x000fc800078e0a1b */
[----:B------:R-:W-:Y:S02]  /*21f00*/  IMAD R26, R26, UR5, RZ ;  /* 0x000000051a1a7c24 */ /* 0x000fe4000f8e02ff */
[----:B------:R-:W-:Y:S02]  /*21f10*/  @P0 IMAD.MOV.U32 R28, RZ, RZ, R3 ;  /* 0x000000ffff1c0224 */ /* 0x000fe400078e0003 */
[----:B------:R-:W-:Y:S01]  /*21f20*/  @P0 IMAD.MOV.U32 R29, RZ, RZ, R11 ;  /* 0x000000ffff1d0224 */ /* 0x000fe200078e000b */
[----:B------:R-:W-:Y:S01]  /*21f30*/  PRMT R77, RZ, 0x7610, R77 ;  /* 0x00007610ff4d7816 */ /* 0x000fe2000000004d */
[----:B-1----:R-:W3:Y:S01]  /*21f40*/  LDL.LU R11, [R1+0xcc] ;  /* 0x0000cc00010b7983 */ /* 0x002ee20000300800 */
[----:B------:R-:W-:Y:S01]  /*21f50*/  @!P5 IMAD.IADD R4, R4, 0x1, -R8 ;  /* 0x000000010404d824 */ /* 0x000fe200078e0a08 */
[----:B------:R-:W-:Y:S02]  /*21f60*/  ISETP.GT.U32.AND P5, PT, R8, R71, PT ;  /* 0x000000470800720c */ /* 0x000fe40003fa4070 */
[----:B------:R-:W-:-:S02]  /*21f70*/  IADD3 R2, P1, PT, R26, R7, RZ ;  /* 0x000000071a027210 */ /* 0x000fc40007f3e0ff */
[C---:B------:R-:W-:Y:S01]  /*21f80*/  ISETP.GT.U32.AND P6, PT, R8.reuse, R5, PT ;  /* 0x000000050800720c */ /* 0x040fe20003fc4070 */
[----:B------:R-:W-:Y:S01]  /*21f90*/  IMAD R23, R8, R76, R23 ;  /* 0x0000004c08177224 */ /* 0x000fe200078e0217 */
[----:B------:R1:W3:Y:S01]  /*21fa0*/  @P0 LDG.E.U8 R77, desc[UR18][R28.64] ;  /* 0x000000121c4d0981 */ /* 0x0002e2000c1e1100 */
[----:B------:R-:W-:-:S03]  /*21fb0*/  LEA.HI.X.SX32 R3, R26, R6, 0x1, P1 ;  /* 0x000000061a037211 */ /* 0x000fc600008f0eff */
[----:B------:R0:W-:Y:S01]  /*21fc0*/  STL [R1+0x7f8], R2 ;  /* 0x0007f80201007387 */ /* 0x0001e20000100800 */
[----:B------:R-:W0:Y:S03]  /*21fd0*/  LDCU UR5, c[0x0][0x3b0] ;  /* 0x00007600ff0577ac */ /* 0x000e260008000800 */
[----:B------:R0:W-:Y:S01]  /*21fe0*/  STL [R1+0x7f4], R3 ;  /* 0x0007f40301007387 */ /* 0x0001e20000100800 */
[----:B------:R-:W-:Y:S02]  /*21ff0*/  @!P5 IMAD.IADD R71, R71, 0x1, -R8 ;  /* 0x000000014747d824 */ /* 0x000fe400078e0a08 */
[----:B------:R-:W-:Y:S01]  /*22000*/  IMAD.MOV.U32 R26, RZ, RZ, R4 ;  /* 0x000000ffff1a7224 */ /* 0x000fe200078e0004 */
[----:B------:R-:W-:Y:S01]  /*22010*/  PRMT R76, RZ, 0x7610, R76 ;  /* 0x00007610ff4c7816 */ /* 0x000fe2000000004c */
[----:B-1----:R-:W-:Y:S02]  /*22020*/  @P0 IMAD.MOV.U32 R28, RZ, RZ, R2 ;  /* 0x000000ffff1c0224 */ /* 0x002fe400078e0002 */
[----:B------:R-:W-:-:S02]  /*22030*/  @P0 IMAD.MOV.U32 R29, RZ, RZ, R3 ;  /* 0x000000ffff1d0224 */ /* 0x000fc400078e0003 */
[----:B------:R-:W-:Y:S01]  /*22040*/  @!P3 IMAD.MOV R26, RZ, RZ, -R26 ;  /* 0x000000ffff1ab224 */ /* 0x000fe200078e0a1a */
[----:B------:R-:W-:Y:S02]  /*22050*/  ISETP.GT.U32.AND P3, PT, R8, R71, PT ;  /* 0x000000470800720c */ /* 0x000fe40003f64070 */
[----:B------:R1:W3:Y:S01]  /*22060*/  @P0 LDG.E.U8 R76, desc[UR18][R28.64] ;  /* 0x000000121c4c0981 */ /* 0x0002e2000c1e1100 */
[----:B------:R-:W-:Y:S01]  /*22070*/  @!P6 IMAD.IADD R5, R5, 0x1, -R8 ;  /* 0x000000010505e824 */ /* 0x000fe200078e0a08 */
[C---:B-1----:R-:W-:Y:S02]  /*22080*/  SEL R28, R19.reuse, R27, !P4 ;  /* 0x0000001b131c7207 */ /* 0x042fe40006000000 */
[----:B------:R-:W-:Y:S01]  /*22090*/  SEL R27, R19, R26, !P4 ;  /* 0x0000001a131b7207 */ /* 0x000fe20006000000 */
[----:B------:R-:W-:Y:S02]  /*220a0*/  IMAD.MOV.U32 R26, RZ, RZ, R5 ;  /* 0x000000ffff1a7224 */ /* 0x000fe400078e0005 */
[----:B------:R-:W-:-:S02]  /*220b0*/  IMAD R28, R28, UR12, RZ ;  /* 0x0000000c1c1c7c24 */ /* 0x000fc4000f8e02ff */
[----:B0-----:R-:W-:Y:S02]  /*220c0*/  IMAD R27, R27, UR4, RZ ;  /* 0x000000041b1b7c24 */ /* 0x001fe4000f8e02ff */
[----:B------:R-:W-:Y:S01]  /*220d0*/  @!P3 IMAD.IADD R71, R71, 0x1, -R8 ;  /* 0x000000014747b824 */ /* 0x000fe200078e0a08 */
[----:B------:R-:W0:Y:S01]  /*220e0*/  LDCU UR4, c[0x0][0x3b0] ;  /* 0x00007600ff0477ac */ /* 0x000e220008000800 */
[----:B------:R-:W-:Y:S02]  /*220f0*/  PRMT R70, RZ, 0x7610, R70 ;  /* 0x00007610ff467816 */ /* 0x000fe40000000046 */
[----:B------:R-:W-:Y:S02]  /*22100*/  IADD3 R5, P6, PT, R28, R7, RZ ;  /* 0x000000071c057210 */ /* 0x000fe40007fde0ff */
[----:B------:R-:W-:Y:S02]  /*22110*/  PRMT R69, RZ, 0x7610, R69 ;  /* 0x00007610ff457816 */ /* 0x000fe40000000045 */
[----:B------:R-:W-:-:S02]  /*22120*/  PRMT R68, RZ, 0x7610, R68 ;  /* 0x00007610ff447816 */ /* 0x000fc40000000044 */
[----:B------:R-:W-:Y:S01]  /*22130*/  PRMT R67, RZ, 0x7610, R67 ;  /* 0x00007610ff437816 */ /* 0x000fe20000000043 */
[----:B------:R-:W1:Y:S01]  /*22140*/  LDCU UR12, c[0x0][0x3b0] ;  /* 0x00007600ff0c77ac */ /* 0x000e620008000800 */
[----:B----4-:R-:W-:Y:S02]  /*22150*/  ISETP.GE.AND P5, PT, R10, RZ, PT ;  /* 0x000000ff0a00720c */ /* 0x010fe40003fa6270 */
[----:B------:R-:W4:Y:S04]  /*22160*/  LDL R10, [R1+0x1250] ;  /* 0x00125000010a7983 */ /* 0x000f280000100800 */
[----:B------:R-:W4:Y:S04]  /*22170*/  LDL.LU R93, [R1+0xc8] ;  /* 0x0000c800015d7983 */ /* 0x000f280000300800 */
[----:B------:R-:W4:Y:S04]  /*22180*/  LDL.LU R2, [R1+0xc0] ;  /* 0x0000c00001027983 */ /* 0x000f280000300800 */
[----:B------:R-:W-:Y:S01]  /*22190*/  STL [R1+0x800], R5 ;  /* 0x0008000501007387 */ /* 0x000fe20000100800 */
[----:B------:R-:W-:Y:S01]  /*221a0*/  @!P5 IMAD.MOV R26, RZ, RZ, -R26 ;  /* 0x000000ffff1ad224 */ /* 0x000fe200078e0a1a */
[----:B------:R-:W-:-:S05]  /*221b0*/  IADD3 R3, P5, PT, R27, R7, RZ ;  /* 0x000000071b037210 */ /* 0x000fca0007fbe0ff */
[----:B------:R0:W-:Y:S01]  /*221c0*/  STL [R1+0x818], R3 ;  /* 0x0008180301007387 */ /* 0x0001e20000100800 */
[----:B--2---:R-:W-:-:S03]  /*221d0*/  ISETP.GE.AND P3, PT, R73, RZ, PT ;  /* 0x000000ff4900720c */ /* 0x004fc60003f66270 */
[----:B------:R-:W2:Y:S01]  /*221e0*/  LDL R73, [R1+0x1240] ;  /* 0x0012400001497983 */ /* 0x000ea20000100800 */
[----:B---3--:R-:W-:Y:S02]  /*221f0*/  ISETP.GT.U32.AND P1, PT, R8, R72, PT ;  /* 0x000000480800720c */ /* 0x008fe40003f24070 */
[-C--:B------:R-:W-:Y:S02]  /*22200*/  LEA.HI.X.SX32 R29, R28, R6.reuse, 0x1, P6 ;  /* 0x000000061c1d7211 */ /* 0x080fe400030f0eff */
[----:B------:R-:W-:Y:S02]  /*22210*/  LEA.HI.X.SX32 R4, R27, R6, 0x1, P5 ;  /* 0x000000061b047211 */ /* 0x000fe400028f0eff */
[----:B------:R-:W-:Y:S01]  /*22220*/  SEL R28, R19, R26, !P4 ;  /* 0x0000001a131c7207 */ /* 0x000fe20006000000 */
[----:B------:R-:W-:Y:S02]  /*22230*/  @P0 IMAD.MOV.U32 R26, RZ, RZ, R5 ;  /* 0x000000ffff1a0224 */ /* 0x000fe400078e0005 */
[----:B------:R-:W-:-:S05]  /*22240*/  @P0 IMAD.MOV.U32 R27, RZ, RZ, R29 ;  /* 0x000000ffff1b0224 */ /* 0x000fca00078e001d */
[----:B------:R3:W2:Y:S01]  /*22250*/  @P0 LDG.E.U8 R75, desc[UR18][R26.64] ;  /* 0x000000121a4b0981 */ /* 0x0006a2000c1e1100 */
[----:B------:R-:W-:Y:S02]  /*22260*/  @!P1 IMAD.IADD R72, R72, 0x1, -R8 ;  /* 0x0000000148489824 */ /* 0x000fe400078e0a08 */
[----:B------:R-:W-:Y:S01]  /*22270*/  IMAD R28, R28, UR5, RZ ;  /* 0x000000051c1c7c24 */ /* 0x000fe2000f8e02ff */
[----:B------:R-:W-:Y:S01]  /*22280*/  STL [R1+0x7fc], R29 ;  /* 0x0007fc1d01007387 */ /* 0x000fe20000100800 */
[----:B---3--:R-:W-:Y:S02]  /*22290*/  @P0 IMAD.MOV.U32 R26, RZ, RZ, R3 ;  /* 0x000000ffff1a0224 */ /* 0x008fe400078e0003 */
[----:B------:R-:W-:Y:S01]  /*222a0*/  @P0 IMAD.MOV.U32 R27, RZ, RZ, R4 ;  /* 0x000000ffff1b0224 */ /* 0x000fe200078e0004 */
[C---:B------:R-:W-:Y:S01]  /*222b0*/  ISETP.GT.U32.AND P1, PT, R8.reuse, R72, PT ;  /* 0x000000480800720c */ /* 0x040fe20003f24070 */
[----:B------:R3:W-:Y:S04]  /*222c0*/  STL [R1+0x814], R4 ;  /* 0x0008140401007387 */ /* 0x0007e80000100800 */
[----:B------:R0:W2:Y:S01]  /*222d0*/  @P0 LDG.E.U8 R74, desc[UR18][R26.64] ;  /* 0x000000121a4a0981 */ /* 0x0000a2000c1e1100 */
[----:B------:R-:W-:Y:S01]  /*222e0*/  ISETP.GT.U32.AND P6, PT, R8, R11, PT ;  /* 0x0000000b0800720c */ /* 0x000fe20003fc4070 */
[----:B------:R-:W1:Y:S01]  /*222f0*/  LDCU UR5, c[0x0][0x3b0] ;  /* 0x00007600ff0577ac */ /* 0x000e620008000800 */
[----:B0-----:R-:W-:-:S04]  /*22300*/  IMAD.MOV.U32 R26, RZ, RZ, R71 ;  /* 0x000000ffff1a7224 */ /* 0x001fc800078e0047 */
[----:B------:R-:W-:Y:S01]  /*22310*/  @!P3 IMAD.MOV R26, RZ, RZ, -R26 ;  /* 0x000000ffff1ab224 */ /* 0x000fe200078e0a1a */
[----:B------:R-:W-:Y:S01]  /*22320*/  IADD3 R3, P3, PT, R28, R7, RZ ;  /* 0x000000071c037210 */ /* 0x000fe20007f7e0ff */
[----:B------:R-:W-:-:S03]  /*22330*/  @!P1 IMAD.IADD R72, R72, 0x1, -R8 ;  /* 0x0000000148489824 */ /* 0x000fc600078e0a08 */
[----:B---3--:R-:W-:Y:S02]  /*22340*/  LEA.HI.X.SX32 R4, R28, R6, 0x1, P3 ;  /* 0x000000061c047211 */ /* 0x008fe400018f0eff */
[----:B------:R-:W-:Y:S01]  /*22350*/  SEL R27, R19, R26, !P4 ;  /* 0x0000001a131b7207 */ /* 0x000fe20006000000 */
[----:B------:R-:W-:Y:S02]  /*22360*/  IMAD.MOV.U32 R26, RZ, RZ, R72 ;  /* 0x000000ffff1a7224 */ /* 0x000fe400078e0048 */
[----:B------:R-:W-:Y:S02]  /*22370*/  @P0 IMAD.MOV.U32 R29, RZ, RZ, R4 ;  /* 0x000000ffff1d0224 */ /* 0x000fe400078e0004 */
[----:B------:R-:W-:Y:S02]  /*22380*/  IMAD R27, R27, UR13, RZ ;  /* 0x0000000d1b1b7c24 */ /* 0x000fe4000f8e02ff */
[----:B------:R-:W-:Y:S01]  /*22390*/  @P0 IMAD.MOV.U32 R28, RZ, RZ, R3 ;  /* 0x000000ffff1c0224 */ /* 0x000fe200078e0003 */
[----:B----4-:R-:W-:-:S02]  /*223a0*/  ISETP.GE.AND P5, PT, R10, RZ, PT ;  /* 0x000000ff0a00720c */ /* 0x010fc40003fa6270 */
[C---:B------:R-:W-:Y:S01]  /*223b0*/  ISETP.GT.U32.AND P1, PT, R8.reuse, R93, PT ;  /* 0x0000005d0800720c */ /* 0x040fe20003f24070 */
[----:B------:R-:W3:Y:S04]  /*223c0*/  LDL.LU R10, [R1+0xb8] ;  /* 0x0000b800010a7983 */ /* 0x000ee80000300800 */
[----:B------:R-:W-:Y:S04]  /*223d0*/  STL [R1+0x820], R3 ;  /* 0x0008200301007387 */ /* 0x000fe80000100800 */
[----:B------:R0:W-:Y:S04]  /*223e0*/  STL [R1+0x81c], R4 ;  /* 0x00081c0401007387 */ /* 0x0001e80000100800 */
[----:B------:R-:W4:Y:S01]  /*223f0*/  LDL R71, [R1+0x123c] ;  /* 0x00123c0001477983 */ /* 0x000f220000100800 */
[----:B------:R-:W-:Y:S01]  /*22400*/  @!P6 IMAD.IADD R11, R11, 0x1, -R8 ;  /* 0x000000010b0be824 */ /* 0x000fe200078e0a08 */
[----:B------:R-:W-:-:S02]  /*22410*/  ISETP.GT.U32.AND P3, PT, R8, R2, PT ;  /* 0x000000020800720c */ /* 0x000fc40003f64070 */
[----:B------:R1:W4:Y:S01]  /*22420*/  @P0 LDG.E.U8 R70, desc[UR18][R28.64] ;  /* 0x000000121c460981 */ /* 0x000322000c1e1100 */
[----:B------:R-:W-:Y:S02]  /*22430*/  PRMT R66, RZ, 0x7610, R66 ;  /* 0x00007610ff427816 */ /* 0x000fe40000000042 */
[----:B------:R-:W-:Y:S02]  /*22440*/  PRMT R65, RZ, 0x7610, R65 ;  /* 0x00007610ff417816 */ /* 0x000fe40000000041 */
[----:B------:R-:W-:Y:S02]  /*22450*/  PRMT R64, RZ, 0x7610, R64 ;  /* 0x00007610ff407816 */ /* 0x000fe40000000040 */
[----:B------:R-:W-:Y:S01]  /*22460*/  PRMT R63, RZ, 0x7610, R63 ;  /* 0x00007610ff3f7816 */ /* 0x000fe2000000003f */
[----:B------:R-:W1:Y:S01]  /*22470*/  LDCU UR13, c[0x0][0x3b0] ;  /* 0x00007600ff0d77ac */ /* 0x000e620008000800 */
[----:B0-----:R-:W4:Y:S04]  /*22480*/  LDL.LU R4, [R1+0xb4] ;  /* 0x0000b40001047983 */ /* 0x001f280000300800 */
[----:B------:R-:W4:Y:S01]  /*22490*/  LDL R72, [R1+0x124c] ;  /* 0x00124c0001487983 */ /* 0x000f220000100800 */
[----:B------:R-:W-:Y:S01]  /*224a0*/  @!P5 IMAD.MOV R26, RZ, RZ, -R26 ;  /* 0x000000ffff1ad224 */ /* 0x000fe200078e0a1a */
[----:B------:R-:W-:-:S04]  /*224b0*/  IADD3 R3, P5, PT, R27, R7, RZ ;  /* 0x000000071b037210 */ /* 0x000fc80007fbe0ff */
[----:B------:R-:W-:Y:S01]  /*224c0*/  LEA.HI.X.SX32 R27, R27, R6, 0x1, P5 ;  /* 0x000000061b1b7211 */ /* 0x000fe200028f0eff */
[----:B------:R0:W-:Y:S01]  /*224d0*/  STL [R1+0x828], R3 ;  /* 0x0008280301007387 */ /* 0x0001e20000100800 */
[----:B------:R-:W-:-:S03]  /*224e0*/  @!P1 IMAD.IADD R93, R93, 0x1, -R8 ;  /* 0x000000015d5d9824 */ /* 0x000fc600078e0a08 */
[----:B------:R-:W4:Y:S04]  /*224f0*/  LDL.LU R5, [R1+0xb0] ;  /* 0x0000b00001057983 */ /* 0x000f280000300800 */
[----:B------:R0:W-:Y:S01]  /*22500*/  STL [R1+0x824], R27 ;  /* 0x0008241b01007387 */ /* 0x0001e20000100800 */
[----:B--2---:R-:W-:-:S03]  /*22510*/  ISETP.GE.AND P1, PT, R73, RZ, PT ;  /* 0x000000ff4900720c */ /* 0x004fc60003f26270 */
[----:B------:R-:W2:Y:S01]  /*22520*/  LDL R73, [R1+0x1234] ;  /* 0x0012340001497983 */ /* 0x000ea20000100800 */
[----:B------:R-:W-:Y:S02]  /*22530*/  ISETP.GT.U32.AND P6, PT, R8, R11, PT ;  /* 0x0000000b0800720c */ /* 0x000fe40003fc4070 */
[----:B------:R-:W-:-:S05]  /*22540*/  SEL R26, R19, R26, !P4 ;  /* 0x0000001a131a7207 */ /* 0x000fca0006000000 */
[----:B-1----:R-:W-:Y:S02]  /*22550*/  IMAD R28, R26, UR4, RZ ;  /* 0x000000041a1c7c24 */ /* 0x002fe4000f8e02ff */
[----:B------:R-:W-:Y:S02]  /*22560*/  @P0 IMAD.MOV.U32 R26, RZ, RZ, R3 ;  /* 0x000000ffff1a0224 */ /* 0x000fe400078e0003 */
[--C-:B------:R-:W-:Y:S01]  /*22570*/  @!P3 IMAD.IADD R2, R2, 0x1, -R8.reuse ;  /* 0x000000010202b824 */ /* 0x100fe200078e0a08 */
[----:B------:R-:W-:Y:S01]  /*22580*/  ISETP.GT.U32.AND P5, PT, R8, R93, PT ;  /* 0x0000005d0800720c */ /* 0x000fe20003fa4070 */
[----:B------:R-:W1:Y:S01]  /*22590*/  LDCU UR4, c[0x0][0x3b0] ;  /* 0x00007600ff0477ac */ /* 0x000e620008000800 */
[----:B------:R1:W2:Y:S01]  /*225a0*/  @P0 LDG.E.U8 R69, desc[UR18][R26.64] ;  /* 0x000000121a450981 */ /* 0x0002a2000c1e1100 */
[----:B------:R-:W-:Y:S01]  /*225b0*/  @!P6 IMAD.IADD R11, R11, 0x1, -R8 ;  /* 0x000000010b0be824 */ /* 0x000fe200078e0a08 */
[----:B0-----:R-:W-:Y:S02]  /*225c0*/  IADD3 R3, P6, PT, R28, R7, RZ ;  /* 0x000000071c037210 */ /* 0x001fe40007fde0ff */
[----:B------:R-:W-:Y:S01]  /*225d0*/  ISETP.GT.U32.AND P3, PT, R8, R2, PT ;  /* 0x000000020800720c */ /* 0x000fe20003f64070 */
[----:B-1----:R-:W-:-:S04]  /*225e0*/  IMAD.MOV.U32 R26, RZ, RZ, R11 ;  /* 0x000000ffff1a7224 */ /* 0x002fc800078e000b */
[----:B------:R-:W-:Y:S01]  /*225f0*/  @!P1 IMAD.MOV R26, RZ, RZ, -R26 ;  /* 0x000000ffff1a9224 */ /* 0x000fe200078e0a1a */
[----:B------:R-:W-:-:S04]  /*22600*/  LEA.HI.X.SX32 R11, R28, R6, 0x1, P6 ;  /* 0x000000061c0b7211 */ /* 0x000fc800030f0eff */
[----:B------:R-:W-:Y:S01]  /*22610*/  SEL R28, R19, R26, !P4 ;  /* 0x0000001a131c7207 */ /* 0x000fe20006000000 */
[----:B------:R-:W-:Y:S04]  /*22620*/  STL [R1+0x830], R3 ;  /* 0x0008300301007387 */ /* 0x000fe80000100800 */
[----:B------:R0:W-:Y:S01]  /*22630*/  STL [R1+0x82c], R11 ;  /* 0x00082c0b01007387 */ /* 0x0001e20000100800 */
[----:B------:R-:W-:Y:S02]  /*22640*/  @P0 IMAD.MOV.U32 R27, RZ, RZ, R11 ;  /* 0x000000ffff1b0224 */ /* 0x000fe400078e000b */
[----:B------:R-:W-:Y:S02]  /*22650*/  IMAD R28, R28, UR5, RZ ;  /* 0x000000051c1c7c24 */ /* 0x000fe4000f8e02ff */
[----:B------:R-:W-:-:S02]  /*22660*/  @P0 IMAD.MOV.U32 R26, RZ, RZ, R3 ;  /* 0x000000ffff1a0224 */ /* 0x000fc400078e0003 */
[--C-:B------:R-:W-:Y:S02]  /*22670*/  @!P3 IMAD.IADD R2, R2, 0x1, -R8.reuse ;  /* 0x000000010202b824 */ /* 0x100fe400078e0a08 */
[----:B------:R-:W-:Y:S01]  /*22680*/  @!P5 IMAD.IADD R93, R93, 0x1, -R8 ;  /* 0x000000015d5dd824 */ /* 0x000fe200078e0a08 */
[----:B------:R-:W1:Y:S01]  /*22690*/  LDCU UR5, c[0x0][0x3b0] ;  /* 0x00007600ff0577ac */ /* 0x000e620008000800 */
[----:B0-----:R-:W2:Y:S01]  /*226a0*/  LDL R11, [R1+0x127c] ;  /* 0x00127c00010b7983 */ /* 0x001ea20000100800 */
[----:B------:R-:W-:-:S03]  /*226b0*/  IADD3 R3, P3, PT, R28, R7, RZ ;  /* 0x000000071c037210 */ /* 0x000fc60007f7e0ff */
[----:B------:R0:W2:Y:S02]  /*226c0*/  @P0 LDG.E.U8 R68, desc[UR18][R26.64] ;  /* 0x000000121a440981 */ /* 0x0000a4000c1e1100 */
[----:B0-----:R-:W-:-:S05]  /*226d0*/  LEA.HI.X.SX32 R26, R28, R6, 0x1, P3 ;  /* 0x000000061c1a7211 */ /* 0x001fca00018f0eff */
[----:B------:R-:W-:Y:S01]  /*226e0*/  @P0 IMAD.MOV.U32 R29, RZ, RZ, R26 ;  /* 0x000000ffff1d0224 */ /* 0x000fe200078e001a */
[----:B---3--:R-:W-:Y:S02]  /*226f0*/  ISETP.GT.U32.AND P1, PT, R8, R10, PT ;  /* 0x0000000a0800720c */ /* 0x008fe40003f24070 */
[----:B----4-:R-:W-:Y:S02]  /*22700*/  ISETP.GE.AND P6, PT, R71, RZ, PT ;  /* 0x000000ff4700720c */ /* 0x010fe40003fc6270 */
[----:B------:R-:W3:Y:S09]  /*22710*/  LDL.LU R71, [R1+0xac] ;  /* 0x0000ac0001477983 */ /* 0x000ef20000300800 */
[----:B------:R-:W-:Y:S01]  /*22720*/  @!P1 IMAD.IADD R10, R10, 0x1, -R8 ;  /* 0x000000010a0a9824 */ /* 0x000fe200078e0a08 */
[----:B------:R-:W-:Y:S01]  /*22730*/  ISETP.GE.AND P1, PT, R72, RZ, PT ;  /* 0x000000ff4800720c */ /* 0x000fe20003f26270 */
[----:B------:R-:W-:Y:S04]  /*22740*/  STL [R1+0x838], R3 ;  /* 0x0008380301007387 */ /* 0x000fe80000100800 */
[----:B------:R0:W-:Y:S04]  /*22750*/  STL [R1+0x834], R26 ;  /* 0x0008341a01007387 */ /* 0x0001e80000100800 */
[----:B------:R-:W4:Y:S01]  /*22760*/  LDL.LU R72, [R1+0xa8] ;  /* 0x0000a80001487983 */ /* 0x000f220000300800 */
[----:B0-----:R-:W-:-:S04]  /*22770*/  IMAD.MOV.U32 R26, RZ, RZ, R2 ;  /* 0x000000ffff1a7224 */ /* 0x001fc800078e0002 */
[----:B------:R-:W-:Y:S01]  /*22780*/  @!P1 IMAD.MOV R26, RZ, RZ, -R26 ;  /* 0x000000ffff1a9224 */ /* 0x000fe200078e0a1a */
[----:B--2---:R-:W-:Y:S02]  /*22790*/  ISETP.GE.AND P1, PT, R73, RZ, PT ;  /* 0x000000ff4900720c */ /* 0x004fe40003f26270 */
[----:B------:R-:W2:Y:S01]  /*227a0*/  LDL R73, [R1+0x1274] ;  /* 0x0012740001497983 */ /* 0x000ea20000100800 */
[----:B------:R-:W-:Y:S01]  /*227b0*/  IMAD.MOV.U32 R27, RZ, RZ, R93 ;  /* 0x000000ffff1b7224 */ /* 0x000fe200078e005d */
[C---:B------:R-:W-:Y:S02]  /*227c0*/  ISETP.GT.U32.AND P5, PT, R8.reuse, R4, PT ;  /* 0x000000040800720c */ /* 0x040fe40003fa4070 */
[C---:B------:R-:W-:Y:S01]  /*227d0*/  ISETP.GT.U32.AND P3, PT, R8.reuse, R10, PT ;  /* 0x0000000a0800720c */ /* 0x040fe20003f64070 */
[----:B------:R-:W-:Y:S01]  /*227e0*/  @!P6 IMAD.MOV R27, RZ, RZ, -R27 ;  /* 0x000000ffff1be224 */ /* 0x000fe200078e0a1b */
[----:B------:R-:W-:Y:S01]  /*227f0*/  ISETP.GT.U32.AND P6, PT, R8, R5, PT ;  /* 0x000000050800720c */ /* 0x000fe20003fc4070 */
[----:B------:R-:W-:-:S03]  /*22800*/  @P0 IMAD.MOV.U32 R28, RZ, RZ, R3 ;  /* 0x000000ffff1c0224 */ /* 0x000fc600078e0003 */
[----:B------:R-:W-:Y:S02]  /*22810*/  SEL R27, R19, R27, !P4 ;  /* 0x0000001b131b7207 */ /* 0x000fe40006000000 */
[----:B------:R0:W4:Y:S03]  /*22820*/  @P0 LDG.E.U8 R67, desc[UR18][R28.64] ;  /* 0x000000121c430981 */ /* 0x000126000c1e1100 */
[--C-:B------:R-:W-:Y:S02]  /*22830*/  @!P5 IMAD.IADD R4, R4, 0x1, -R8.reuse ;  /* 0x000000010404d824 */ /* 0x100fe400078e0a08 */
        /* <DEDUP_REMOVED lines=11> */
[----:B------:R-:W-:-:S03]  /*228f0*/  ISETP.GE.AND P3, PT, R11, RZ, PT ;  /* 0x000000ff0b00720c */ /* 0x000fc60003f66270 */
[----:B------:R-:W4:Y:S01]  /*22900*/  LDL R11, [R1+0x1260] ;  /* 0x00126000010b7983 */ /* 0x000f220000100800 */
[----:B------:R-:W-:Y:S02]  /*22910*/  @!P5 IMAD.IADD R4, R4, 0x1, -R8 ;  /* 0x000000010404d824 */ /* 0x000fe400078e0a08 */
[----:B-1----:R-:W-:Y:S02]  /*22920*/  IMAD R26, R26, UR5, RZ ;  /* 0x000000051a1a7c24 */ /* 0x002fe4000f8e02ff */
[----:B------:R-:W-:Y:S02]  /*22930*/  @!P1 IMAD.MOV R27, RZ, RZ, -R27 ;  /* 0x000000ffff1b9224 */ /* 0x000fe400078e0a1b */
[----:B------:R-:W-:Y:S02]  /*22940*/  @P0 IMAD.MOV.U32 R28, RZ, RZ, R3 ;  /* 0x000000ffff1c0224 */ /* 0x000fe400078e0003 */
[----:B------:R-:W-:Y:S01]  /*22950*/  @P0 IMAD.MOV.U32 R29, RZ, RZ, R10 ;  /* 0x000000ffff1d0224 */ /* 0x000fe200078e000a */
[----:B------:R-:W-:-:S02]  /*22960*/  ISETP.GT.U32.AND P6, PT, R8, R5, PT ;  /* 0x000000050800720c */ /* 0x000fc40003fc4070 */
[C---:B------:R-:W-:Y:S01]  /*22970*/  IADD3 R2, P1, PT, R26.reuse, R7, RZ ;  /* 0x000000071a027210 */ /* 0x040fe20007f3e0ff */
[----:B0-----:R-:W4:Y:S04]  /*22980*/  LDL.LU R10, [R1+0xa4] ;  /* 0x0000a400010a7983 */ /* 0x001f280000300800 */
[----:B------:R0:W4:Y:S01]  /*22990*/  @P0 LDG.E.U8 R66, desc[UR18][R28.64] ;  /* 0x000000121c420981 */ /* 0x000122000c1e1100 */
[----:B------:R-:W1:Y:S01]  /*229a0*/  LDCU UR5, c[0x0][0x3b0] ;  /* 0x00007600ff0577ac */ /* 0x000e620008000800 */
[----:B------:R-:W-:Y:S02]  /*229b0*/  LEA.HI.X.SX32 R3, R26, R6, 0x1, P1 ;  /* 0x000000061a037211 */ /* 0x000fe400008f0eff */
[----:B------:R0:W-:Y:S04]  /*229c0*/  STL [R1+0x858], R2 ;  /* 0x0008580201007387 */ /* 0x0001e80000100800 */
[----:B------:R0:W-:Y:S01]  /*229d0*/  STL [R1+0x854], R3 ;  /* 0x0008540301007387 */ /* 0x0001e20000100800 */
[----:B---3--:R-:W-:-:S13]  /*229e0*/  ISETP.GT.U32.AND P5, PT, R8, R71, PT ;  /* 0x000000470800720c */ /* 0x008fda0003fa4070 */
[----:B------:R-:W-:Y:S01]  /*229f0*/  @!P5 IMAD.IADD R71, R71, 0x1, -R8 ;  /* 0x000000014747d824 */ /* 0x000fe200078e0a08 */
[----:B--2---:R-:W-:Y:S02]  /*22a00*/  ISETP.GE.AND P5, PT, R73, RZ, PT ;  /* 0x000000ff4900720c */ /* 0x004fe40003fa6270 */
[----:B------:R-:W2:Y:S01]  /*22a10*/  LDL R73, [R1+0x1264] ;  /* 0x0012640001497983 */ /* 0x000ea20000100800 */
[----:B0-----:R-:W-:Y:S02]  /*22a20*/  @P0 IMAD.MOV.U32 R28, RZ, RZ, R2 ;  /* 0x000000ffff1c0224 */ /* 0x001fe400078e0002 */
[----:B------:R-:W-:Y:S02]  /*22a30*/  @P0 IMAD.MOV.U32 R29, RZ, RZ, R3 ;  /* 0x000000ffff1d0224 */ /* 0x000fe400078e0003 */
[----:B------:R-:W-:Y:S02]  /*22a40*/  IMAD.MOV.U32 R26, RZ, RZ, R4 ;  /* 0x000000ffff1a7224 */ /* 0x000fe400078e0004 */
[----:B------:R-:W-:Y:S01]  /*22a50*/  @!P6 IMAD.IADD R5, R5, 0x1, -R8 ;  /* 0x000000010505e824 */ /* 0x000fe200078e0a08 */
[----:B------:R-:W3:Y:S04]  /*22a60*/  LDL.LU R93, [R1+0x9c] ;  /* 0x00009c00015d7983 */ /* 0x000ee80000300800 */
[----:B------:R0:W3:Y:S01]  /*22a70*/  @P0 LDG.E.U8 R65, desc[UR18][R28.64] ;  /* 0x000000121c410981 */ /* 0x0000e2000c1e1100 */
[----:B------:R-:W-:Y:S01]  /*22a80*/  @!P3 IMAD.MOV R26, RZ, RZ, -R26 ;  /* 0x000000ffff1ab224 */ /* 0x000fe200078e0a1a */
[----:B------:R-:W-:-:S02]  /*22a90*/  ISETP.GT.U32.AND P3, PT, R8, R71, PT ;  /* 0x000000470800720c */ /* 0x000fc40003f64070 */
[----:B------:R-:W3:Y:S01]  /*22aa0*/  LDL.LU R4, [R1+0x98] ;  /* 0x0000980001047983 */ /* 0x000ee20000300800 */
[C---:B0-----:R-:W-:Y:S02]  /*22ab0*/  SEL R28, R19.reuse, R27, !P4 ;  /* 0x0000001b131c7207 */ /* 0x041fe40006000000 */
[----:B------:R-:W-:-:S03]  /*22ac0*/  SEL R27, R19, R26, !P4 ;  /* 0x0000001a131b7207 */ /* 0x000fc60006000000 */
[----:B------:R-:W-:Y:S02]  /*22ad0*/  IMAD R28, R28, UR12, RZ ;  /* 0x0000000c1c1c7c24 */ /* 0x000fe4000f8e02ff */
[----:B------:R-:W-:Y:S02]  /*22ae0*/  IMAD.MOV.U32 R26, RZ, RZ, R5 ;  /* 0x000000ffff1a7224 */ /* 0x000fe400078e0005 */
[----:B------:R-:W-:Y:S02]  /*22af0*/  IMAD R27, R27, UR4, RZ ;  /* 0x000000041b1b7c24 */ /* 0x000fe4000f8e02ff */
[----:B------:R-:W-:Y:S01]  /*22b00*/  @!P3 IMAD.IADD R71, R71, 0x1, -R8 ;  /* 0x000000014747b824 */ /* 0x000fe200078e0a08 */
[----:B----4-:R-:W-:Y:S02]  /*22b10*/  ISETP.GT.U32.AND P1, PT, R8, R72, PT ;  /* 0x000000480800720c */ /* 0x010fe40003f24070 */
[CC--:B------:R-:W-:Y:S01]  /*22b20*/  IADD3 R5, P6, PT, R28.reuse, R7.reuse, RZ ;  /* 0x000000071c057210 */ /* 0x0c0fe20007fde0ff */
[----:B------:R-:W-:Y:S01]  /*22b30*/  @!P5 IMAD.MOV R26, RZ, RZ, -R26 ;  /* 0x000000ffff1ad224 */ /* 0x000fe200078e0a1a */
[----:B------:R-:W-:Y:S01]  /*22b40*/  IADD3 R2, P5, PT, R27, R7, RZ ;  /* 0x000000071b027210 */ /* 0x000fe20007fbe0ff */
[----:B------:R-:W0:Y:S01]  /*22b50*/  LDCU UR4, c[0x0][0x3b0] ;  /* 0x00007600ff0477ac */ /* 0x000e220008000800 */
[----:B------:R-:W-:-:S02]  /*22b60*/  LEA.HI.X.SX32 R29, R28, R6, 0x1, P6 ;  /* 0x000000061c1d7211 */ /* 0x000fc400030f0eff */
[----:B------:R-:W-:Y:S02]  /*22b70*/  PRMT R62, RZ, 0x7610, R62 ;  /* 0x00007610ff3e7816 */ /* 0x000fe4000000003e */
[----:B------:R-:W-:Y:S02]  /*22b80*/  LEA.HI.X.SX32 R3, R27, R6, 0x1, P5 ;  /* 0x000000061b037211 */ /* 0x000fe400028f0eff */
[----:B------:R-:W-:Y:S01]  /*22b90*/  SEL R28, R19, R26, !P4 ;  /* 0x0000001a131c7207 */ /* 0x000fe20006000000 */
[----:B------:R-:W-:Y:S02]  /*22ba0*/  @P0 IMAD.MOV.U32 R26, RZ, RZ, R5 ;  /* 0x000000ffff1a0224 */ /* 0x000fe400078e0005 */
[----:B------:R-:W-:Y:S01]  /*22bb0*/  @P0 IMAD.MOV.U32 R27, RZ, RZ, R29 ;  /* 0x000000ffff1b0224 */ /* 0x000fe200078e001d */
[----:B------:R-:W-:Y:S02]  /*22bc0*/  PRMT R61, RZ, 0x7610, R61 ;  /* 0x00007610ff3d7816 */ /* 0x000fe4000000003d */
[----:B------:R-:W-:-:S02]  /*22bd0*/  PRMT R60, RZ, 0x7610, R60 ;  /* 0x00007610ff3c7816 */ /* 0x000fc4000000003c */
[----:B------:R-:W-:Y:S02]  /*22be0*/  PRMT R59, RZ, 0x7610, R59 ;  /* 0x00007610ff3b7816 */ /* 0x000fe4000000003b */
[----:B------:R-:W-:Y:S01]  /*22bf0*/  ISETP.GE.AND P3, PT, R11, RZ, PT ;  /* 0x000000ff0b00720c */ /* 0x000fe20003f66270 */
[----:B------:R4:W3:Y:S04]  /*22c00*/  @P0 LDG.E.U8 R64, desc[UR18][R26.64] ;  /* 0x000000121a400981 */ /* 0x0008e8000c1e1100 */
[----:B------:R-:W-:Y:S04]  /*22c10*/  STL [R1+0x860], R5 ;  /* 0x0008600501007387 */ /* 0x000fe80000100800 */
[----:B------:R0:W-:Y:S04]  /*22c20*/  STL [R1+0x868], R2 ;  /* 0x0008680201007387 */ /* 0x0001e80000100800 */
[----:B------:R-:W3:Y:S01]  /*22c30*/  LDL R11, [R1+0x1270] ;  /* 0x00127000010b7983 */ /* 0x000ee20000100800 */
[----:B-1----:R-:W-:Y:S01]  /*22c40*/  IMAD R28, R28, UR5, RZ ;  /* 0x000000051c1c7c24 */ /* 0x002fe2000f8e02ff */
[----:B------:R-:W1:Y:S01]  /*22c50*/  LDCU UR12, c[0x0][0x3b0] ;  /* 0x00007600ff0c77ac */ /* 0x000e620008000800 */
[----:B----4-:R-:W-:-:S02]  /*22c60*/  @P0 IMAD.MOV.U32 R26, RZ, RZ, R2 ;  /* 0x000000ffff1a0224 */ /* 0x010fc400078e0002 */
[----:B------:R-:W-:Y:S01]  /*22c70*/  @P0 IMAD.MOV.U32 R27, RZ, RZ, R3 ;  /* 0x000000ffff1b0224 */ /* 0x000fe200078e0003 */
[----:B------:R-:W-:Y:S01]  /*22c80*/  STL [R1+0x85c], R29 ;  /* 0x00085c1d01007387 */ /* 0x000fe20000100800 */
[----:B------:R-:W-:Y:S01]  /*22c90*/  @!P1 IMAD.IADD R72, R72, 0x1, -R8 ;  /* 0x0000000148489824 */ /* 0x000fe200078e0a08 */
[----:B------:R-:W-:Y:S01]  /*22ca0*/  ISETP.GT.U32.AND P6, PT, R8, R10, PT ;  /* 0x0000000a0800720c */ /* 0x000fe20003fc4070 */
[----:B------:R-:W4:Y:S01]  /*22cb0*/  LDCU UR5, c[0x0][0x3b0] ;  /* 0x00007600ff0577ac */ /* 0x000f220008000800 */
[----:B------:R0:W4:Y:S04]  /*22cc0*/  @P0 LDG.E.U8 R63, desc[UR18][R26.64] ;  /* 0x000000121a3f0981 */ /* 0x000128000c1e1100 */
[----:B------:R1:W-:Y:S01]  /*22cd0*/  STL [R1+0x864], R3 ;  /* 0x0008640301007387 */ /* 0x0003e20000100800 */
[----:B0-----:R-:W-:-:S04]  /*22ce0*/  IMAD.MOV.U32 R26, RZ, RZ, R71 ;  /* 0x000000ffff1a7224 */ /* 0x001fc800078e0047 */
[----:B------:R-:W-:Y:S01]  /*22cf0*/  @!P3 IMAD.MOV R26, RZ, RZ, -R26 ;  /* 0x000000ffff1ab224 */ /* 0x000fe200078e0a1a */
[----:B------:R-:W-:-:S04]  /*22d00*/  IADD3 R2, P3, PT, R28, R7, RZ ;  /* 0x000000071c027210 */ /* 0x000fc80007f7e0ff */
[----:B-1----:R-:W-:Y:S02]  /*22d10*/  LEA.HI.X.SX32 R3, R28, R6, 0x1, P3 ;  /* 0x000000061c037211 */ /* 0x002fe400018f0eff */
[----:B--2---:R-:W-:Y:S02]  /*22d20*/  ISETP.GE.AND P5, PT, R73, RZ, PT ;  /* 0x000000ff4900720c */ /* 0x004fe40003fa6270 */
[----:B------:R-:W2:Y:S04]  /*22d30*/  LDL.LU R73, [R1+0x90] ;  /* 0x0000900001497983 */ /* 0x000ea80000300800 */
[----:B------:R0:W-:Y:S04]  /*22d40*/  STL [R1+0x870], R2 ;  /* 0x0008700201007387 */ /* 0x0001e80000100800 */
[----:B------:R1:W-:Y:S04]  /*22d50*/  STL [R1+0x86c], R3 ;  /* 0x00086c0301007387 */ /* 0x0003e80000100800 */
[----:B------:R-:W2:Y:S01]  /*22d60*/  LDL R5, [R1+0x1258] ;  /* 0x0012580001057983 */ /* 0x000ea20000100800 */
[----:B------:R-:W-:-:S02]  /*22d70*/  ISETP.GT.U32.AND P1, PT, R8, R72, PT ;  /* 0x000000480800720c */ /* 0x000fc40003f24070 */
[----:B------:R-:W-:Y:S01]  /*22d80*/  SEL R27, R19, R26, !P4 ;  /* 0x0000001a131b7207 */ /* 0x000fe20006000000 */
[----:B------:R-:W-:Y:S02]  /*22d90*/  @!P6 IMAD.IADD R10, R10, 0x1, -R8 ;  /* 0x000000010a0ae824 */ /* 0x000fe400078e0a08 */
[----:B------:R-:W-:Y:S01]  /*22da0*/  @P0 IMAD.MOV.U32 R28, RZ, RZ, R2 ;  /* 0x000000ffff1c0224 */ /* 0x000fe200078e0002 */
[----:B------:R-:W4:Y:S01]  /*22db0*/  LDL.LU R71, [R1+0x8c] ;  /* 0x00008c0001477983 */ /* 0x000f220000300800 */
[----:B------:R-:W-:-:S06]  /*22dc0*/  IMAD R27, R27, UR13, RZ ;  /* 0x0000000d1b1b7c24 */ /* 0x000fcc000f8e02ff */
[----:B------:R-:W-:Y:S01]  /*22dd0*/  @!P1 IMAD.IADD R72, R72, 0x1, -R8 ;  /* 0x0000000148489824 */ /* 0x000fe200078e0a08 */
[C---:B---3--:R-:W-:Y:S02]  /*22de0*/  ISETP.GT.U32.AND P1, PT, R8.reuse, R93, PT ;  /* 0x0000005d0800720c */ /* 0x048fe40003f24070 */
[C---:B------:R-:W-:Y:S01]  /*22df0*/  ISETP.GT.U32.AND P6, PT, R8.reuse, R10, PT ;  /* 0x0000000a0800720c */ /* 0x040fe20003fc4070 */
[----:B------:R-:W-:Y:S02]  /*22e00*/  @P0 IMAD.MOV.U32 R29, RZ, RZ, R3 ;  /* 0x000000ffff1d0224 */ /* 0x000fe400078e0003 */
[----:B------:R-:W-:Y:S01]  /*22e10*/  IMAD.MOV.U32 R26, RZ, RZ, R72 ;  /* 0x000000ffff1a7224 */ /* 0x000fe200078e0048 */
[----:B------:R-:W-:Y:S01]  /*22e20*/  ISETP.GT.U32.AND P3, PT, R8, R4, PT ;  /* 0x000000040800720c */ /* 0x000fe20003f64070 */
[----:B------:R-:W3:Y:S04]  /*22e30*/  LDL R72, [R1+0x12b8] ;  /* 0x0012b80001487983 */ /* 0x000ee80000100800 */
[----:B------:R1:W3:Y:S01]  /*22e40*/  @P0 LDG.E.U8 R62, desc[UR18][R28.64] ;  /* 0x000000121c3e0981 */ /* 0x0002e2000c1e1100 */
[----:B------:R-:W-:Y:S01]  /*22e50*/  @!P5 IMAD.MOV R26, RZ, RZ, -R26 ;  /* 0x000000ffff1ad224 */ /* 0x000fe200078e0a1a */
[----:B0-----:R-:W-:-:S02]  /*22e60*/  IADD3 R2, P5, PT, R27, R7, RZ ;  /* 0x000000071b027210 */ /* 0x001fc40007fbe0ff */
[----:B------:R-:W-:Y:S02]  /*22e70*/  PRMT R58, RZ, 0x7610, R58 ;  /* 0x00007610ff3a7816 */ /* 0x000fe4000000003a */
[----:B------:R-:W-:Y:S02]  /*22e80*/  PRMT R57, RZ, 0x7610, R57 ;  /* 0x00007610ff397816 */ /* 0x000fe40000000039 */
[----:B------:R-:W-:Y:S02]  /*22e90*/  PRMT R56, RZ, 0x7610, R56 ;  /* 0x00007610ff387816 */ /* 0x000fe40000000038 */
[----:B------:R-:W-:Y:S02]  /*22ea0*/  SEL R26, R19, R26, !P4 ;  /* 0x0000001a131a7207 */ /* 0x000fe40006000000 */
[----:B-1----:R-:W-:Y:S01]  /*22eb0*/  LEA.HI.X.SX32 R3, R27, R6, 0x1, P5 ;  /* 0x000000061b037211 */ /* 0x002fe200028f0eff */
[--C-:B------:R-:W-:Y:S02]  /*22ec0*/  @!P1 IMAD.IADD R93, R93, 0x1, -R8.reuse ;  /* 0x000000015d5d9824 */ /* 0x100fe400078e0a08 */
[----:B------:R-:W-:Y:S01]  /*22ed0*/  @!P6 IMAD.IADD R10, R10, 0x1, -R8 ;  /* 0x000000010a0ae824 */ /* 0x000fe200078e0a08 */
[----:B------:R-:W-:Y:S01]  /*22ee0*/  PRMT R55, RZ, 0x7610, R55 ;  /* 0x00007610ff377816 */ /* 0x000fe20000000037 */
[----:B------:R-:W-:-:S02]  /*22ef0*/  IMAD R28, R26, UR4, RZ ;  /* 0x000000041a1c7c24 */ /* 0x000fc4000f8e02ff */
[----:B------:R-:W-:Y:S02]  /*22f00*/  @P0 IMAD.MOV.U32 R26, RZ, RZ, R2 ;  /* 0x000000ffff1a0224 */ /* 0x000fe400078e0002 */
[----:B------:R-:W-:Y:S01]  /*22f10*/  @P0 IMAD.MOV.U32 R27, RZ, RZ, R3 ;  /* 0x000000ffff1b0224 */ /* 0x000fe200078e0003 */
[----:B------:R0:W-:Y:S01]  /*22f20*/  STL [R1+0x878], R2 ;  /* 0x0008780201007387 */ /* 0x0001e20000100800 */
[----:B------:R-:W1:Y:S01]  /*22f30*/  LDCU UR13, c[0x0][0x3b0] ;  /* 0x00007600ff0d77ac */ /* 0x000e620008000800 */
[----:B------:R-:W-:Y:S02]  /*22f40*/  ISETP.GE.AND P1, PT, R11, RZ, PT ;  /* 0x000000ff0b00720c */ /* 0x000fe40003f26270 */
[----:B------:R0:W3:Y:S04]  /*22f50*/  @P0 LDG.E.U8 R61, desc[UR18][R26.64] ;  /* 0x000000121a3d0981 */ /* 0x0000e8000c1e1100 */
[----:B------:R-:W3:Y:S04]  /*22f60*/  LDL.LU R11, [R1+0x88] ;  /* 0x00008800010b7983 */ /* 0x000ee80000300800 */
[----:B------:R1:W-:Y:S01]  /*22f70*/  STL [R1+0x874], R3 ;  /* 0x0008740301007387 */ /* 0x0003e20000100800 */
[----:B------:R-:W-:Y:S01]  /*22f80*/  @!P3 IMAD.IADD R4, R4, 0x1, -R8 ;  /* 0x000000010404b824 */ /* 0x000fe200078e0a08 */
[----:B------:R-:W-:Y:S01]  /*22f90*/  ISETP.GT.U32.AND P5, PT, R8, R93, PT ;  /* 0x0000005d0800720c */ /* 0x000fe20003fa4070 */
[----:B------:R-:W2:Y:S01]  /*22fa0*/  LDCU UR4, c[0x0][0x3b0] ;  /* 0x00007600ff0477ac */ /* 0x000ea20008000800 */
[----:B0-----:R-:W-:Y:S01]  /*22fb0*/  IADD3 R2, P6, PT, R28, R7, RZ ;  /* 0x000000071c027210 */ /* 0x001fe20007fde0ff */
[----:B------:R-:W-:-:S02]  /*22fc0*/  IMAD.MOV.U32 R26, RZ, RZ, R10 ;  /* 0x000000ffff1a7224 */ /* 0x000fc400078e000a */
[----:B------:R-:W3:Y:S01]  /*22fd0*/  LDL R10, [R1+0x1294] ;  /* 0x00129400010a7983 */ /* 0x000ee20000100800 */
[----:B-1----:R-:W-:-:S03]  /*22fe0*/  LEA.HI.X.SX32 R3, R28, R6, 0x1, P6 ;  /* 0x000000061c037211 */ /* 0x002fc600030f0eff */
[----:B------:R0:W-:Y:S04]  /*22ff0*/  STL [R1+0x880], R2 ;  /* 0x0008800201007387 */ /* 0x0001e80000100800 */
[----:B------:R1:W-:Y:S01]  /*23000*/  STL [R1+0x87c], R3 ;  /* 0x00087c0301007387 */ /* 0x0003e20000100800 */
[----:B--2---:R-:W-:-:S03]  /*23010*/  ISETP.GE.AND P6, PT, R5, RZ, PT ;  /* 0x000000ff0500720c */ /* 0x004fc60003fc6270 */
[----:B------:R-:W2:Y:S01]  /*23020*/  LDL R5, [R1+0x1290] ;  /* 0x0012900001057983 */ /* 0x000ea20000100800 */
[----:B------:R-:W-:Y:S01]  /*23030*/  @!P1 IMAD.MOV R26, RZ, RZ, -R26 ;  /* 0x000000ffff1a9224 */ /* 0x000fe200078e0a1a */
[C---:B------:R-:W-:Y:S02]  /*23040*/  ISETP.GT.U32.AND P3, PT, R8.reuse, R4, PT ;  /* 0x000000040800720c */ /* 0x040fe40003f64070 */
[----:B------:R-:W-:Y:S02]  /*23050*/  ISETP.GT.U32.AND P1, PT, R8, R73, PT ;  /* 0x000000490800720c */ /* 0x000fe40003f24070 */
[----:B------:R-:W-:Y:S01]  /*23060*/  SEL R28, R19, R26, !P4 ;  /* 0x0000001a131c7207 */ /* 0x000fe20006000000 */
[----:B------:R-:W-:Y:S02]  /*23070*/  @P0 IMAD.MOV.U32 R26, RZ, RZ, R2 ;  /* 0x000000ffff1a0224 */ /* 0x000fe400078e0002 */
[----:B------:R-:W-:Y:S01]  /*23080*/  @P0 IMAD.MOV.U32 R27, RZ, RZ, R3 ;  /* 0x000000ffff1b0224 */ /* 0x000fe200078e0003 */
[----:B0-----:R-:W2:Y:S01]  /*23090*/  LDL.LU R2, [R1+0x80] ;  /* 0x0000800001027983 */ /* 0x001ea20000300800 */
[----:B----4-:R-:W-:-:S02]  /*230a0*/  IMAD R28, R28, UR5, RZ ;  /* 0x000000051c1c7c24 */ /* 0x010fc4000f8e02ff */
[--C-:B------:R-:W-:Y:S01]  /*230b0*/  @!P5 IMAD.IADD R93, R93, 0x1, -R8.reuse ;  /* 0x000000015d5dd824 */ /* 0x100fe200078e0a08 */
[----:B------:R0:W4:Y:S01]  /*230c0*/  @P0 LDG.E.U8 R60, desc[UR18][R26.64] ;  /* 0x000000121a3c0981 */ /* 0x000122000c1e1100 */
[----:B------:R-:W2:Y:S01]  /*230d0*/  LDCU UR5, c[0x0][0x3b0] ;  /* 0x00007600ff0577ac */ /* 0x000ea20008000800 */
[--C-:B------:R-:W-:Y:S01]  /*230e0*/  @!P3 IMAD.IADD R4, R4, 0x1, -R8.reuse ;  /* 0x000000010404b824 */ /* 0x100fe200078e0a08 */
[----:B-1----:R-:W-:Y:S01]  /*230f0*/  IADD3 R3, P3, PT, R28, R7, RZ ;  /* 0x000000071c037210 */ /* 0x002fe20007f7e0ff */
[----:B------:R-:W-:Y:S01]  /*23100*/  @!P1 IMAD.IADD R73, R73, 0x1, -R8 ;  /* 0x0000000149499824 */ /* 0x000fe200078e0a08 */
[----:B---3--:R-:W-:Y:S02]  /*23110*/  ISETP.GE.AND P1, PT, R72, RZ, PT ;  /* 0x000000ff4800720c */ /* 0x008fe40003f26270 */
[----:B0-----:R-:W-:Y:S01]  /*23120*/  LEA.HI.X.SX32 R26, R28, R6, 0x1, P3 ;  /* 0x000000061c1a7211 */ /* 0x001fe200018f0eff */
[----:B------:R-:W-:Y:S01]  /*23130*/  IMAD.MOV.U32 R27, RZ, RZ, R93 ;  /* 0x000000ffff1b7224 */ /* 0x000fe200078e005d */
[----:B------:R-:W-:Y:S04]  /*23140*/  STL [R1+0x898], R3 ;  /* 0x0008980301007387 */ /* 0x000fe80000100800 */
[----:B------:R0:W-:Y:S01]  /*23150*/  STL [R1+0x894], R26 ;  /* 0x0008941a01007387 */ /* 0x0001e20000100800 */
[----:B------:R-:W-:-:S02]  /*23160*/  @P0 IMAD.MOV.U32 R29, RZ, RZ, R26 ;  /* 0x000000ffff1d0224 */ /* 0x000fc400078e001a */
[----:B------:R-:W-:Y:S01]  /*23170*/  @!P6 IMAD.MOV R27, RZ, RZ, -R27 ;  /* 0x000000ffff1be224 */ /* 0x000fe200078e0a1b */
[C---:B------:R-:W-:Y:S01]  /*23180*/  ISETP.GT.U32.AND P3, PT, R8.reuse, R73, PT ;  /* 0x000000490800720c */ /* 0x040fe20003f64070 */
[----:B------:R-:W-:Y:S01]  /*23190*/  @P0 IMAD.MOV.U32 R28, RZ, RZ, R3 ;  /* 0x000000ffff1c0224 */ /* 0x000fe200078e0003 */
[----:B------:R-:W3:Y:S01]  /*231a0*/  LDL.LU R72, [R1+0x7c] ;  /* 0x00007c0001487983 */ /* 0x000ee20000300800 */
[----:B0-----:R-:W-:Y:S01]  /*231b0*/  IMAD.MOV.U32 R26, RZ, RZ, R4 ;  /* 0x000000ffff1a7224 */ /* 0x001fe200078e0004 */
[----:B------:R-:W-:Y:S02]  /*231c0*/  ISETP.GT.U32.AND P6, PT, R8, R11, PT ;  /* 0x0000000b0800720c */ /* 0x000fe40003fc4070 */
[----:B------:R-:W-:Y:S01]  /*231d0*/  SEL R27, R19, R27, !P4 ;  /* 0x0000001b131b7207 */ /* 0x000fe20006000000 */
[----:B------:R-:W-:Y:S01]  /*231e0*/  @!P1 IMAD.MOV R26, RZ, RZ, -R26 ;  /* 0x000000ffff1a9224 */ /* 0x000fe200078e0a1a */
[----:B------:R0:W3:Y:S01]  /*231f0*/  @P0 LDG.E.U8 R59, desc[UR18][R28.64] ;  /* 0x000000121c3b0981 */ /* 0x0000e2000c1e1100 */
[----:B------:R-:W-:-:S03]  /*23200*/  ISETP.GE.AND P1, PT, R10, RZ, PT ;  /* 0x000000ff0a00720c */ /* 0x000fc60003f26270 */
[----:B------:R-:W3:Y:S01]  /*23210*/  LDL R10, [R1+0x128c] ;  /* 0x00128c00010a7983 */ /* 0x000ee20000100800 */
[----:B0-----:R-:W-:-:S04]  /*23220*/  IMAD R28, R27, UR4, RZ ;  /* 0x000000041b1c7c24 */ /* 0x001fc8000f8e02ff */
[--C-:B------:R-:W-:Y:S02]  /*23230*/  @!P6 IMAD.IADD R11, R11, 0x1, -R8.reuse ;  /* 0x000000010b0be824 */ /* 0x100fe400078e0a08 */
[----:B------:R-:W-:Y:S01]  /*23240*/  @!P3 IMAD.IADD R73, R73, 0x1, -R8 ;  /* 0x000000014949b824 */ /* 0x000fe200078e0a08 */
[----:B------:R-:W-:Y:S02]  /*23250*/  ISETP.GT.U32.AND P5, PT, R8, R71, PT ;  /* 0x000000470800720c */ /* 0x000fe40003fa4070 */
[----:B------:R-:W-:Y:S02]  /*23260*/  SEL R26, R19, R26, !P4 ;  /* 0x0000001a131a7207 */ /* 0x000fe40006000000 */
[----:B------:R-:W-:Y:S01]  /*23270*/  IADD3 R4, P6, PT, R28, R7, RZ ;  /* 0x000000071c047210 */ /* 0x000fe20007fde0ff */
[----:B------:R-:W-:Y:S01]  /*23280*/  IMAD.MOV.U32 R27, RZ, RZ, R73 ;  /* 0x000000ffff1b7224 */ /* 0x000fe200078e0049 */
[----:B------:R-:W0:Y:S03]  /*23290*/  LDCU UR4, c[0x0][0x3b0] ;  /* 0x00007600ff0477ac */ /* 0x000e260008000800 */
[----:B------:R-:W-:Y:S01]  /*232a0*/  STL [R1+0x8a0], R4 ;  /* 0x0008a00401007387 */ /* 0x000fe20000100800 */
[----:B--2---:R-:W-:-:S02]  /*232b0*/  ISETP.GE.AND P3, PT, R5, RZ, PT ;  /* 0x000000ff0500720c */ /* 0x004fc40003f66270 */
[----:B------:R-:W-:-:S05]  /*232c0*/  LEA.HI.X.SX32 R5, R28, R6, 0x1, P6 ;  /* 0x000000061c057211 */ /* 0x000fca00030f0eff */
[----:B------:R1:W-:Y:S04]  /*232d0*/  STL [R1+0x89c], R5 ;  /* 0x00089c0501007387 */ /* 0x0003e80000100800 */
[----:B------:R-:W2:Y:S01]  /*232e0*/  LDL R73, [R1+0x1288] ;  /* 0x0012880001497983 */ /* 0x000ea20000100800 */
[----:B------:R-:W-:-:S05]  /*232f0*/  @!P5 IMAD.IADD R71, R71, 0x1, -R8 ;  /* 0x000000014747d824 */ /* 0x000fca00078e0a08 */
[----:B------:R-:W-:Y:S01]  /*23300*/  ISETP.GT.U32.AND P5, PT, R8, R71, PT ;  /* 0x000000470800720c */ /* 0x000fe20003fa4070 */
[----:B------:R-:W-:Y:S02]  /*23310*/  IMAD R26, R26, UR5, RZ ;  /* 0x000000051a1a7c24 */ /* 0x000fe4000f8e02ff */
[----:B------:R-:W-:Y:S02]  /*23320*/  @!P1 IMAD.MOV R27, RZ, RZ, -R27 ;  /* 0x000000ffff1b9224 */ /* 0x000fe400078e0a1b */
[----:B------:R-:W-:Y:S02]  /*23330*/  @P0 IMAD.MOV.U32 R28, RZ, RZ, R4 ;  /* 0x000000ffff1c0224 */ /* 0x000fe400078e0004 */
[----:B------:R-:W-:Y:S01]  /*23340*/  @P0 IMAD.MOV.U32 R29, RZ, RZ, R5 ;  /* 0x000000ffff1d0224 */ /* 0x000fe200078e0005 */
[----:B------:R-:W-:Y:S02]  /*23350*/  ISETP.GT.U32.AND P6, PT, R8, R11, PT ;  /* 0x0000000b0800720c */ /* 0x000fe40003fc4070 */
[----:B------:R-:W-:Y:S01]  /*23360*/  IADD3 R3, P1, PT, R26, R7, RZ ;  /* 0x000000071a037210 */ /* 0x000fe20007f3e0ff */
[----:B-1----:R-:W4:Y:S04]  /*23370*/  LDL.LU R5, [R1+0x78] ;  /* 0x0000780001057983 */ /* 0x002f280000300800 */
[----:B------:R1:W4:Y:S01]  /*23380*/  @P0 LDG.E.U8 R58, desc[UR18][R28.64] ;  /* 0x000000121c3a0981 */ /* 0x000322000c1e1100 */
[----:B------:R-:W0:Y:S01]  /*23390*/  LDCU UR5, c[0x0][0x3b0] ;  /* 0x00007600ff0577ac */ /* 0x000e220008000800 */
[----:B------:R-:W-:Y:S01]  /*233a0*/  @!P5 IMAD.IADD R71, R71, 0x1, -R8 ;  /* 0x000000014747d824 */ /* 0x000fe200078e0a08 */
[----:B------:R-:W-:-:S02]  /*233b0*/  ISETP.GT.U32.AND P5, PT, R8, R2, PT ;  /* 0x000000020800720c */ /* 0x000fc40003fa4070 */
[----:B------:R-:W-:Y:S01]  /*233c0*/  LEA.HI.X.SX32 R4, R26, R6, 0x1, P1 ;  /* 0x000000061a047211 */ /* 0x000fe200008f0eff */
[----:B------:R-:W-:Y:S02]  /*233d0*/  IMAD.MOV.U32 R26, RZ, RZ, R71 ;  /* 0x000000ffff1a7224 */ /* 0x000fe400078e0047 */
[----:B-1----:R-:W-:Y:S02]  /*233e0*/  @P0 IMAD.MOV.U32 R28, RZ, RZ, R3 ;  /* 0x000000ffff1c0224 */ /* 0x002fe400078e0003 */
[----:B------:R-:W-:Y:S02]  /*233f0*/  @P0 IMAD.MOV.U32 R29, RZ, RZ, R4 ;  /* 0x000000ffff1d0224 */ /* 0x000fe400078e0004 */
[----:B------:R-:W-:Y:S01]  /*23400*/  @!P3 IMAD.MOV R26, RZ, RZ, -R26 ;  /* 0x000000ffff1ab224 */ /* 0x000fe200078e0a1a */
[----:B------:R1:W-:Y:S04]  /*23410*/  STL [R1+0x8a8], R3 ;  /* 0x0008a80301007387 */ /* 0x0003e80000100800 */
[----:B------:R0:W4:Y:S01]  /*23420*/  @P0 LDG.E.U8 R57, desc[UR18][R28.64] ;  /* 0x000000121c390981 */ /* 0x000122000c1e1100 */
[----:B------:R-:W-:-:S03]  /*23430*/  @!P5 IMAD.IADD R2, R2, 0x1, -R8 ;  /* 0x000000010202d824 */ /* 0x000fc600078e0a08 */
[----:B------:R1:W-:Y:S04]  /*23440*/  STL [R1+0x8a4], R4 ;  /* 0x0008a40401007387 */ /* 0x0003e80000100800 */
[----:B------:R-:W4:Y:S01]  /*23450*/  LDL R71, [R1+0x1284] ;  /* 0x0012840001477983 */ /* 0x000f220000100800 */
[----:B------:R-:W-:Y:S01]  /*23460*/  @!P6 IMAD.IADD R11, R11, 0x1, -R8 ;  /* 0x000000010b0be824 */ /* 0x000fe200078e0a08 */
[C---:B0-----:R-:W-:Y:S02]  /*23470*/  SEL R28, R19.reuse, R27, !P4 ;  /* 0x0000001b131c7207 */ /* 0x041fe40006000000 */
[----:B------:R-:W-:Y:S02]  /*23480*/  SEL R27, R19, R26, !P4 ;  /* 0x0000001a131b7207 */ /* 0x000fe40006000000 */
[----:B---3--:R-:W-:-:S02]  /*23490*/  ISETP.GE.AND P5, PT, R10, RZ, PT ;  /* 0x000000ff0a00720c */ /* 0x008fc40003fa6270 */
[----:B------:R-:W-:Y:S01]  /*234a0*/  ISETP.GT.U32.AND P3, PT, R8, R2, PT ;  /* 0x000000020800720c */ /* 0x000fe20003f64070 */
[----:B------:R-:W3:Y:S01]  /*234b0*/  LDL.LU R10, [R1+0x74] ;  /* 0x00007400010a7983 */ /* 0x000ee20000300800 */
[----:B------:R-:W-:Y:S02]  /*234c0*/  IMAD R28, R28, UR12, RZ ;  /* 0x0000000c1c1c7c24 */ /* 0x000fe4000f8e02ff */
[----:B------:R-:W-:Y:S02]  /*234d0*/  IMAD.MOV.U32 R26, RZ, RZ, R11 ;  /* 0x000000ffff1a7224 */ /* 0x000fe400078e000b */
[----:B------:R-:W-:Y:S01]  /*234e0*/  IMAD R27, R27, UR4, RZ ;  /* 0x000000041b1b7c24 */ /* 0x000fe2000f8e02ff */
[----:B-1----:R-:W3:Y:S01]  /*234f0*/  LDL.LU R3, [R1+0x70] ;  /* 0x0000700001037983 */ /* 0x002ee20000300800 */
[----:B------:R-:W-:Y:S02]  /*23500*/  ISETP.GT.U32.AND P1, PT, R8, R72, PT ;  /* 0x000000480800720c */ /* 0x000fe40003f24070 */
[----:B------:R-:W-:-:S02]  /*23510*/  IADD3 R93, P6, PT, R28, R7, RZ ;  /* 0x000000071c5d7210 */ /* 0x000fc40007fde0ff */
[----:B------:R-:W-:Y:S01]  /*23520*/  PRMT R54, RZ, 0x7610, R54 ;  /* 0x00007610ff367816 */ /* 0x000fe20000000036 */
[----:B------:R-:W0:Y:S01]  /*23530*/  LDCU UR4, c[0x0][0x3b0] ;  /* 0x00007600ff0477ac */ /* 0x000e220008000800 */
[----:B------:R-:W-:Y:S02]  /*23540*/  PRMT R53, RZ, 0x7610, R53 ;  /* 0x00007610ff357816 */ /* 0x000fe40000000035 */
[----:B------:R-:W-:Y:S01]  /*23550*/  PRMT R52, RZ, 0x7610, R52 ;  /* 0x00007610ff347816 */ /* 0x000fe20000000034 */
[----:B------:R-:W-:Y:S01]  /*23560*/  @!P5 IMAD.MOV R26, RZ, RZ, -R26 ;  /* 0x000000ffff1ad224 */ /* 0x000fe200078e0a1a */
[----:B------:R-:W-:Y:S01]  /*23570*/  IADD3 R4, P5, PT, R27, R7, RZ ;  /* 0x000000071b047210 */ /* 0x000fe20007fbe0ff */
[----:B------:R-:W-:Y:S01]  /*23580*/  @!P3 IMAD.IADD R2, R2, 0x1, -R8 ;  /* 0x000000010202b824 */ /* 0x000fe200078e0a08 */
[----:B------:R-:W-:Y:S04]  /*23590*/  STL [R1+0x8b0], R93 ;  /* 0x0008b05d01007387 */ /* 0x000fe80000100800 */
[----:B------:R-:W-:Y:S01]  /*235a0*/  STL [R1+0x8b8], R4 ;  /* 0x0008b80401007387 */ /* 0x000fe20000100800 */
[----:B------:R-:W-:Y:S01]  /*235b0*/  PRMT R51, RZ, 0x7610, R51 ;  /* 0x00007610ff337816 */ /* 0x000fe20000000033 */
[----:B------:R-:W1:Y:S01]  /*235c0*/  LDCU UR12, c[0x0][0x3b0] ;  /* 0x00007600ff0c77ac */ /* 0x000e620008000800 */
[----:B--2---:R-:W-:-:S02]  /*235d0*/  ISETP.GE.AND P3, PT, R73, RZ, PT ;  /* 0x000000ff4900720c */ /* 0x004fc40003f66270 */
[----:B------:R-:W2:Y:S01]  /*235e0*/  LDL R73, [R1+0x12c4] ;  /* 0x0012c40001497983 */ /* 0x000ea20000100800 */
[-C--:B------:R-:W-:Y:S02]  /*235f0*/  LEA.HI.X.SX32 R11, R28, R6.reuse, 0x1, P6 ;  /* 0x000000061c0b7211 */ /* 0x080fe400030f0eff */
[----:B------:R-:W-:Y:S02]  /*23600*/  LEA.HI.X.SX32 R29, R27, R6, 0x1, P5 ;  /* 0x000000061b1d7211 */ /* 0x000fe400028f0eff */
[----:B------:R-:W-:Y:S01]  /*23610*/  SEL R28, R19, R26, !P4 ;  /* 0x0000001a131c7207 */ /* 0x000fe20006000000 */
[----:B------:R-:W-:Y:S02]  /*23620*/  @P0 IMAD.MOV.U32 R26, RZ, RZ, R93 ;  /* 0x000000ffff1a0224 */ /* 0x000fe400078e005d */
[----:B------:R-:W-:Y:S02]  /*23630*/  @P0 IMAD.MOV.U32 R27, RZ, RZ, R11 ;  /* 0x000000ffff1b0224 */ /* 0x000fe400078e000b */
[----:B------:R-:W-:-:S03]  /*23640*/  @!P1 IMAD.IADD R72, R72, 0x1, -R8 ;  /* 0x0000000148489824 */ /* 0x000fc600078e0a08 */
[----:B------:R0:W2:Y:S02]  /*23650*/  @P0 LDG.E.U8 R56, desc[UR18][R26.64] ;  /* 0x000000121a380981 */ /* 0x0000a4000c1e1100 */
[----:B------:R-:W-:Y:S01]  /*23660*/  ISETP.GT.U32.AND P1, PT, R8, R72, PT ;  /* 0x000000480800720c */ /* 0x000fe20003f24070 */
[----:B------:R-:W-:Y:S01]  /*23670*/  IMAD R28, R28, UR5, RZ ;  /* 0x000000051c1c7c24 */ /* 0x000fe2000f8e02ff */
[----:B------:R1:W-:Y:S01]  /*23680*/  STL [R1+0x8ac], R11 ;  /* 0x0008ac0b01007387 */ /* 0x0003e20000100800 */
[----:B----4-:R-:W-:Y:S01]  /*23690*/  ISETP.GT.U32.AND P6, PT, R8, R5, PT ;  /* 0x000000050800720c */ /* 0x010fe20003fc4070 */
[----:B------:R-:W4:Y:S01]  /*236a0*/  LDCU UR5, c[0x0][0x3b0] ;  /* 0x00007600ff0577ac */ /* 0x000f220008000800 */
[----:B0-----:R-:W-:Y:S02]  /*236b0*/  @P0 IMAD.MOV.U32 R26, RZ, RZ, R4 ;  /* 0x000000ffff1a0224 */ /* 0x001fe400078e0004 */
[----:B------:R-:W-:Y:S01]  /*236c0*/  @P0 IMAD.MOV.U32 R27, RZ, RZ, R29 ;  /* 0x000000ffff1b0224 */ /* 0x000fe200078e001d */
[----:B-1----:R-:W4:Y:S04]  /*236d0*/  LDL.LU R11, [R1+0x1314] ;  /* 0x00131400010b7983 */ /* 0x002f280000300800 */
[----:B------:R0:W4:Y:S02]  /*236e0*/  @P0 LDG.E.U8 R55, desc[UR18][R26.64] ;  /* 0x000000121a370981 */ /* 0x000124000c1e1100 */
[----:B0-----:R-:W-:-:S04]  /*236f0*/  IMAD.MOV.U32 R26, RZ, RZ, R2 ;  /* 0x000000ffff1a7224 */ /* 0x001fc800078e0002 */
[----:B------:R-:W-:Y:S01]  /*23700*/  @!P3 IMAD.MOV R26, RZ, RZ, -R26 ;  /* 0x000000ffff1ab224 */ /* 0x000fe200078e0a1a */
[----:B------:R-:W-:Y:S02]  /*23710*/  IADD3 R2, P3, PT, R28, R7, RZ ;  /* 0x000000071c027210 */ /* 0x000fe40007f7e0ff */
[----:B------:R-:W-:Y:S01]  /*23720*/  ISETP.GE.AND P5, PT, R71, RZ, PT ;  /* 0x000000ff4700720c */ /* 0x000fe20003fa6270 */
[----:B------:R-:W-:Y:S01]  /*23730*/  @!P1 IMAD.IADD R72, R72, 0x1, -R8 ;  /* 0x0000000148489824 */ /* 0x000fe200078e0a08 */
[----:B------:R-:W-:Y:S01]  /*23740*/  LEA.HI.X.SX32 R4, R28, R6, 0x1, P3 ;  /* 0x000000061c047211 */ /* 0x000fe200018f0eff */
[----:B------:R0:W-:Y:S01]  /*23750*/  STL [R1+0x8b4], R29 ;  /* 0x0008b41d01007387 */ /* 0x0001e20000100800 */
[----:B---3--:R-:W-:-:S03]  /*23760*/  ISETP.GT.U32.AND P1, PT, R8, R10, PT ;  /* 0x0000000a0800720c */ /* 0x008fc60003f24070 */
[----:B------:R-:W3:Y:S01]  /*23770*/  LDL.LU R71, [R1+0x68] ;  /* 0x0000680001477983 */ /* 0x000ee20000300800 */
[----:B------:R-:W-:Y:S01]  /*23780*/  SEL R27, R19, R26, !P4 ;  /* 0x0000001a131b7207 */ /* 0x000fe20006000000 */
[----:B------:R-:W-:Y:S02]  /*23790*/  @P0 IMAD.MOV.U32 R28, RZ, RZ, R2 ;  /* 0x000000ffff1c0224 */ /* 0x000fe400078e0002 */
[----:B------:R1:W-:Y:S04]  /*237a0*/  STL [R1+0x8c0], R2 ;  /* 0x0008c00201007387 */ /* 0x0003e80000100800 */
[----:B------:R1:W-:Y:S01]  /*237b0*/  STL [R1+0x8bc], R4 ;  /* 0x0008bc0401007387 */ /* 0x0003e20000100800 */
[----:B0-----:R-:W-:Y:S02]  /*237c0*/  @P0 IMAD.MOV.U32 R29, RZ, RZ, R4 ;  /* 0x000000ffff1d0224 */ /* 0x001fe400078e0004 */
[----:B------:R-:W-:-:S02]  /*237d0*/  IMAD.MOV.U32 R26, RZ, RZ, R72 ;  /* 0x000000ffff1a7224 */ /* 0x000fc400078e0048 */
[----:B------:R-:W-:Y:S01]  /*237e0*/  IMAD R27, R27, UR13, RZ ;  /* 0x0000000d1b1b7c24 */ /* 0x000fe2000f8e02ff */
[----:B------:R-:W3:Y:S04]  /*237f0*/  LDL.LU R93, [R1+0x64] ;  /* 0x00006400015d7983 */ /* 0x000ee80000300800 */
[----:B------:R0:W3:Y:S01]  /*23800*/  @P0 LDG.E.U8 R54, desc[UR18][R28.64] ;  /* 0x000000121c360981 */ /* 0x0000e2000c1e1100 */
[----:B------:R-:W-:Y:S02]  /*23810*/  @!P5 IMAD.MOV R26, RZ, RZ, -R26 ;  /* 0x000000ffff1ad224 */ /* 0x000fe400078e0a1a */
[--C-:B------:R-:W-:Y:S01]  /*23820*/  @!P1 IMAD.IADD R10, R10, 0x1, -R8.reuse ;  /* 0x000000010a0a9824 */ /* 0x100fe200078e0a08 */
[----:B-1----:R-:W-:Y:S01]  /*23830*/  IADD3 R2, P5, PT, R27, R7, RZ ;  /* 0x000000071b027210 */ /* 0x002fe20007fbe0ff */
[----:B------:R-:W-:Y:S01]  /*23840*/  @!P6 IMAD.IADD R5, R5, 0x1, -R8 ;  /* 0x000000010505e824 */ /* 0x000fe200078e0a08 */
[----:B------:R-:W-:-:S02]  /*23850*/  ISETP.GT.U32.AND P3, PT, R8, R3, PT ;  /* 0x000000030800720c */ /* 0x000fc40003f64070 */
[----:B------:R-:W-:Y:S02]  /*23860*/  PRMT R50, RZ, 0x7610, R50 ;  /* 0x00007610ff327816 */ /* 0x000fe40000000032 */
[----:B------:R-:W-:Y:S02]  /*23870*/  PRMT R49, RZ, 0x7610, R49 ;  /* 0x00007610ff317816 */ /* 0x000fe40000000031 */
[----:B------:R-:W-:Y:S02]  /*23880*/  PRMT R48, RZ, 0x7610, R48 ;  /* 0x00007610ff307816 */ /* 0x000fe40000000030 */
[----:B------:R-:W-:Y:S01]  /*23890*/  PRMT R47, RZ, 0x7610, R47 ;  /* 0x00007610ff2f7816 */ /* 0x000fe2000000002f */
[----:B------:R-:W3:Y:S01]  /*238a0*/  LDL R29, [R1+0x12b4] ;  /* 0x0012b400011d7983 */ /* 0x000ee20000100800 */
[----:B------:R-:W-:Y:S02]  /*238b0*/  LEA.HI.X.SX32 R4, R27, R6, 0x1, P5 ;  /* 0x000000061b047211 */ /* 0x000fe400028f0eff */
[----:B------:R-:W-:Y:S01]  /*238c0*/  SEL R26, R19, R26, !P4 ;  /* 0x0000001a131a7207 */ /* 0x000fe20006000000 */
[----:B------:R-:W1:Y:S04]  /*238d0*/  LDCU UR13, c[0x0][0x3b0] ;  /* 0x00007600ff0d77ac */ /* 0x000e680008000800 */
[----:B0-----:R-:W-:-:S02]  /*238e0*/  IMAD R28, R26, UR4, RZ ;  /* 0x000000041a1c7c24 */ /* 0x001fc4000f8e02ff */
[----:B------:R-:W-:Y:S01]  /*238f0*/  @P0 IMAD.MOV.U32 R26, RZ, RZ, R2 ;  /* 0x000000ffff1a0224 */ /* 0x000fe200078e0002 */
[----:B--2---:R-:W-:Y:S02]  /*23900*/  ISETP.GE.AND P1, PT, R73, RZ, PT ;  /* 0x000000ff4900720c */ /* 0x004fe40003f26270 */
[----:B------:R-:W-:Y:S01]  /*23910*/  ISETP.GT.U32.AND P6, PT, R8, R5, PT ;  /* 0x000000050800720c */ /* 0x000fe20003fc4070 */
[----:B------:R-:W2:Y:S04]  /*23920*/  LDL R73, [R1+0x12bc] ;  /* 0x0012bc0001497983 */ /* 0x000ea80000100800 */
[----:B------:R0:W-:Y:S04]  /*23930*/  STL [R1+0x8d8], R2 ;  /* 0x0008d80201007387 */ /* 0x0001e80000100800 */
[----:B------:R0:W-:Y:S04]  /*23940*/  STL [R1+0x8d4], R4 ;  /* 0x0008d40401007387 */ /* 0x0001e80000100800 */
[----:B------:R-:W2:Y:S01]  /*23950*/  LDL.LU R72, [R1+0x60] ;  /* 0x0000600001487983 */ /* 0x000ea20000300800 */
[----:B------:R-:W-:-:S02]  /*23960*/  @P0 IMAD.MOV.U32 R27, RZ, RZ, R4 ;  /* 0x000000ffff1b0224 */ /* 0x000fc400078e0004 */
[--C-:B------:R-:W-:Y:S01]  /*23970*/  @!P3 IMAD.IADD R3, R3, 0x1, -R8.reuse ;  /* 0x000000010303b824 */ /* 0x100fe200078e0a08 */
[----:B------:R-:W-:Y:S01]  /*23980*/  ISETP.GT.U32.AND P5, PT, R8, R10, PT ;  /* 0x0000000a0800720c */ /* 0x000fe20003fa4070 */
[----:B------:R-:W1:Y:S01]  /*23990*/  LDCU UR4, c[0x0][0x3b0] ;  /* 0x00007600ff0477ac */ /* 0x000e620008000800 */
[----:B------:R4:W2:Y:S04]  /*239a0*/  @P0 LDG.E.U8 R53, desc[UR18][R26.64] ;  /* 0x000000121a350981 */ /* 0x0008a8000c1e1100 */
[----:B0-----:R-:W2:Y:S01]  /*239b0*/  LDL R2, [R1+0x129c] ;  /* 0x00129c0001027983 */ /* 0x001ea20000100800 */
[----:B------:R-:W-:Y:S01]  /*239c0*/  @!P6 IMAD.IADD R5, R5, 0x1, -R8 ;  /* 0x000000010505e824 */ /* 0x000fe200078e0a08 */
[----:B------:R-:W-:Y:S02]  /*239d0*/  IADD3 R4, P6, PT, R28, R7, RZ ;  /* 0x000000071c047210 */ /* 0x000fe40007fde0ff */
[----:B------:R-:W-:Y:S01]  /*239e0*/  ISETP.GT.U32.AND P3, PT, R8, R3, PT ;  /* 0x000000030800720c */ /* 0x000fe20003f64070 */
[----:B----4-:R-:W-:-:S04]  /*239f0*/  IMAD.MOV.U32 R26, RZ, RZ, R5 ;  /* 0x000000ffff1a7224 */ /* 0x010fc800078e0005 */
[----:B------:R-:W-:Y:S01]  /*23a00*/  @!P1 IMAD.MOV R26, RZ, RZ, -R26 ;  /* 0x000000ffff1a9224 */ /* 0x000fe200078e0a1a */
[----:B------:R-:W-:-:S04]  /*23a10*/  LEA.HI.X.SX32 R5, R28, R6, 0x1, P6 ;  /* 0x000000061c057211 */ /* 0x000fc800030f0eff */
[----:B------:R-:W-:Y:S01]  /*23a20*/  SEL R28, R19, R26, !P4 ;  /* 0x0000001a131c7207 */ /* 0x000fe20006000000 */
[----:B------:R-:W-:Y:S02]  /*23a30*/  @P0 IMAD.MOV.U32 R26, RZ, RZ, R4 ;  /* 0x000000ffff1a0224 */ /* 0x000fe400078e0004 */
[----:B------:R-:W-:Y:S02]  /*23a40*/  @P0 IMAD.MOV.U32 R27, RZ, RZ, R5 ;  /* 0x000000ffff1b0224 */ /* 0x000fe400078e0005 */
[----:B------:R-:W-:Y:S01]  /*23a50*/  IMAD R28, R28, UR5, RZ ;  /* 0x000000051c1c7c24 */ /* 0x000fe2000f8e02ff */
[----:B------:R0:W-:Y:S01]  /*23a60*/  STL [R1+0x8e0], R4 ;  /* 0x0008e00401007387 */ /* 0x0001e20000100800 */
[----:B---3--:R-:W-:-:S03]  /*23a70*/  ISETP.GT.U32.AND P1, PT, R8, R71, PT ;  /* 0x000000470800720c */ /* 0x008fc60003f24070 */
[----:B------:R3:W-:Y:S01]  /*23a80*/  STL [R1+0x8dc], R5 ;  /* 0x0008dc0501007387 */ /* 0x0007e20000100800 */
[--C-:B------:R-:W-:Y:S02]  /*23a90*/  @!P5 IMAD.IADD R10, R10, 0x1, -R8.reuse ;  /* 0x000000010a0ad824 */ /* 0x100fe400078e0a08 */
[--C-:B------:R-:W-:Y:S01]  /*23aa0*/  @!P3 IMAD.IADD R3, R3, 0x1, -R8.reuse ;  /* 0x000000010303b824 */ /* 0x100fe200078e0a08 */
[----:B0-----:R-:W4:Y:S04]  /*23ab0*/  LDL R4, [R1+0x12b0] ;  /* 0x0012b00001047983 */ /* 0x001f280000100800 */
[----:B------:R0:W4:Y:S01]  /*23ac0*/  @P0 LDG.E.U8 R52, desc[UR18][R26.64] ;  /* 0x000000121a340981 */ /* 0x000122000c1e1100 */
[----:B------:R-:W0:Y:S03]  /*23ad0*/  LDCU UR5, c[0x0][0x3b0] ;  /* 0x00007600ff0577ac */ /* 0x000e260008000800 */
[----:B---3--:R-:W3:Y:S01]  /*23ae0*/  LDL.LU R5, [R1+0x5c] ;  /* 0x00005c0001057983 */ /* 0x008ee20000300800 */
[----:B------:R-:W-:Y:S01]  /*23af0*/  @!P1 IMAD.IADD R71, R71, 0x1, -R8 ;  /* 0x0000000147479824 */ /* 0x000fe200078e0a08 */
[----:B------:R-:W-:-:S02]  /*23b00*/  ISETP.GE.AND P6, PT, R29, RZ, PT ;  /* 0x000000ff1d00720c */ /* 0x000fc40003fc6270 */
[C---:B------:R-:W-:Y:S01]  /*23b10*/  IADD3 R29, P3, PT, R28.reuse, R7, RZ ;  /* 0x000000071c1d7210 */ /* 0x040fe20007f7e0ff */
[----:B0-----:R-:W-:Y:S02]  /*23b20*/  IMAD.MOV.U32 R27, RZ, RZ, R10 ;  /* 0x000000ffff1b7224 */ /* 0x001fe400078e000a */
[----:B------:R-:W3:Y:S01]  /*23b30*/  LDL.LU R10, [R1+0x1310] ;  /* 0x00131000010a7983 */ /* 0x000ee20000300800 */
[----:B------:R-:W-:-:S03]  /*23b40*/  LEA.HI.X.SX32 R26, R28, R6, 0x1, P3 ;  /* 0x000000061c1a7211 */ /* 0x000fc600018f0eff */
[----:B------:R0:W-:Y:S01]  /*23b50*/  STL [R1+0x8e8], R29 ;  /* 0x0008e81d01007387 */ /* 0x0001e20000100800 */
[----:B------:R-:W-:-:S03]  /*23b60*/  @P0 IMAD.MOV.U32 R28, RZ, RZ, R29 ;  /* 0x000000ffff1c0224 */ /* 0x000fc600078e001d */
[----:B------:R-:W-:Y:S02]  /*23b70*/  @!P6 IMAD.MOV R27, RZ, RZ, -R27 ;  /* 0x000000ffff1be224 */ /* 0x000fe400078e0a1b */
[----:B0-----:R-:W-:-:S03]  /*23b80*/  @P0 IMAD.MOV.U32 R29, RZ, RZ, R26 ;  /* 0x000000ffff1d0224 */ /* 0x001fc600078e001a */
[----:B------:R-:W-:Y:S02]  /*23b90*/  SEL R27, R19, R27, !P4 ;  /* 0x0000001b131b7207 */ /* 0x000fe40006000000 */
[----:B------:R1:W3:Y:S03]  /*23ba0*/  @P0 LDG.E.U8 R51, desc[UR18][R28.64] ;  /* 0x000000121c330981 */ /* 0x0002e6000c1e1100 */
[----:B-1----:R-:W-:Y:S01]  /*23bb0*/  IMAD R28, R27, UR4, RZ ;  /* 0x000000041b1c7c24 */ /* 0x002fe2000f8e02ff */
[----:B--2---:R-:W-:Y:S02]  /*23bc0*/  ISETP.GE.AND P1, PT, R73, RZ, PT ;  /* 0x000000ff4900720c */ /* 0x004fe40003f26270 */
[C---:B------:R-:W-:Y:S01]  /*23bd0*/  ISETP.GT.U32.AND P5, PT, R8.reuse, R93, PT ;  /* 0x0000005d0800720c */ /* 0x040fe20003fa4070 */
[----:B------:R-:W2:Y:S01]  /*23be0*/  LDL.LU R73, [R1+0x58] ;  /* 0x0000580001497983 */ /* 0x000ea20000300800 */
[----:B------:R-:W-:-:S03]  /*23bf0*/  ISETP.GT.U32.AND P6, PT, R8, R72, PT ;  /* 0x000000480800720c */ /* 0x000fc60003fc4070 */
[----:B------:R0:W-:Y:S01]  /*23c00*/  STL [R1+0x8e4], R26 ;  /* 0x0008e41a01007387 */ /* 0x0001e20000100800 */
[----:B------:R-:W-:Y:S01]  /*23c10*/  ISETP.GT.U32.AND P3, PT, R8, R71, PT ;  /* 0x000000470800720c */ /* 0x000fe20003f64070 */
[----:B------:R-:W1:Y:S01]  /*23c20*/  LDCU UR4, c[0x0][0x3b0] ;  /* 0x00007600ff0477ac */ /* 0x000e620008000800 */
[----:B0-----:R-:W-:-:S04]  /*23c30*/  IMAD.MOV.U32 R26, RZ, RZ, R3 ;  /* 0x000000ffff1a7224 */ /* 0x001fc800078e0003 */
[----:B------:R-:W-:Y:S01]  /*23c40*/  @!P1 IMAD.MOV R26, RZ, RZ, -R26 ;  /* 0x000000ffff1a9224 */ /* 0x000fe200078e0a1a */
[----:B------:R-:W-:Y:S02]  /*23c50*/  ISETP.GE.AND P1, PT, R2, RZ, PT ;  /* 0x000000ff0200720c */ /* 0x000fe40003f26270 */
[----:B------:R-:W2:Y:S01]  /*23c60*/  LDL R2, [R1+0x12ac] ;  /* 0x0012ac0001027983 */ /* 0x000ea20000100800 */
[----:B------:R-:W-:Y:S01]  /*23c70*/  @!P6 IMAD.IADD R72, R72, 0x1, -R8 ;  /* 0x000000014848e824 */ /* 0x000fe200078e0a08 */
[----:B------:R-:W-:-:S04]  /*23c80*/  IADD3 R3, P6, PT, R28, R7, RZ ;  /* 0x000000071c037210 */ /* 0x000fc80007fde0ff */
[----:B------:R-:W-:Y:S01]  /*23c90*/  LEA.HI.X.SX32 R28, R28, R6, 0x1, P6 ;  /* 0x000000061c1c7211 */ /* 0x000fe200030f0eff */
[----:B------:R-:W-:Y:S04]  /*23ca0*/  STL [R1+0x8f0], R3 ;  /* 0x0008f00301007387 */ /* 0x000fe80000100800 */
[----:B------:R0:W-:Y:S01]  /*23cb0*/  STL [R1+0x8ec], R28 ;  /* 0x0008ec1c01007387 */ /* 0x0001e20000100800 */
[----:B------:R-:W-:Y:S02]  /*23cc0*/  @P0 IMAD.MOV.U32 R29, RZ, RZ, R28 ;  /* 0x000000ffff1d0224 */ /* 0x000fe400078e001c */
[----:B0-----:R-:W-:Y:S02]  /*23cd0*/  @P0 IMAD.MOV.U32 R28, RZ, RZ, R3 ;  /* 0x000000ffff1c0224 */ /* 0x001fe400078e0003 */
[----:B------:R-:W2:Y:S01]  /*23ce0*/  LDL R3, [R1+0x12d0] ;  /* 0x0012d00001037983 */ /* 0x000ea20000100800 */
[--C-:B------:R-:W-:Y:S01]  /*23cf0*/  @!P5 IMAD.IADD R93, R93, 0x1, -R8.reuse ;  /* 0x000000015d5dd824 */ /* 0x100fe200078e0a08 */
[----:B------:R-:W-:Y:S01]  /*23d00*/  SEL R26, R19, R26, !P4 ;  /* 0x0000001a131a7207 */ /* 0x000fe20006000000 */
[----:B------:R-:W-:Y:S01]  /*23d10*/  @!P3 IMAD.IADD R71, R71, 0x1, -R8 ;  /* 0x000000014747b824 */ /* 0x000fe200078e0a08 */
[C---:B------:R-:W-:Y:S01]  /*23d20*/  ISETP.GT.U32.AND P6, PT, R8.reuse, R72, PT ;  /* 0x000000480800720c */ /* 0x040fe20003fc4070 */
[----:B------:R0:W2:Y:S01]  /*23d30*/  @P0 LDG.E.U8 R50, desc[UR18][R28.64] ;  /* 0x000000121c320981 */ /* 0x0000a2000c1e1100 */
[----:B------:R-:W-:Y:S01]  /*23d40*/  ISETP.GT.U32.AND P5, PT, R8, R93, PT ;  /* 0x0000005d0800720c */ /* 0x000fe20003fa4070 */
[----:B------:R-:W-:-:S02]  /*23d50*/  IMAD.MOV.U32 R27, RZ, RZ, R71 ;  /* 0x000000ffff1b7224 */ /* 0x000fc400078e0047 */
[----:B------:R-:W-:Y:S01]  /*23d60*/  IMAD R26, R26, UR5, RZ ;  /* 0x000000051a1a7c24 */ /* 0x000fe2000f8e02ff */
[----:B----4-:R-:W-:Y:S01]  /*23d70*/  ISETP.GE.AND P3, PT, R4, RZ, PT ;  /* 0x000000ff0400720c */ /* 0x010fe20003f66270 */
[----:B------:R-:W4:Y:S01]  /*23d80*/  LDCU UR5, c[0x0][0x3b0] ;  /* 0x00007600ff0577ac */ /* 0x000f220008000800 */
[----:B------:R-:W-:Y:S02]  /*23d90*/  @!P1 IMAD.MOV R27, RZ, RZ, -R27 ;  /* 0x000000ffff1b9224 */ /* 0x000fe400078e0a1b */
[----:B------:R-:W-:-:S05]  /*23da0*/  IADD3 R4, P1, PT, R26, R7, RZ ;  /* 0x000000071a047210 */ /* 0x000fca0007f3e0ff */
[----:B------:R-:W-:Y:S01]  /*23db0*/  @!P5 IMAD.IADD R93, R93, 0x1, -R8 ;  /* 0x000000015d5dd824 */ /* 0x000fe200078e0a08 */
[----:B---3--:R-:W-:Y:S02]  /*23dc0*/  ISETP.GT.U32.AND P5, PT, R8, R5, PT ;  /* 0x000000050800720c */ /* 0x008fe40003fa4070 */
[----:B------:R-:W-:Y:S01]  /*23dd0*/  LEA.HI.X.SX32 R71, R26, R6, 0x1, P1 ;  /* 0x000000061a477211 */ /* 0x000fe200008f0eff */
[----:B0-----:R-:W-:Y:S02]  /*23de0*/  @P0 IMAD.MOV.U32 R28, RZ, RZ, R4 ;  /* 0x000000ffff1c0224 */ /* 0x001fe400078e0004 */
[----:B------:R-:W-:Y:S02]  /*23df0*/  IMAD.MOV.U32 R26, RZ, RZ, R93 ;  /* 0x000000ffff1a7224 */ /* 0x000fe400078e005d */
[----:B------:R-:W-:Y:S01]  /*23e00*/  @P0 IMAD.MOV.U32 R29, RZ, RZ, R71 ;  /* 0x000000ffff1d0224 */ /* 0x000fe200078e0047 */
[----:B------:R-:W-:Y:S04]  /*23e10*/  STL [R1+0x8f8], R4 ;  /* 0x0008f80401007387 */ /* 0x000fe80000100800 */
[----:B------:R0:W-:Y:S01]  /*23e20*/  STL [R1+0x8f4], R71 ;  /* 0x0008f44701007387 */ /* 0x0001e20000100800 */
[----:B------:R-:W-:-:S03]  /*23e30*/  @!P3 IMAD.MOV R26, RZ, RZ, -R26 ;  /* 0x000000ffff1ab224 */ /* 0x000fc600078e0a1a */
[----:B------:R3:W4:Y:S01]  /*23e40*/  @P0 LDG.E.U8 R49, desc[UR18][R28.64] ;  /* 0x000000121c310981 */ /* 0x000722000c1e1100 */
[----:B------:R-:W-:-:S03]  /*23e50*/  @!P5 IMAD.IADD R5, R5, 0x1, -R8 ;  /* 0x000000010505d824 */ /* 0x000fc600078e0a08 */
[----:B0-----:R-:W4:Y:S01]  /*23e60*/  LDL R71, [R1+0x12c8] ;  /* 0x0012c80001477983 */ /* 0x001f220000100800 */
[C---:B---3--:R-:W-:Y:S02]  /*23e70*/  SEL R28, R19.reuse, R27, !P4 ;  /* 0x0000001b131c7207 */ /* 0x048fe40006000000 */
[----:B------:R-:W-:Y:S02]  /*23e80*/  ISETP.GT.U32.AND P3, PT, R8, R5, PT ;  /* 0x000000050800720c */ /* 0x000fe40003f64070 */
[----:B------:R-:W-:Y:S01]  /*23e90*/  SEL R27, R19, R26, !P4 ;  /* 0x0000001a131b7207 */ /* 0x000fe20006000000 */
[----:B------:R-:W-:Y:S02]  /*23ea0*/  @!P6 IMAD.IADD R72, R72, 0x1, -R8 ;  /* 0x000000014848e824 */ /* 0x000fe400078e0a08 */
[----:B------:R-:W-:Y:S01]  /*23eb0*/  IMAD R28, R28, UR12, RZ ;  /* 0x0000000c1c1c7c24 */ /* 0x000fe2000f8e02ff */
[----:B------:R-:W-:Y:S01]  /*23ec0*/  PRMT R46, RZ, 0x7610, R46 ;  /* 0x00007610ff2e7816 */ /* 0x000fe2000000002e */
[----:B------:R-:W-:-:S02]  /*23ed0*/  IMAD.MOV.U32 R26, RZ, RZ, R72 ;  /* 0x000000ffff1a7224 */ /* 0x000fc400078e0048 */
[----:B-1----:R-:W-:Y:S01]  /*23ee0*/  IMAD R27, R27, UR4, RZ ;  /* 0x000000041b1b7c24 */ /* 0x002fe2000f8e02ff */
[----:B------:R-:W3:Y:S01]  /*23ef0*/  LDL R72, [R1+0xf4c] ;  /* 0x000f4c0001487983 */ /* 0x000ee20000100800 */
[C---:B------:R-:W-:Y:S01]  /*23f00*/  IADD3 R4, P6, PT, R28.reuse, R7, RZ ;  /* 0x000000071c047210 */ /* 0x040fe20007fde0ff */
[----:B------:R-:W0:Y:S01]  /*23f10*/  LDCU UR4, c[0x0][0x3b0] ;  /* 0x00007600ff0477ac */ /* 0x000e220008000800 */
[----:B------:R-:W-:Y:S02]  /*23f20*/  PRMT R45, RZ, 0x7610, R45 ;  /* 0x00007610ff2d7816 */ /* 0x000fe4000000002d */
[----:B------:R-:W-:Y:S02]  /*23f30*/  PRMT R44, RZ, 0x7610, R44 ;  /* 0x00007610ff2c7816 */ /* 0x000fe4000000002c */
[----:B------:R-:W-:Y:S01]  /*23f40*/  LEA.HI.X.SX32 R29, R28, R6, 0x1, P6 ;  /* 0x000000061c1d7211 */ /* 0x000fe200030f0eff */
[----:B------:R-:W-:Y:S01]  /*23f50*/  @!P3 IMAD.IADD R5, R5, 0x1, -R8 ;  /* 0x000000010505b824 */ /* 0x000fe200078e0a08 */
[----:B------:R-:W-:Y:S01]  /*23f60*/  STL [R1+0x900], R4 ;  /* 0x0009000401007387 */ /* 0x000fe20000100800 */
[----:B------:R-:W1:Y:S01]  /*23f70*/  LDCU UR12, c[0x0][0x3b0] ;  /* 0x00007600ff0c77ac */ /* 0x000e620008000800 */
[----:B--2---:R-:W-:-:S02]  /*23f80*/  ISETP.GT.U32.AND P1, PT, R8, R73, PT ;  /* 0x000000490800720c */ /* 0x004fc40003f24070 */
[----:B------:R-:W-:-:S11]  /*23f90*/  ISETP.GE.AND P5, PT, R2, RZ, PT ;  /* 0x000000ff0200720c */ /* 0x000fd60003fa6270 */
[----:B------:R-:W-:Y:S02]  /*23fa0*/  @!P1 IMAD.IADD R73, R73, 0x1, -R8 ;  /* 0x0000000149499824 */ /* 0x000fe400078e0a08 */
[----:B------:R-:W-:Y:S01]  /*23fb0*/  @!P5 IMAD.MOV R26, RZ, RZ, -R26 ;  /* 0x000000ffff1ad224 */ /* 0x000fe200078e0a1a */
[----:B------:R-:W-:-:S04]  /*23fc0*/  IADD3 R2, P5, PT, R27, R7, RZ ;  /* 0x000000071b027210 */ /* 0x000fc80007fbe0ff */
[----:B------:R-:W-:Y:S01]  /*23fd0*/  SEL R28, R19, R26, !P4 ;  /* 0x0000001a131c7207 */ /* 0x000fe20006000000 */
[----:B------:R-:W-:Y:S01]  /*23fe0*/  @P0 IMAD.MOV.U32 R26, RZ, RZ, R4 ;  /* 0x000000ffff1a0224 */ /* 0x000fe200078e0004 */
[----:B------:R-:W-:Y:S02]  /*23ff0*/  ISETP.GE.AND P3, PT, R3, RZ, PT ;  /* 0x000000ff0300720c */ /* 0x000fe40003f66270 */
[----:B------:R-:W-:Y:S01]  /*24000*/  LEA.HI.X.SX32 R3, R27, R6, 0x1, P5 ;  /* 0x000000061b037211 */ /* 0x000fe200028f0eff */
[----:B------:R-:W-:Y:S01]  /*24010*/  @P0 IMAD.MOV.U32 R27, RZ, RZ, R29 ;  /* 0x000000ffff1b0224 */ /* 0x000fe200078e001d */
[----:B------:R-:W-:-:S04]  /*24020*/  ISETP.GT.U32.AND P1, PT, R8, R73, PT ;  /* 0x000000490800720c */ /* 0x000fc80003f24070 */
[----:B------:R2:W3:Y:S01]  /*24030*/  @P0 LDG.E.U8 R48, desc[UR18][R26.64] ;  /* 0x000000121a300981 */ /* 0x0004e2000c1e1100 */
[----:B----4-:R-:W-:-:S03]  /*24040*/  IMAD R28, R28, UR5, RZ ;  /* 0x000000051c1c7c24 */ /* 0x010fc6000f8e02ff */
[----:B------:R4:W-:Y:S01]  /*24050*/  STL [R1+0x918], R2 ;  /* 0x0009180201007387 */ /* 0x0009e20000100800 */
[----:B--2---:R-:W-:Y:S02]  /*24060*/  @P0 IMAD.MOV.U32 R26, RZ, RZ, R2 ;  /* 0x000000ffff1a0224 */ /* 0x004fe400078e0002 */
[----:B------:R-:W-:Y:S02]  /*24070*/  @P0 IMAD.MOV.U32 R27, RZ, RZ, R3 ;  /* 0x000000ffff1b0224 */ /* 0x000fe400078e0003 */
[----:B------:R-:W-:Y:S01]  /*24080*/  @!P1 IMAD.IADD R73, R73, 0x1, -R8 ;  /* 0x0000000149499824 */ /* 0x000fe200078e0a08 */
[----:B------:R-:W-:Y:S01]  /*24090*/  ISETP.GT.U32.AND P6, PT, R8, R10, PT ;  /* 0x0000000a0800720c */ /* 0x000fe20003fc4070 */
[----:B------:R-:W2:Y:S01]  /*240a0*/  LDCU UR5, c[0x0][0x3b0] ;  /* 0x00007600ff0577ac */ /* 0x000ea20008000800 */
[----:B------:R0:W2:Y:S04]  /*240b0*/  @P0 LDG.E.U8 R47, desc[UR18][R26.64] ;  /* 0x000000121a2f0981 */ /* 0x0000a8000c1e1100 */
[----:B------:R-:W-:Y:S04]  /*240c0*/  STL [R1+0x8fc], R29 ;  /* 0x0008fc1d01007387 */ /* 0x000fe80000100800 */
[----:B------:R1:W-:Y:S01]  /*240d0*/  STL [R1+0x914], R3 ;  /* 0x0009140301007387 */ /* 0x0003e20000100800 */
[----:B0-----:R-:W-:-:S04]  /*240e0*/  IMAD.MOV.U32 R26, RZ, RZ, R5 ;  /* 0x000000ffff1a7224 */ /* 0x001fc800078e0005 */
[----:B------:R-:W-:Y:S01]  /*240f0*/  @!P3 IMAD.MOV R26, RZ, RZ, -R26 ;  /* 0x000000ffff1ab224 */ /* 0x000fe200078e0a1a */
[----:B----4-:R-:W-:-:S04]  /*24100*/  IADD3 R2, P3, PT, R28, R7, RZ ;  /* 0x000000071c027210 */ /* 0x010fc80007f7e0ff */
[----:B-1----:R-:W-:Y:S02]  /*24110*/  LEA.HI.X.SX32 R3, R28, R6, 0x1, P3 ;  /* 0x000000061c037211 */ /* 0x002fe400018f0eff */
[----:B------:R-:W-:Y:S01]  /*24120*/  SEL R27, R19, R26, !P4 ;  /* 0x0000001a131b7207 */ /* 0x000fe20006000000 */
[----:B------:R0:W-:Y:S01]  /*24130*/  STL [R1+0x920], R2 ;  /* 0x0009200201007387 */ /* 0x0001e20000100800 */
[----:B------:R-:W-:-:S03]  /*24140*/  IMAD.MOV.U32 R26, RZ, RZ, R73 ;  /* 0x000000ffff1a7224 */ /* 0x000fc600078e0049 */
[----:B------:R1:W-:Y:S04]  /*24150*/  STL [R1+0x91c], R3 ;  /* 0x00091c0301007387 */ /* 0x0003e80000100800 */
[----:B------:R-:W4:Y:S01]  /*24160*/  LDL R73, [R1+0xf50] ;  /* 0x000f500001497983 */ /* 0x000f220000100800 */
[----:B------:R-:W-:Y:S02]  /*24170*/  ISETP.GE.AND P5, PT, R71, RZ, PT ;  /* 0x000000ff4700720c */ /* 0x000fe40003fa6270 */
[----:B------:R-:W-:Y:S01]  /*24180*/  ISETP.GT.U32.AND P1, PT, R8, R11, PT ;  /* 0x0000000b0800720c */ /* 0x000fe20003f24070 */
[----:B------:R-:W-:Y:S01]  /*24190*/  IMAD R27, R27, UR13, RZ ;  /* 0x0000000d1b1b7c24 */ /* 0x000fe2000f8e02ff */
[----:B------:R-:W2:Y:S01]  /*241a0*/  LDL R71, [R1+0xf58] ;  /* 0x000f580001477983 */ /* 0x000ea20000100800 */
[----:B------:R-:W-:-:S02]  /*241b0*/  @P0 IMAD.MOV.U32 R28, RZ, RZ, R2 ;  /* 0x000000ffff1c0224 */ /* 0x000fc400078e0002 */
[----:B------:R-:W-:Y:S02]  /*241c0*/  @P0 IMAD.MOV.U32 R29, RZ, RZ, R3 ;  /* 0x000000ffff1d0224 */ /* 0x000fe400078e0003 */
[----:B------:R-:W-:Y:S01]  /*241d0*/  @!P6 IMAD.IADD R10, R10, 0x1, -R8 ;  /* 0x000000010a0ae824 */ /* 0x000fe200078e0a08 */
[C---:B------:R-:W-:Y:S02]  /*241e0*/  ISETP.GT.U32.AND P3, PT, R8.reuse, R12, PT ;  /* 0x0000000c0800720c */ /* 0x040fe40003f64070 */
[----:B------:R-:W-:Y:S02]  /*241f0*/  PRMT R42, RZ, 0x7610, R42 ;  /* 0x00007610ff2a7816 */ /* 0x000fe4000000002a */
[----:B------:R-:W-:Y:S01]  /*24200*/  PRMT R41, RZ, 0x7610, R41 ;  /* 0x00007610ff297816 */ /* 0x000fe20000000029 */
[----:B------:R3:W2:Y:S01]  /*24210*/  @P0 LDG.E.U8 R46, desc[UR18][R28.64] ;  /* 0x000000121c2e0981 */ /* 0x0006a2000c1e1100 */
[----:B------:R-:W-:Y:S01]  /*24220*/  @!P5 IMAD.MOV R26, RZ, RZ, -R26 ;  /* 0x000000ffff1ad224 */ /* 0x000fe200078e0a1a */
[----:B0-----:R-:W-:Y:S01]  /*24230*/  IADD3 R2, P5, PT, R27, R7, RZ ;  /* 0x000000071b027210 */ /* 0x001fe20007fbe0ff */
[----:B------:R-:W-:Y:S01]  /*24240*/  @!P1 IMAD.IADD R11, R11, 0x1, -R8 ;  /* 0x000000010b0b9824 */ /* 0x000fe200078e0a08 */
[----:B------:R-:W0:Y:S02]  /*24250*/  LDCU UR13, c[0x0][0x3b0] ;  /* 0x00007600ff0d77ac */ /* 0x000e240008000800 */
[----:B-1----:R-:W-:Y:S01]  /*24260*/  LEA.HI.X.SX32 R3, R27, R6, 0x1, P5 ;  /* 0x000000061b037211 */ /* 0x002fe200028f0eff */
[----:B------:R1:W-:Y:S01]  /*24270*/  STL [R1+0x928], R2 ;  /* 0x0009280201007387 */ /* 0x0003e20000100800 */
[----:B------:R-:W-:-:S02]  /*24280*/  ISETP.GT.U32.AND P6, PT, R8, R10, PT ;  /* 0x0000000a0800720c */ /* 0x000fc40003fc4070 */
[----:B---3--:R-:W-:Y:S01]  /*24290*/  ISETP.GE.AND P1, PT, R72, RZ, PT ;  /* 0x000000ff4800720c */ /* 0x008fe20003f26270 */
[----:B------:R3:W-:Y:S04]  /*242a0*/  STL [R1+0x924], R3 ;  /* 0x0009240301007387 */ /* 0x0007e80000100800 */
[----:B------:R-:W2:Y:S01]  /*242b0*/  LDL R72, [R1+0xf54] ;  /* 0x000f540001487983 */ /* 0x000ea20000100800 */
[----:B------:R-:W-:-:S05]  /*242c0*/  SEL R26, R19, R26, !P4 ;  /* 0x0000001a131a7207 */ /* 0x000fca0006000000 */
[----:B------:R-:W-:Y:S02]  /*242d0*/  IMAD R28, R26, UR4, RZ ;  /* 0x000000041a1c7c24 */ /* 0x000fe4000f8e02ff */
[----:B------:R-:W-:Y:S02]  /*242e0*/  @P0 IMAD.MOV.U32 R26, RZ, RZ, R2 ;  /* 0x000000ffff1a0224 */ /* 0x000fe400078e0002 */
[----:B------:R-:W-:Y:S02]  /*242f0*/  @P0 IMAD.MOV.U32 R27, RZ, RZ, R3 ;  /* 0x000000ffff1b0224 */ /* 0x000fe400078e0003 */
[--C-:B------:R-:W-:Y:S02]  /*24300*/  @!P6 IMAD.IADD R10, R10, 0x1, -R8.reuse ;  /* 0x000000010a0ae824 */ /* 0x100fe400078e0a08 */
[----:B------:R-:W-:Y:S01]  /*24310*/  @!P3 IMAD.IADD R12, R12, 0x1, -R8 ;  /* 0x000000010c0cb824 */ /* 0x000fe200078e0a08 */
[----:B-1----:R-:W-:Y:S02]  /*24320*/  IADD3 R2, P6, PT, R28, R7, RZ ;  /* 0x000000071c027210 */ /* 0x002fe40007fde0ff */
[----:B------:R-:W-:Y:S01]  /*24330*/  ISETP.GT.U32.AND P5, PT, R8, R11, PT ;  /* 0x0000000b0800720c */ /* 0x000fe20003fa4070 */
[----:B------:R-:W1:Y:S01]  /*24340*/  LDCU UR4, c[0x0][0x3b0] ;  /* 0x00007600ff0477ac */ /* 0x000e620008000800 */
[----:B------:R0:W2:Y:S01]  /*24350*/  @P0 LDG.E.U8 R45, desc[UR18][R26.64] ;  /* 0x000000121a2d0981 */ /* 0x0000a2000c1e1100 */
[----:B---3--:R-:W-:-:S03]  /*24360*/  LEA.HI.X.SX32 R3, R28, R6, 0x1, P6 ;  /* 0x000000061c037211 */ /* 0x008fc600030f0eff */
[----:B------:R3:W-:Y:S04]  /*24370*/  STL [R1+0x930], R2 ;  /* 0x0009300201007387 */ /* 0x0007e80000100800 */
[----:B------:R0:W-:Y:S01]  /*24380*/  STL [R1+0x92c], R3 ;  /* 0x00092c0301007387 */ /* 0x0001e20000100800 */
[----:B------:R-:W-:Y:S01]  /*24390*/  @!P1 IMAD.MOV R10, RZ, RZ, -R10 ;  /* 0x000000ffff0a9224 */ /* 0x000fe200078e0a0a */
[C---:B------:R-:W-:Y:S02]  /*243a0*/  ISETP.GT.U32.AND P1, PT, R8.reuse, R13, PT ;  /* 0x0000000d0800720c */ /* 0x040fe40003f24070 */
[----:B----4-:R-:W-:Y:S02]  /*243b0*/  ISETP.GE.AND P6, PT, R73, RZ, PT ;  /* 0x000000ff4900720c */ /* 0x010fe40003fc6270 */
[----:B------:R-:W4:Y:S01]  /*243c0*/  LDL R73, [R1+0xf5c] ;  /* 0x000f5c0001497983 */ /* 0x000f220000100800 */
[----:B------:R-:W-:-:S02]  /*243d0*/  ISETP.GT.U32.AND P3, PT, R8, R12, PT ;  /* 0x0000000c0800720c */ /* 0x000fc40003f64070 */
[----:B------:R-:W-:-:S06]  /*243e0*/  SEL R10, R19, R10, !P4 ;  /* 0x0000000a130a7207 */ /* 0x000fcc0006000000 */
[----:B------:R-:W-:Y:S01]  /*243f0*/  @!P1 IMAD.IADD R13, R13, 0x1, -R8 ;  /* 0x000000010d0d9824 */ /* 0x000fe200078e0a08 */
[----:B--2---:R-:W-:Y:S01]  /*24400*/  ISETP.GE.AND P1, PT, R71, RZ, PT ;  /* 0x000000ff4700720c */ /* 0x004fe20003f26270 */
[----:B------:R-:W-:Y:S02]  /*24410*/  IMAD R10, R10, UR5, RZ ;  /* 0x000000050a0a7c24 */ /* 0x000fe4000f8e02ff */
[----:B0-----:R-:W-:Y:S01]  /*24420*/  @P0 IMAD.MOV.U32 R26, RZ, RZ, R2 ;  /* 0x000000ffff1a0224 */ /* 0x001fe200078e0002 */
[----:B------:R-:W0:Y:S01]  /*24430*/  LDCU UR5, c[0x0][0x3b0] ;  /* 0x00007600ff0577ac */ /* 0x000e220008000800 */
[--C-:B------:R-:W-:Y:S02]  /*24440*/  @!P5 IMAD.IADD R11, R11, 0x1, -R8.reuse ;  /* 0x000000010b0bd824 */ /* 0x100fe400078e0a08 */
[----:B------:R-:W-:Y:S01]  /*24450*/  @!P3 IMAD.IADD R12, R12, 0x1, -R8 ;  /* 0x000000010c0cb824 */ /* 0x000fe200078e0a08 */
[----:B---3--:R-:W-:Y:S01]  /*24460*/  IADD3 R2, P3, PT, R10, R7, RZ ;  /* 0x000000070a027210 */ /* 0x008fe20007f7e0ff */
[----:B------:R-:W-:-:S02]  /*24470*/  @P0 IMAD.MOV.U32 R27, RZ, RZ, R3 ;  /* 0x000000ffff1b0224 */ /* 0x000fc400078e0003 */
[----:B------:R-:W-:Y:S01]  /*24480*/  @!P6 IMAD.MOV R11, RZ, RZ, -R11 ;  /* 0x000000ffff0be224 */ /* 0x000fe200078e0a0b */
[----:B------:R-:W-:Y:S02]  /*24490*/  LEA.HI.X.SX32 R3, R10, R6, 0x1, P3 ;  /* 0x000000060a037211 */ /* 0x000fe400018f0eff */
[C---:B------:R-:W-:Y:S02]  /*244a0*/  ISETP.GT.U32.AND P3, PT, R8.reuse, R13, PT ;  /* 0x0000000d0800720c */ /* 0x040fe40003f64070 */
[----:B------:R-:W-:Y:S01]  /*244b0*/  ISETP.GT.U32.AND P6, PT, R8, R14, PT ;  /* 0x0000000e0800720c */ /* 0x000fe20003fc4070 */
[----:B------:R-:W-:Y:S01]  /*244c0*/  STL [R1+0x938], R2 ;  /* 0x0009380201007387 */ /* 0x000fe20000100800 */
[----:B------:R-:W-:-:S03]  /*244d0*/  @!P1 IMAD.MOV R12, RZ, RZ, -R12 ;  /* 0x000000ffff0c9224 */ /* 0x000fc600078e0a0c */
[----:B------:R2:W-:Y:S01]  /*244e0*/  STL [R1+0x934], R3 ;  /* 0x0009340301007387 */ /* 0x0005e20000100800 */
[----:B------:R-:W-:Y:S02]  /*244f0*/  ISETP.GE.AND P1, PT, R72, RZ, PT ;  /* 0x000000ff4800720c */ /* 0x000fe40003f26270 */
[C---:B------:R-:W-:Y:S01]  /*24500*/  SEL R11, R19.reuse, R11, !P4 ;  /* 0x0000000b130b7207 */ /* 0x040fe20006000000 */
[----:B------:R-:W3:Y:S01]  /*24510*/  LDL R71, [R1+0xf48] ;  /* 0x000f480001477983 */ /* 0x000ee20000100800 */
[----:B------:R-:W-:-:S03]  /*24520*/  SEL R12, R19, R12, !P4 ;  /* 0x0000000c130c7207 */ /* 0x000fc60006000000 */
[----:B------:R2:W3:Y:S01]  /*24530*/  @P0 LDG.E.U8 R44, desc[UR18][R26.64] ;  /* 0x000000121a2c0981 */ /* 0x0004e2000c1e1100 */
[----:B-1----:R-:W-:Y:S01]  /*24540*/  IMAD R11, R11, UR4, RZ ;  /* 0x000000040b0b7c24 */ /* 0x002fe2000f8e02ff */
[----:B------:R-:W-:Y:S01]  /*24550*/  ISETP.GT.U32.AND P5, PT, R8, R15, PT ;  /* 0x0000000f0800720c */ /* 0x000fe20003fa4070 */
[--C-:B------:R-:W-:Y:S02]  /*24560*/  @!P3 IMAD.IADD R13, R13, 0x1, -R8.reuse ;  /* 0x000000010d0db824 */ /* 0x100fe400078e0a08 */
[----:B0-----:R-:W-:Y:S02]  /*24570*/  IMAD R12, R12, UR5, RZ ;  /* 0x000000050c0c7c24 */ /* 0x001fe4000f8e02ff */
[----:B------:R-:W-:Y:S01]  /*24580*/  @!P6 IMAD.IADD R14, R14, 0x1, -R8 ;  /* 0x000000010e0ee824 */ /* 0x000fe200078e0a08 */
[----:B------:R-:W0:Y:S01]  /*24590*/  LDCU UR4, c[0x0][0x3b0] ;  /* 0x00007600ff0477ac */ /* 0x000e220008000800 */
[----:B------:R-:W1:Y:S01]  /*245a0*/  LDCU UR5, c[0x0][0x3b0] ;  /* 0x00007600ff0577ac */ /* 0x000e620008000800 */
[----:B--2---:R-:W-:Y:S01]  /*245b0*/  @P0 IMAD.MOV.U32 R27, RZ, RZ, R3 ;  /* 0x000000ffff1b0224 */ /* 0x004fe200078e0003 */
[----:B------:R-:W-:Y:S01]  /*245c0*/  IADD3 R3, P6, PT, R11, R7, RZ ;  /* 0x000000070b037210 */ /* 0x000fe20007fde0ff */
[----:B------:R-:W-:-:S02]  /*245d0*/  @P0 IMAD.MOV.U32 R26, RZ, RZ, R2 ;  /* 0x000000ffff1a0224 */ /* 0x000fc400078e0002 */
[----:B------:R-:W-:Y:S01]  /*245e0*/  @!P1 IMAD.MOV R13, RZ, RZ, -R13 ;  /* 0x000000ffff0d9224 */ /* 0x000fe200078e0a0d */
[----:B------:R-:W-:Y:S02]  /*245f0*/  IADD3 R2, P1, PT, R12, R7, RZ ;  /* 0x000000070c027210 */ /* 0x000fe40007f3e0ff */
[----:B------:R-:W-:Y:S01]  /*24600*/  LEA.HI.X.SX32 R4, R11, R6, 0x1, P6 ;  /* 0x000000060b047211 */ /* 0x000fe200030f0eff */
[----:B------:R2:W-:Y:S01]  /*24610*/  STL [R1+0x940], R3 ;  /* 0x0009400301007387 */ /* 0x0005e20000100800 */
[----:B------:R-:W-:-:S03]  /*24620*/  @P0 IMAD.MOV.U32 R10, RZ, RZ, R3 ;  /* 0x000000ffff0a0224 */ /* 0x000fc600078e0003 */
[----:B------:R0:W-:Y:S04]  /*24630*/  STL [R1+0x93c], R4 ;  /* 0x00093c0401007387 */ /* 0x0001e80000100800 */
[----:B------:R-:W3:Y:S04]  /*24640*/  LDL R72, [R1+0xf44] ;  /* 0x000f440001487983 */ /* 0x000ee80000100800 */
[----:B------:R0:W-:Y:S01]  /*24650*/  STL [R1+0x958], R2 ;  /* 0x0009580201007387 */ /* 0x0001e20000100800 */
[----:B--2---:R-:W-:-:S05]  /*24660*/  LEA.HI.X.SX32 R3, R12, R6, 0x1, P1 ;  /* 0x000000060c037211 */ /* 0x004fca00008f0eff */
[----:B------:R2:W-:Y:S01]  /*24670*/  STL [R1+0x954], R3 ;  /* 0x0009540301007387 */ /* 0x0005e20000100800 */
[----:B----4-:R-:W-:-:S03]  /*24680*/  ISETP.GE.AND P3, PT, R73, RZ, PT ;  /* 0x000000ff4900720c */ /* 0x010fc60003f66270 */
[----:B------:R-:W4:Y:S01]  /*24690*/  LDL R73, [R1+0xf40] ;  /* 0x000f400001497983 */ /* 0x000f220000100800 */
[----:B------:R-:W-:-:S05]  /*246a0*/  @!P5 IMAD.IADD R15, R15, 0x1, -R8 ;  /* 0x000000010f0fd824 */ /* 0x000fca00078e0a08 */
[C---:B------:R-:W-:Y:S02]  /*246b0*/  ISETP.GT.U32.AND P5, PT, R8.reuse, R15, PT ;  /* 0x0000000f0800720c */ /* 0x040fe40003fa4070 */
[----:B------:R-:W-:-:S11]  /*246c0*/  ISETP.GT.U32.AND P6, PT, R8, R14, PT ;  /* 0x0000000e0800720c */ /* 0x000fd60003fc4070 */
[----:B------:R-:W-:Y:S01]  /*246d0*/  @!P5 IMAD.IADD R15, R15, 0x1, -R8 ;  /* 0x000000010f0fd824 */ /* 0x000fe200078e0a08 */
[----:B------:R-:W-:-:S03]  /*246e0*/  ISETP.GT.U32.AND P5, PT, R8, R16, PT ;  /* 0x000000100800720c */ /* 0x000fc60003fa4070 */
[----:B------:R-:W-:Y:S01]  /*246f0*/  @!P3 IMAD.MOV R15, RZ, RZ, -R15 ;  /* 0x000000ffff0fb224 */ /* 0x000fe200078e0a0f */
[----:B------:R-:W-:Y:S01]  /*24700*/  SEL R13, R19, R13, !P4 ;  /* 0x0000000d130d7207 */ /* 0x000fe20006000000 */
[----:B------:R-:W-:-:S03]  /*24710*/  @P0 IMAD.MOV.U32 R11, RZ, RZ, R4 ;  /* 0x000000ffff0b0224 */ /* 0x000fc600078e0004 */
[----:B------:R-:W-:-:S05]  /*24720*/  SEL R15, R19, R15, !P4 ;  /* 0x0000000f130f7207 */ /* 0x000fca0006000000 */
[--C-:B------:R-:W-:Y:S01]  /*24730*/  @!P5 IMAD.IADD R16, R16, 0x1, -R8.reuse ;  /* 0x000000011010d824 */ /* 0x100fe200078e0a08 */
[----:B---3--:R-:W-:Y:S01]  /*24740*/  ISETP.GE.AND P5, PT, R71, RZ, PT ;  /* 0x000000ff4700720c */ /* 0x008fe20003fa6270 */
[----:B------:R-:W-:Y:S02]  /*24750*/  IMAD R13, R13, UR12, RZ ;  /* 0x0000000c0d0d7c24 */ /* 0x000fe4000f8e02ff */
[----:B------:R-:W-:Y:S02]  /*24760*/  @!P6 IMAD.IADD R14, R14, 0x1, -R8 ;  /* 0x000000010e0ee824 */ /* 0x000fe400078e0a08 */
[----:B0-----:R-:W-:Y:S01]  /*24770*/  IMAD R15, R15, UR4, RZ ;  /* 0x000000040f0f7c24 */ /* 0x001fe2000f8e02ff */
[C---:B------:R-:W-:Y:S01]  /*24780*/  ISETP.GT.U32.AND P3, PT, R8.reuse, R16, PT ;  /* 0x000000100800720c */ /* 0x040fe20003f64070 */
[----:B------:R0:W3:Y:S01]  /*24790*/  @P0 LDG.E.U8 R42, desc[UR18][R10.64] ;  /* 0x000000120a2a0981 */ /* 0x0000e2000c1e1100 */
[----:B------:R-:W-:Y:S02]  /*247a0*/  IADD3 R4, P6, PT, R13, R7, RZ ;  /* 0x000000070d047210 */ /* 0x000fe40007fde0ff */
[----:B------:R-:W-:-:S02]  /*247b0*/  ISETP.GT.U32.AND P1, PT, R8, R17, PT ;  /* 0x000000110800720c */ /* 0x000fc40003f24070 */
[----:B------:R-:W-:Y:S01]  /*247c0*/  PRMT R40, RZ, 0x7610, R40 ;  /* 0x00007610ff287816 */ /* 0x000fe20000000028 */
[----:B------:R-:W1:Y:S01]  /*247d0*/  LDCU UR4, c[0x0][0x3b0] ;  /* 0x00007600ff0477ac */ /* 0x000e620008000800 */
[----:B------:R-:W-:Y:S02]  /*247e0*/  PRMT R39, RZ, 0x7610, R39 ;  /* 0x00007610ff277816 */ /* 0x000fe40000000027 */
[----:B------:R-:W-:Y:S02]  /*247f0*/  PRMT R38, RZ, 0x7610, R38 ;  /* 0x00007610ff267816 */ /* 0x000fe40000000026 */
[----:B------:R-:W-:Y:S01]  /*24800*/  PRMT R37, RZ, 0x7610, R37 ;  /* 0x00007610ff257816 */ /* 0x000fe20000000025 */
[----:B------:R-:W-:Y:S01]  /*24810*/  @!P5 IMAD.MOV R14, RZ, RZ, -R14 ;  /* 0x000000ffff0ed224 */ /* 0x000fe200078e0a0e */
[----:B------:R-:W-:Y:S01]  /*24820*/  PRMT R36, RZ, 0x7610, R36 ;  /* 0x00007610ff247816 */ /* 0x000fe20000000024 */
[----:B0-----:R-:W-:Y:S01]  /*24830*/  @P0 IMAD.MOV.U32 R10, RZ, RZ, R2 ;  /* 0x000000ffff0a0224 */ /* 0x001fe200078e0002 */
[----:B------:R-:W-:Y:S01]  /*24840*/  IADD3 R2, P5, PT, R15, R7, RZ ;  /* 0x000000070f027210 */ /* 0x000fe20007fbe0ff */
[----:B------:R-:W-:Y:S01]  /*24850*/  @P0 IMAD.MOV.U32 R11, RZ, RZ, R3 ;  /* 0x000000ffff0b0224 */ /* 0x000fe200078e0003 */
[-C--:B------:R-:W-:Y:S01]  /*24860*/  LEA.HI.X.SX32 R5, R13, R6.reuse, 0x1, P6 ;  /* 0x000000060d057211 */ /* 0x080fe200030f0eff */
[----:B------:R-:W-:Y:S01]  /*24870*/  @!P3 IMAD.IADD R16, R16, 0x1, -R8 ;  /* 0x000000011010b824 */ /* 0x000fe200078e0a08 */
[----:B--2---:R-:W-:Y:S01]  /*24880*/  LEA.HI.X.SX32 R3, R15, R6, 0x1, P5 ;  /* 0x000000060f037211 */ /* 0x004fe200028f0eff */
[----:B------:R-:W-:Y:S01]  /*24890*/  STL [R1+0x960], R4 ;  /* 0x0009600401007387 */ /* 0x000fe20000100800 */
[----:B------:R-:W-:-:S03]  /*248a0*/  ISETP.GE.AND P3, PT, R72, RZ, PT ;  /* 0x000000ff4800720c */ /* 0x000fc60003f66270 */
[----:B------:R0:W-:Y:S04]  /*248b0*/  STL [R1+0x968], R2 ;  /* 0x0009680201007387 */ /* 0x0001e80000100800 */
[----:B------:R-:W2:Y:S04]  /*248c0*/  LDL R72, [R1+0xf3c] ;  /* 0x000f3c0001487983 */ /* 0x000ea80000100800 */
[----:B------:R-:W-:Y:S04]  /*248d0*/  STL [R1+0x95c], R5 ;  /* 0x00095c0501007387 */ /* 0x000fe80000100800 */
[----:B------:R0:W-:Y:S01]  /*248e0*/  STL [R1+0x964], R3 ;  /* 0x0009640301007387 */ /* 0x0001e20000100800 */
[----:B------:R-:W-:Y:S01]  /*248f0*/  @!P1 IMAD.IADD R17, R17, 0x1, -R8 ;  /* 0x0000000111119824 */ /* 0x000fe200078e0a08 */
[----:B------:R-:W-:-:S02]  /*24900*/  SEL R14, R19, R14, !P4 ;  /* 0x0000000e130e7207 */ /* 0x000fc40006000000 */
[----:B------:R0:W2:Y:S01]  /*24910*/  @P0 LDG.E.U8 R41, desc[UR18][R10.64] ;  /* 0x000000120a290981 */ /* 0x0000a2000c1e1100 */
[----:B------:R-:W0:Y:S01]  /*24920*/  LDCU UR12, c[0x0][0x3b0] ;  /* 0x00007600ff0c77ac */ /* 0x000e220008000800 */
[----:B----4-:R-:W-:Y:S02]  /*24930*/  ISETP.GE.AND P5, PT, R73, RZ, PT ;  /* 0x000000ff4900720c */ /* 0x010fe40003fa6270 */
[----:B------:R-:W4:Y:S01]  /*24940*/  LDL R73, [R1+0xf38] ;  /* 0x000f380001497983 */ /* 0x000f220000100800 */
[----:B------:R-:W-:Y:S01]  /*24950*/  ISETP.GT.U32.AND P1, PT, R8, R17, PT ;  /* 0x000000110800720c */ /* 0x000fe20003f24070 */
[----:B0-----:R-:W-:Y:S02]  /*24960*/  @P0 IMAD.MOV.U32 R10, RZ, RZ, R4 ;  /* 0x000000ffff0a0224 */ /* 0x001fe400078e0004 */
[----:B------:R-:W-:Y:S02]  /*24970*/  @P0 IMAD.MOV.U32 R11, RZ, RZ, R5 ;  /* 0x000000ffff0b0224 */ /* 0x000fe400078e0005 */
[----:B-1----:R-:W-:Y:S01]  /*24980*/  IMAD R14, R14, UR5, RZ ;  /* 0x000000050e0e7c24 */ /* 0x002fe2000f8e02ff */
[----:B------:R-:W-:Y:S01]  /*24990*/  ISETP.GT.U32.AND P6, PT, R8, R18, PT ;  /* 0x000000120800720c */ /* 0x000fe20003fc4070 */
[----:B------:R-:W-:Y:S01]  /*249a0*/  @!P3 IMAD.MOV R16, RZ, RZ, -R16 ;  /* 0x000000ffff10b224 */ /* 0x000fe200078e0a10 */
[----:B------:R-:W0:Y:S01]  /*249b0*/  LDCU UR5, c[0x0][0x3b0] ;  /* 0x00007600ff0577ac */ /* 0x000e220008000800 */
[----:B------:R1:W3:Y:S03]  /*249c0*/  @P0 LDG.E.U8 R40, desc[UR18][R10.64] ;  /* 0x000000120a280981 */ /* 0x0002e6000c1e1100 */
[----:B------:R-:W-:Y:S01]  /*249d0*/  SEL R16, R19, R16, !P4 ;  /* 0x0000001013107207 */ /* 0x000fe20006000000 */
[----:B------:R-:W-:-:S02]  /*249e0*/  @!P1 IMAD.IADD R17, R17, 0x1, -R8 ;  /* 0x0000000111119824 */ /* 0x000fc400078e0a08 */
[----:B-1----:R-:W-:Y:S01]  /*249f0*/  @P0 IMAD.MOV.U32 R10, RZ, RZ, R2 ;  /* 0x000000ffff0a0224 */ /* 0x002fe200078e0002 */
[C---:B------:R-:W-:Y:S01]  /*24a00*/  IADD3 R2, P3, PT, R14.reuse, R7, RZ ;  /* 0x000000070e027210 */ /* 0x040fe20007f7e0ff */
[----:B------:R-:W-:Y:S02]  /*24a10*/  @P0 IMAD.MOV.U32 R11, RZ, RZ, R3 ;  /* 0x000000ffff0b0224 */ /* 0x000fe400078e0003 */
[----:B------:R-:W-:Y:S01]  /*24a20*/  @!P5 IMAD.MOV R17, RZ, RZ, -R17 ;  /* 0x000000ffff11d224 */ /* 0x000fe200078e0a11 */
[----:B------:R-:W-:Y:S02]  /*24a30*/  LEA.HI.X.SX32 R3, R14, R6, 0x1, P3 ;  /* 0x000000060e037211 */ /* 0x000fe400018f0eff */
[----:B------:R-:W-:Y:S01]  /*24a40*/  ISETP.GT.U32.AND P3, PT, R8, R21, PT ;  /* 0x000000150800720c */ /* 0x000fe20003f64070 */
[----:B------:R-:W-:Y:S02]  /*24a50*/  IMAD R16, R16, UR13, RZ ;  /* 0x0000000d10107c24 */ /* 0x000fe4000f8e02ff */
[----:B------:R-:W-:Y:S01]  /*24a60*/  @!P6 IMAD.IADD R18, R18, 0x1, -R8 ;  /* 0x000000011212e824 */ /* 0x000fe200078e0a08 */
[----:B------:R-:W-:Y:S01]  /*24a70*/  SEL R17, R19, R17, !P4 ;  /* 0x0000001113117207 */ /* 0x000fe20006000000 */
[----:B------:R1:W3:Y:S04]  /*24a80*/  @P0 LDG.E.U8 R39, desc[UR18][R10.64] ;  /* 0x000000120a270981 */ /* 0x0002e8000c1e1100 */
[----:B------:R0:W-:Y:S01]  /*24a90*/  STL [R1+0x970], R2 ;  /* 0x0009700201007387 */ /* 0x0001e20000100800 */
[----:B------:R-:W-:-:S02]  /*24aa0*/  ISETP.GT.U32.AND P1, PT, R8, R20, PT ;  /* 0x000000140800720c */ /* 0x000fc40003f24070 */
[----:B------:R-:W-:Y:S01]  /*24ab0*/  ISETP.GT.U32.AND P6, PT, R8, R18, PT ;  /* 0x000000120800720c */ /* 0x000fe20003fc4070 */
[----:B------:R-:W-:Y:S01]  /*24ac0*/  IMAD R17, R17, UR4, RZ ;  /* 0x0000000411117c24 */ /* 0x000fe2000f8e02ff */
[----:B------:R0:W-:Y:S04]  /*24ad0*/  STL [R1+0x96c], R3 ;  /* 0x00096c0301007387 */ /* 0x0001e80000100800 */
[----:B------:R-:W3:Y:S01]  /*24ae0*/  LDL R5, [R1+0xf34] ;  /* 0x000f340001057983 */ /* 0x000ee20000100800 */
[----:B------:R-:W-:Y:S01]  /*24af0*/  @!P3 IMAD.IADD R21, R21, 0x1, -R8 ;  /* 0x000000011515b824 */ /* 0x000fe200078e0a08 */
[----:B------:R-:W2:Y:S01]  /*24b00*/  LDCU UR4, c[0x0][0x3b0] ;  /* 0x00007600ff0477ac */ /* 0x000ea20008000800 */
[----:B------:R-:W-:Y:S01]  /*24b10*/  PRMT R35, RZ, 0x7610, R35 ;  /* 0x00007610ff237816 */ /* 0x000fe20000000023 */
[----:B-1----:R-:W-:-:S02]  /*24b20*/  @P0 IMAD.MOV.U32 R10, RZ, RZ, R2 ;  /* 0x000000ffff0a0224 */ /* 0x002fc400078e0002 */
[----:B------:R-:W-:Y:S01]  /*24b30*/  @P0 IMAD.MOV.U32 R11, RZ, RZ, R3 ;  /* 0x000000ffff0b0224 */ /* 0x000fe200078e0003 */
[C---:B0-----:R-:W-:Y:S01]  /*24b40*/  IADD3 R2, P5, PT, R16.reuse, R7, RZ ;  /* 0x0000000710027210 */ /* 0x041fe20007fbe0ff */
[----:B------:R-:W0:Y:S03]  /*24b50*/  LDCU UR13, c[0x0][0x3b0] ;  /* 0x00007600ff0d77ac */ /* 0x000e260008000800 */
[----:B------:R1:W3:Y:S01]  /*24b60*/  @P0 LDG.E.U8 R38, desc[UR18][R10.64] ;  /* 0x000000120a260981 */ /* 0x0002e2000c1e1100 */
[----:B------:R-:W-:-:S03]  /*24b70*/  LEA.HI.X.SX32 R3, R16, R6, 0x1, P5 ;  /* 0x0000000610037211 */ /* 0x000fc600028f0eff */
[----:B------:R0:W-:Y:S04]  /*24b80*/  STL [R1+0x978], R2 ;  /* 0x0009780201007387 */ /* 0x0001e80000100800 */
[----:B------:R0:W-:Y:S04]  /*24b90*/  STL [R1+0x974], R3 ;  /* 0x0009740301007387 */ /* 0x0001e80000100800 */
[----:B------:R-:W3:Y:S01]  /*24ba0*/  LDL R71, [R1+0xf30] ;  /* 0x000f300001477983 */ /* 0x000ee20000100800 */
[----:B-1----:R-:W-:Y:S01]  /*24bb0*/  @P0 IMAD.MOV.U32 R10, RZ, RZ, R2 ;  /* 0x000000ffff0a0224 */ /* 0x002fe200078e0002 */
[----:B0-----:R-:W-:Y:S01]  /*24bc0*/  IADD3 R2, P3, PT, R17, R7, RZ ;  /* 0x0000000711027210 */ /* 0x001fe20007f7e0ff */
[----:B------:R-:W-:-:S03]  /*24bd0*/  @P0 IMAD.MOV.U32 R11, RZ, RZ, R3 ;  /* 0x000000ffff0b0224 */ /* 0x000fc600078e0003 */
[----:B------:R-:W-:Y:S01]  /*24be0*/  LEA.HI.X.SX32 R3, R17, R6, 0x1, P3 ;  /* 0x0000000611037211 */ /* 0x000fe200018f0eff */
[--C-:B------:R-:W-:Y:S01]  /*24bf0*/  @!P6 IMAD.IADD R18, R18, 0x1, -R8.reuse ;  /* 0x000000011212e824 */ /* 0x100fe200078e0a08 */
[----:B------:R0:W-:Y:S04]  /*24c00*/  STL [R1+0x980], R2 ;  /* 0x0009800201007387 */ /* 0x0001e80000100800 */
[----:B------:R1:W-:Y:S01]  /*24c10*/  STL [R1+0x97c], R3 ;  /* 0x00097c0301007387 */ /* 0x0003e20000100800 */
[----:B------:R-:W-:-:S03]  /*24c20*/  @!P1 IMAD.IADD R20, R20, 0x1, -R8 ;  /* 0x0000000114149824 */ /* 0x000fc600078e0a08 */
[----:B------:R0:W3:Y:S01]  /*24c30*/  @P0 LDG.E.U8 R37, desc[UR18][R10.64] ;  /* 0x000000120a250981 */ /* 0x0000e2000c1e1100 */
[----:B----4-:R-:W-:-:S03]  /*24c40*/  ISETP.GE.AND P6, PT, R73, RZ, PT ;  /* 0x000000ff4900720c */ /* 0x010fc60003fc6270 */
[----:B------:R-:W4:Y:S01]  /*24c50*/  LDL R73, [R1+0xf28] ;  /* 0x000f280001497983 */ /* 0x000f220000100800 */
[----:B------:R-:W-:Y:S02]  /*24c60*/  ISETP.GT.U32.AND P5, PT, R8, R20, PT ;  /* 0x000000140800720c */ /* 0x000fe40003fa4070 */
[----:B--2---:R-:W-:Y:S02]  /*24c70*/  ISETP.GE.AND P1, PT, R72, RZ, PT ;  /* 0x000000ff4800720c */ /* 0x004fe40003f26270 */
[----:B------:R-:W-:Y:S01]  /*24c80*/  ISETP.GT.U32.AND P3, PT, R8, R23, PT ;  /* 0x000000170800720c */ /* 0x000fe20003f64070 */
[----:B------:R-:W2:Y:S08]  /*24c90*/  LDL R72, [R1+0xf2c] ;  /* 0x000f2c0001487983 */ /* 0x000eb00000100800 */
[----:B------:R-:W-:Y:S01]  /*24ca0*/  @!P5 IMAD.IADD R20, R20, 0x1, -R8 ;  /* 0x000000011414d824 */ /* 0x000fe200078e0a08 */
[C---:B------:R-:W-:Y:S01]  /*24cb0*/  ISETP.GT.U32.AND P5, PT, R8.reuse, R24, PT ;  /* 0x000000180800720c */ /* 0x040fe20003fa4070 */
[----:B------:R-:W-:Y:S01]  /*24cc0*/  @!P1 IMAD.MOV R18, RZ, RZ, -R18 ;  /* 0x000000ffff129224 */ /* 0x000fe200078e0a12 */
[----:B------:R-:W-:Y:S01]  /*24cd0*/  ISETP.GT.U32.AND P1, PT, R8, R21, PT ;  /* 0x000000150800720c */ /* 0x000fe20003f24070 */
[----:B------:R-:W-:-:S02]  /*24ce0*/  @!P6 IMAD.MOV R20, RZ, RZ, -R20 ;  /* 0x000000ffff14e224 */ /* 0x000fc400078e0a14 */
[----:B------:R-:W-:Y:S01]  /*24cf0*/  @!P3 IMAD.IADD R23, R23, 0x1, -R8 ;  /* 0x000000011717b824 */ /* 0x000fe200078e0a08 */
[----:B------:R-:W-:-:S07]  /*24d00*/  SEL R18, R19, R18, !P4 ;  /* 0x0000001213127207 */ /* 0x000fce0006000000 */
[----:B------:R-:W-:Y:S02]  /*24d10*/  @!P5 IMAD.IADD R24, R24, 0x1, -R8 ;  /* 0x000000011818d824 */ /* 0x000fe400078e0a08 */
[----:B------:R-:W-:Y:S01]  /*24d20*/  IMAD R18, R18, UR5, RZ ;  /* 0x0000000512127c24 */ /* 0x000fe2000f8e02ff */
[----:B------:R-:W-:Y:S01]  /*24d30*/  SEL R20, R19, R20, !P4 ;  /* 0x0000001413147207 */ /* 0x000fe20006000000 */
[----:B0-----:R-:W-:Y:S02]  /*24d40*/  @P0 IMAD.MOV.U32 R10, RZ, RZ, R2 ;  /* 0x000000ffff0a0224 */ /* 0x001fe400078e0002 */
[----:B------:R-:W-:Y:S01]  /*24d50*/  @P0 IMAD.MOV.U32 R11, RZ, RZ, R3 ;  /* 0x000000ffff0b0224 */ /* 0x000fe200078e0003 */
[----:B------:R-:W-:Y:S01]  /*24d60*/  ISETP.GT.U32.AND P3, PT, R8, R24, PT ;  /* 0x000000180800720c */ /* 0x000fe20003f64070 */
[----:B------:R-:W-:Y:S01]  /*24d70*/  @!P1 IMAD.IADD R21, R21, 0x1, -R8 ;  /* 0x0000000115159824 */ /* 0x000fe200078e0a08 */
[----:B------:R-:W-:Y:S01]  /*24d80*/  IADD3 R2, P1, PT, R18, R7, RZ ;  /* 0x0000000712027210 */ /* 0x000fe20007f3e0ff */
[----:B------:R-:W-:Y:S01]  /*24d90*/  IMAD R20, R20, UR4, RZ ;  /* 0x0000000414147c24 */ /* 0x000fe2000f8e02ff */
[----:B------:R0:W2:Y:S04]  /*24da0*/  @P0 LDG.E.U8 R36, desc[UR18][R10.64] ;  /* 0x000000120a240981 */ /* 0x0000a8000c1e1100 */
[----:B------:R0:W-:Y:S01]  /*24db0*/  STL [R1+0x998], R2 ;  /* 0x0009980201007387 */ /* 0x0001e20000100800 */
[----:B-1----:R-:W-:-:S02]  /*24dc0*/  LEA.HI.X.SX32 R3, R18, R6, 0x1, P1 ;  /* 0x0000000612037211 */ /* 0x002fc400008f0eff */
[----:B------:R-:W-:Y:S02]  /*24dd0*/  ISETP.GT.U32.AND P6, PT, R8, R22, PT ;  /* 0x000000160800720c */ /* 0x000fe40003fc4070 */
[----:B---3--:R-:W-:Y:S01]  /*24de0*/  ISETP.GE.AND P5, PT, R5, RZ, PT ;  /* 0x000000ff0500720c */ /* 0x008fe20003fa6270 */
[----:B------:R-:W1:Y:S01]  /*24df0*/  LDCU UR5, c[0x0][0x3b0] ;  /* 0x00007600ff0577ac */ /* 0x000e620008000800 */
[----:B------:R-:W3:Y:S01]  /*24e00*/  LDCU UR4, c[0x0][0x3b0] ;  /* 0x00007600ff0477ac */ /* 0x000ee20008000800 */
[----:B------:R-:W-:Y:S02]  /*24e10*/  @!P3 IMAD.IADD R24, R24, 0x1, -R8 ;  /* 0x000000011818b824 */ /* 0x000fe400078e0a08 */
[----:B0-----:R-:W-:Y:S01]  /*24e20*/  @P0 IMAD.MOV.U32 R10, RZ, RZ, R2 ;  /* 0x000000ffff0a0224 */ /* 0x001fe200078e0002 */
[----:B------:R-:W-:Y:S01]  /*24e30*/  IADD3 R2, P3, PT, R20, R7, RZ ;  /* 0x0000000714027210 */ /* 0x000fe20007f7e0ff */
[----:B------:R0:W-:Y:S01]  /*24e40*/  STL [R1+0x994], R3 ;  /* 0x0009940301007387 */ /* 0x0001e20000100800 */
[----:B------:R-:W-:-:S03]  /*24e50*/  @P0 IMAD.MOV.U32 R11, RZ, RZ, R3 ;  /* 0x000000ffff0b0224 */ /* 0x000fc600078e0003 */
[----:B------:R-:W-:Y:S01]  /*24e60*/  STL [R1+0x9a0], R2 ;  /* 0x0009a00201007387 */ /* 0x000fe20000100800 */
[----:B------:R-:W-:Y:S01]  /*24e70*/  ISETP.GT.U32.AND P1, PT, R8, R23, PT ;  /* 0x000000170800720c */ /* 0x000fe20003f24070 */
[----:B------:R-:W-:Y:S01]  /*24e80*/  @!P6 IMAD.IADD R22, R22, 0x1, -R8 ;  /* 0x000000011616e824 */ /* 0x000fe200078e0a08 */
[----:B0-----:R-:W-:Y:S01]  /*24e90*/  LEA.HI.X.SX32 R3, R20, R6, 0x1, P3 ;  /* 0x0000000614037211 */ /* 0x001fe200018f0eff */
[----:B------:R-:W-:Y:S01]  /*24ea0*/  @!P5 IMAD.MOV R21, RZ, RZ, -R21 ;  /* 0x000000ffff15d224 */ /* 0x000fe200078e0a15 */
[----:B------:R0:W2:Y:S04]  /*24eb0*/  @P0 LDG.E.U8 R35, desc[UR18][R10.64] ;  /* 0x000000120a230981 */ /* 0x0000a8000c1e1100 */
[----:B------:R0:W-:Y:S01]  /*24ec0*/  STL [R1+0x99c], R3 ;  /* 0x00099c0301007387 */ /* 0x0001e20000100800 */
[----:B----4-:R-:W-:-:S03]  /*24ed0*/  ISETP.GE.AND P3, PT, R73, RZ, PT ;  /* 0x000000ff4900720c */ /* 0x010fc60003f66270 */
[----:B------:R-:W4:Y:S01]  /*24ee0*/  LDL R73, [R1+0xf24] ;  /* 0x000f240001497983 */ /* 0x000f220000100800 */
[----:B------:R-:W-:Y:S02]  /*24ef0*/  ISETP.GE.AND P6, PT, R71, RZ, PT ;  /* 0x000000ff4700720c */ /* 0x000fe40003fc6270 */
[----:B------:R-:W-:Y:S01]  /*24f00*/  ISETP.GT.U32.AND P5, PT, R8, R22, PT ;  /* 0x000000160800720c */ /* 0x000fe20003fa4070 */
[----:B------:R-:W-:Y:S01]  /*24f10*/  @!P1 IMAD.IADD R23, R23, 0x1, -R8 ;  /* 0x0000000117179824 */ /* 0x000fe200078e0a08 */
[----:B--2---:R-:W-:Y:S02]  /*24f20*/  ISETP.GE.AND P1, PT, R72, RZ, PT ;  /* 0x000000ff4800720c */ /* 0x004fe40003f26270 */
[----:B------:R-:W-:Y:S01]  /*24f30*/  SEL R21, R19, R21, !P4 ;  /* 0x0000001513157207 */ /* 0x000fe20006000000 */
[----:B0-----:R-:W-:-:S04]  /*24f40*/  @P0 IMAD.MOV.U32 R11, RZ, RZ, R3 ;  /* 0x000000ffff0b0224 */ /* 0x001fc800078e0003 */
[----:B-1----:R-:W-:Y:S01]  /*24f50*/  IMAD R21, R21, UR5, RZ ;  /* 0x0000000515157c24 */ /* 0x002fe2000f8e02ff */
[----:B------:R-:W-:Y:S01]  /*24f60*/  PRMT R34, RZ, 0x7610, R34 ;  /* 0x00007610ff227816 */ /* 0x000fe20000000022 */
[----:B------:R-:W-:Y:S01]  /*24f70*/  @P0 IMAD.MOV.U32 R10, RZ, RZ, R2 ;  /* 0x000000ffff0a0224 */ /* 0x000fe200078e0002 */
[----:B------:R-:W-:Y:S01]  /*24f80*/  PRMT R33, RZ, 0x7610, R33 ;  /* 0x00007610ff217816 */ /* 0x000fe20000000021 */
[----:B------:R-:W-:Y:S02]  /*24f90*/  @!P6 IMAD.MOV R24, RZ, RZ, -R24 ;  /* 0x000000ffff18e224 */ /* 0x000fe400078e0a18 */
[----:B------:R-:W-:Y:S01]  /*24fa0*/  @!P5 IMAD.IADD R22, R22, 0x1, -R8 ;  /* 0x000000011616d824 */ /* 0x000fe200078e0a08 */
[----:B------:R-:W-:Y:S01]  /*24fb0*/  ISETP.GT.U32.AND P5, PT, R8, R25, PT ;  /* 0x000000190800720c */ /* 0x000fe20003fa4070 */
[----:B------:R-:W-:Y:S01]  /*24fc0*/  @!P1 IMAD.MOV R23, RZ, RZ, -R23 ;  /* 0x000000ffff179224 */ /* 0x000fe200078e0a17 */
[----:B------:R0:W2:Y:S01]  /*24fd0*/  @P0 LDG.E.U8 R34, desc[UR18][R10.64] ;  /* 0x000000120a220981 */ /* 0x0000a2000c1e1100 */
[----:B------:R-:W-:-:S02]  /*24fe0*/  SEL R24, R19, R24, !P4 ;  /* 0x0000001813187207 */ /* 0x000fc40006000000 */
[----:B------:R-:W-:Y:S01]  /*24ff0*/  IADD3 R3, P6, PT, R21, R7, RZ ;  /* 0x0000000715037210 */ /* 0x000fe20007fde0ff */
[----:B------:R-:W-:Y:S01]  /*25000*/  @!P3 IMAD.MOV R22, RZ, RZ, -R22 ;  /* 0x000000ffff16b224 */ /* 0x000fe200078e0a16 */
[----:B------:R-:W-:Y:S02]  /*25010*/  SEL R23, R19, R23, !P4 ;  /* 0x0000001713177207 */ /* 0x000fe40006000000 */
[----:B------:R-:W-:Y:S01]  /*25020*/  PRMT R32, RZ, 0x7610, R32 ;  /* 0x00007610ff207816 */ /* 0x000fe20000000020 */
[----:B------:R-:W-:Y:S01]  /*25030*/  IMAD R24, R24, UR12, RZ ;  /* 0x0000000c18187c24 */ /* 0x000fe2000f8e02ff */
[----:B------:R-:W-:Y:S02]  /*25040*/  LEA.HI.X.SX32 R4, R21, R6, 0x1, P6 ;  /* 0x0000000615047211 */ /* 0x000fe400030f0eff */
[----:B------:R-:W-:Y:S01]  /*25050*/  SEL R22, R19, R22, !P4 ;  /* 0x0000001613167207 */ /* 0x000fe20006000000 */
[----:B---3--:R-:W-:Y:S01]  /*25060*/  IMAD R23, R23, UR4, RZ ;  /* 0x0000000417177c24 */ /* 0x008fe2000f8e02ff */
[----:B------:R1:W-:Y:S01]  /*25070*/  STL [R1+0x9a8], R3 ;  /* 0x0009a80301007387 */ /* 0x0003e20000100800 */
[----:B------:R-:W-:Y:S01]  /*25080*/  IADD3 R2, P1, PT, R24, R7, RZ ;  /* 0x0000000718027210 */ /* 0x000fe20007f3e0ff */
[----:B0-----:R-:W-:-:S02]  /*25090*/  @P0 IMAD.MOV.U32 R10, RZ, RZ, R3 ;  /* 0x000000ffff0a0224 */ /* 0x001fc400078e0003 */
[----:B------:R-:W-:Y:S02]  /*250a0*/  @P0 IMAD.MOV.U32 R11, RZ, RZ, R4 ;  /* 0x000000ffff0b0224 */ /* 0x000fe400078e0004 */
[----:B------:R-:W-:Y:S01]  /*250b0*/  @!P5 IMAD.IADD R25, R25, 0x1, -R8 ;  /* 0x000000011919d824 */ /* 0x000fe200078e0a08 */
[----:B------:R0:W-:Y:S01]  /*250c0*/  STL [R1+0x9a4], R4 ;  /* 0x0009a40401007387 */ /* 0x0001e20000100800 */
[----:B------:R-:W-:-:S03]  /*250d0*/  IMAD R22, R22, UR13, RZ ;  /* 0x0000000d16167c24 */ /* 0x000fc6000f8e02ff */
[----:B------:R3:W2:Y:S01]  /*250e0*/  @P0 LDG.E.U8 R33, desc[UR18][R10.64] ;  /* 0x000000120a210981 */ /* 0x0006a2000c1e1100 */
[----:B------:R-:W-:Y:S01]  /*250f0*/  PRMT R31, RZ, 0x7610, R31 ;  /* 0x00007610ff1f7816 */ /* 0x000fe2000000001f */
[----:B------:R-:W4:Y:S01]  /*25100*/  LDCU UR4, c[0x0][0x3b0] ;  /* 0x00007600ff0477ac */ /* 0x000f220008000800 */
[----:B-1----:R-:W-:Y:S02]  /*25110*/  LEA.HI.X.SX32 R3, R24, R6, 0x1, P1 ;  /* 0x0000000618037211 */ /* 0x002fe400008f0eff */
[----:B------:R-:W-:Y:S02]  /*25120*/  ISETP.GT.U32.AND P1, PT, R8, R25, PT ;  /* 0x000000190800720c */ /* 0x000fe40003f24070 */
[----:B------:R-:W-:Y:S02]  /*25130*/  PRMT R30, RZ, 0x7610, R30 ;  /* 0x00007610ff1e7816 */ /* 0x000fe4000000001e */
[----:B------:R-:W-:Y:S02]  /*25140*/  PRMT R29, RZ, 0x7610, R29 ;  /* 0x00007610ff1d7816 */ /* 0x000fe4000000001d */
[----:B------:R-:W-:-:S02]  /*25150*/  PRMT R28, RZ, 0x7610, R28 ;  /* 0x00007610ff1c7816 */ /* 0x000fc4000000001c */
[C---:B0-----:R-:W-:Y:S02]  /*25160*/  IADD3 R4, P3, PT, R23.reuse, R7, RZ ;  /* 0x0000000717047210 */ /* 0x041fe40007f7e0ff */
[----:B------:R-:W-:Y:S01]  /*25170*/  PRMT R43, RZ, 0x7610, R43 ;  /* 0x00007610ff2b7816 */ /* 0x000fe2000000002b */
[----:B---3--:R-:W-:Y:S02]  /*25180*/  @P0 IMAD.MOV.U32 R10, RZ, RZ, R2 ;  /* 0x000000ffff0a0224 */ /* 0x008fe400078e0002 */
[----:B------:R-:W-:Y:S01]  /*25190*/  @P0 IMAD.MOV.U32 R11, RZ, RZ, R3 ;  /* 0x000000ffff0b0224 */ /* 0x000fe200078e0003 */
[----:B------:R-:W-:Y:S01]  /*251a0*/  LEA.HI.X.SX32 R5, R23, R6, 0x1, P3 ;  /* 0x0000000617057211 */ /* 0x000fe200018f0eff */
[----:B------:R0:W-:Y:S04]  /*251b0*/  STL [R1+0x9b0], R2 ;  /* 0x0009b00201007387 */ /* 0x0001e80000100800 */
[----:B------:R1:W3:Y:S04]  /*251c0*/  @P0 LDG.E.U8 R32, desc[UR18][R10.64] ;  /* 0x000000120a200981 */ /* 0x0002e8000c1e1100 */
[----:B------:R0:W-:Y:S04]  /*251d0*/  STL [R1+0x9ac], R3 ;  /* 0x0009ac0301007387 */ /* 0x0001e80000100800 */
[----:B------:R-:W-:Y:S01]  /*251e0*/  STL [R1+0x9b8], R4 ;  /* 0x0009b80401007387 */ /* 0x000fe20000100800 */
[----:B------:R-:W-:-:S03]  /*251f0*/  @!P1 IMAD.IADD R25, R25, 0x1, -R8 ;  /* 0x0000000119199824 */ /* 0x000fc600078e0a08 */
[----:B------:R-:W2:Y:S01]  /*25200*/  @P0 LDG.E.U8 R43, desc[UR18][R26.64] ;  /* 0x000000121a2b0981 */ /* 0x000ea2000c1e1100 */
[----:B------:R-:W-:Y:S02]  /*25210*/  PRMT R20, RZ, 0x7610, R20 ;  /* 0x00007610ff147816 */ /* 0x000fe40000000014 */
[----:B------:R-:W-:Y:S02]  /*25220*/  PRMT R18, RZ, 0x7610, R18 ;  /* 0x00007610ff127816 */ /* 0x000fe40000000012 */
[----:B------:R-:W-:Y:S02]  /*25230*/  PRMT R17, RZ, 0x7610, R17 ;  /* 0x00007610ff117816 */ /* 0x000fe40000000011 */
[----:B------:R-:W-:Y:S02]  /*25240*/  PRMT R16, RZ, 0x7610, R16 ;  /* 0x00007610ff107816 */ /* 0x000fe40000000010 */
[----:B0-----:R-:W-:Y:S01]  /*25250*/  IADD3 R2, P5, PT, R22, R7, RZ ;  /* 0x0000000716027210 */ /* 0x001fe20007fbe0ff */
[----:B-1----:R-:W-:-:S02]  /*25260*/  @P0 IMAD.MOV.U32 R10, RZ, RZ, R4 ;  /* 0x000000ffff0a0224 */ /* 0x002fc400078e0004 */
[----:B------:R-:W-:Y:S01]  /*25270*/  @P0 IMAD.MOV.U32 R11, RZ, RZ, R5 ;  /* 0x000000ffff0b0224 */ /* 0x000fe200078e0005 */
[----:B------:R-:W-:Y:S02]  /*25280*/  PRMT R15, RZ, 0x7610, R15 ;  /* 0x00007610ff0f7816 */ /* 0x000fe4000000000f */
[----:B------:R-:W-:Y:S01]  /*25290*/  LEA.HI.X.SX32 R3, R22, R6, 0x1, P5 ;  /* 0x0000000616037211 */ /* 0x000fe200028f0eff */
[----:B------:R-:W-:Y:S04]  /*252a0*/  STL [R1+0x9c0], R2 ;  /* 0x0009c00201007387 */ /* 0x000fe80000100800 */
[----:B------:R-:W-:Y:S04]  /*252b0*/  STL [R1+0x9b4], R5 ;  /* 0x0009b40501007387 */ /* 0x000fe80000100800 */
[----:B------:R0:W2:Y:S04]  /*252c0*/  @P0 LDG.E.U8 R31, desc[UR18][R10.64] ;  /* 0x000000120a1f0981 */ /* 0x0000a8000c1e1100 */
[----:B------:R1:W-:Y:S01]  /*252d0*/  STL [R1+0x9bc], R3 ;  /* 0x0009bc0301007387 */ /* 0x0003e20000100800 */
[----:B------:R-:W-:Y:S01]  /*252e0*/  PRMT R14, RZ, 0x7610, R14 ;  /* 0x00007610ff0e7816 */ /* 0x000fe2000000000e */
[----:B------:R-:W2:Y:S01]  /*252f0*/  LDCU UR5, c[0x0][0x3b0] ;  /* 0x00007600ff0577ac */ /* 0x000ea20008000800 */
[----:B0-----:R-:W-:-:S02]  /*25300*/  @P0 IMAD.MOV.U32 R10, RZ, RZ, R2 ;  /* 0x000000ffff0a0224 */ /* 0x001fc400078e0002 */
[----:B------:R-:W-:Y:S02]  /*25310*/  @P0 IMAD.MOV.U32 R11, RZ, RZ, R3 ;  /* 0x000000ffff0b0224 */ /* 0x000fe400078e0003 */
[----:B-1----:R-:W-:-:S03]  /*25320*/  VIADD R3, R0, 0xeb ;  /* 0x000000eb00037836 */ /* 0x002fc60000000000 */
[----:B------:R0:W2:Y:S02]  /*25330*/  @P0 LDG.E.U8 R30, desc[UR18][R10.64] ;  /* 0x000000120a1e0981 */ /* 0x0000a4000c1e1100 */
[----:B0-----:R-:W-:-:S05]  /*25340*/  IABS R10, R3 ;  /* 0x00000003000a7213 */ /* 0x001fca0000000000 */
[----:B------:R-:W-:-:S04]  /*25350*/  IMAD.HI.U32 R11, R9, R10, RZ ;  /* 0x0000000a090b7227 */ /* 0x000fc800078e00ff */
[----:B------:R-:W-:-:S04]  /*25360*/  IMAD.MOV R11, RZ, RZ, -R11 ;  /* 0x000000ffff0b7224 */ /* 0x000fc800078e0a0b */
[----:B------:R-:W-:Y:S01]  /*25370*/  IMAD R10, R8, R11, R10 ;  /* 0x0000000b080a7224 */ /* 0x000fe200078e020a */
[----:B------:R-:W-:Y:S01]  /*25380*/  STL [R1+0xf1c], R3 ;  /* 0x000f1c0301007387 */ /* 0x000fe20000100800 */
[----:B------:R-:W-:Y:S02]  /*25390*/  PRMT R27, RZ, 0x7610, R27 ;  /* 0x00007610ff1b7816 */ /* 0x000fe4000000001b */
[----:B------:R-:W-:Y:S02]  /*253a0*/  PRMT R26, RZ, 0x7610, R26 ;  /* 0x00007610ff1a7816 */ /* 0x000fe4000000001a */
[----:B----4-:R-:W-:-:S13]  /*253b0*/  ISETP.GE.AND P3, PT, R73, RZ, PT ;  /* 0x000000ff4900720c */ /* 0x010fda0003f66270 */
[----:B------:R-:W-:-:S05]  /*253c0*/  @!P3 IMAD.MOV R25, RZ, RZ, -R25 ;  /* 0x000000ffff19b224 */ /* 0x000fca00078e0a19 */
[----:B------:R-:W-:-:S05]  /*253d0*/  SEL R25, R19, R25, !P4 ;  /* 0x0000001913197207 */ /* 0x000fca0006000000 */
[----:B------:R-:W-:Y:S01]  /*253e0*/  IMAD R25, R25, UR4, RZ ;  /* 0x0000000419197c24 */ /* 0x000fe2000f8e02ff */
[----:B------:R-:W-:Y:S01]  /*253f0*/  ISETP.GE.AND P3, PT, R3, RZ, PT ;  /* 0x000000ff0300720c */ /* 0x000fe20003f66270 */
[----:B------:R-:W0:Y:S03]  /*25400*/  LDCU UR4, c[0x0][0x3b0] ;  /* 0x00007600ff0477ac */ /* 0x000e260008000800 */
[----:B------:R-:W-:-:S04]  /*25410*/  IADD3 R2, P1, PT, R25, R7, RZ ;  /* 0x0000000719027210 */ /* 0x000fc80007f3e0ff */
[----:B------:R-:W-:Y:S02]  /*25420*/  LEA.HI.X.SX32 R4, R25, R6, 0x1, P1 ;  /* 0x0000000619047211 */ /* 0x000fe400008f0eff */
[----:B------:R-:W-:Y:S01]  /*25430*/  ISETP.GT.U32.AND P1, PT, R8, R10, PT ;  /* 0x0000000a0800720c */ /* 0x000fe20003f24070 */
[----:B------:R1:W-:Y:S01]  /*25440*/  STL [R1+0x9d8], R2 ;  /* 0x0009d80201007387 */ /* 0x0003e20000100800 */
[----:B------:R-:W-:Y:S02]  /*25450*/  @P0 IMAD.MOV.U32 R12, RZ, RZ, R2 ;  /* 0x000000ffff0c0224 */ /* 0x000fe400078e0002 */
[----:B------:R-:W-:-:S05]  /*25460*/  @P0 IMAD.MOV.U32 R13, RZ, RZ, R4 ;  /* 0x000000ffff0d0224 */ /* 0x000fca00078e0004 */
[----:B------:R4:W2:Y:S01]  /*25470*/  @P0 LDG.E.U8 R29, desc[UR18][R12.64] ;  /* 0x000000120c1d0981 */ /* 0x0008a2000c1e1100 */
[----:B-1----:R-:W-:-:S03]  /*25480*/  VIADD R2, R0, 0xec ;  /* 0x000000ec00027836 */ /* 0x002fc60000000000 */
[----:B------:R-:W-:Y:S02]  /*25490*/  @!P1 IMAD.IADD R10, R10, 0x1, -R8 ;  /* 0x000000010a0a9824 */ /* 0x000fe400078e0a08 */
[----:B------:R-:W-:-:S03]  /*254a0*/  IABS R11, R2 ;  /* 0x00000002000b7213 */ /* 0x000fc60000000000 */
[----:B------:R-:W-:Y:S02]  /*254b0*/  ISETP.GT.U32.AND P1, PT, R8, R10, PT ;  /* 0x0000000a0800720c */ /* 0x000fe40003f24070 */
[----:B----4-:R-:W-:-:S04]  /*254c0*/  IMAD.HI.U32 R12, R9, R11, RZ ;  /* 0x0000000b090c7227 */ /* 0x010fc800078e00ff */
[----:B------:R-:W-:-:S04]  /*254d0*/  IMAD.MOV R12, RZ, RZ, -R12 ;  /* 0x000000ffff0c7224 */ /* 0x000fc800078e0a0c */
[----:B------:R-:W-:-:S03]  /*254e0*/  IMAD R11, R8, R12, R11 ;  /* 0x0000000c080b7224 */ /* 0x000fc600078e020b */
[----:B------:R-:W-:Y:S02]  /*254f0*/  @!P1 IMAD.IADD R10, R10, 0x1, -R8 ;  /* 0x000000010a0a9824 */ /* 0x000fe400078e0a08 */
[----:B------:R-:W-:Y:S02]  /*25500*/  ISETP.GT.U32.AND P1, PT, R8, R11, PT ;  /* 0x0000000b0800720c */ /* 0x000fe40003f24070 */
[----:B------:R-:W-:-:S05]  /*25510*/  @!P3 IMAD.MOV R10, RZ, RZ, -R10 ;  /* 0x000000ffff0ab224 */ /* 0x000fca00078e0a0a */
[----:B------:R-:W-:-:S05]  /*25520*/  SEL R10, R19, R10, !P4 ;  /* 0x0000000a130a7207 */ /* 0x000fca0006000000 */
[----:B0-----:R-:W-:Y:S01]  /*25530*/  IMAD R10, R10, UR4, RZ ;  /* 0x000000040a0a7c24 */ /* 0x001fe2000f8e02ff */
[----:B------:R0:W-:Y:S01]  /*25540*/  STL [R1+0x9d4], R4 ;  /* 0x0009d40401007387 */ /* 0x0001e20000100800 */
[----:B------:R-:W-:Y:S01]  /*25550*/  @!P1 IMAD.IADD R11, R11, 0x1, -R8 ;  /* 0x000000010b0b9824 */ /* 0x000fe200078e0a08 */
[----:B------:R-:W1:Y:S02]  /*25560*/  LDCU UR4, c[0x0][0x3b0] ;  /* 0x00007600ff0477ac */ /* 0x000e640008000800 */
[----:B------:R-:W-:Y:S02]  /*25570*/  IADD3 R3, P3, PT, R10, R7, RZ ;  /* 0x000000070a037210 */ /* 0x000fe40007f7e0ff */
[----:B------:R-:W-:Y:S02]  /*25580*/  ISETP.GT.U32.AND P1, PT, R8, R11, PT ;  /* 0x0000000b0800720c */ /* 0x000fe40003f24070 */
[----:B0-----:R-:W-:Y:S02]  /*25590*/  LEA.HI.X.SX32 R4, R10, R6, 0x1, P3 ;  /* 0x000000060a047211 */ /* 0x001fe400018f0eff */
[----:B------:R-:W-:Y:S01]  /*255a0*/  ISETP.GE.AND P3, PT, R2, RZ, PT ;  /* 0x000000ff0200720c */ /* 0x000fe20003f66270 */
[----:B------:R-:W-:Y:S04]  /*255b0*/  STL [R1+0xf18], R2 ;  /* 0x000f180201007387 */ /* 0x000fe80000100800 */
[----:B------:R0:W-:Y:S01]  /*255c0*/  STL [R1+0x9e0], R3 ;  /* 0x0009e00301007387 */ /* 0x0001e20000100800 */
[----:B------:R-:W-:-:S02]  /*255d0*/  @P0 IMAD.MOV.U32 R12, RZ, RZ, R3 ;  /* 0x000000ffff0c0224 */ /* 0x000fc400078e0003 */
[----:B------:R-:W-:Y:S02]  /*255e0*/  @P0 IMAD.MOV.U32 R13, RZ, RZ, R4 ;  /* 0x000000ffff0d0224 */ /* 0x000fe400078e0004 */
[----:B------:R-:W-:-:S03]  /*255f0*/  @!P1 IMAD.IADD R11, R11, 0x1, -R8 ;  /* 0x000000010b0b9824 */ /* 0x000fc600078e0a08 */
[----:B------:R4:W2:Y:S01]  /*25600*/  @P0 LDG.E.U8 R28, desc[UR18][R12.64] ;  /* 0x000000120c1c0981 */ /* 0x0008a2000c1e1100 */
[----:B0-----:R-:W-:Y:S02]  /*25610*/  VIADD R3, R0, 0xed ;  /* 0x000000ed00037836 */ /* 0x001fe40000000000 */
[----:B------:R-:W-:-:S03]  /*25620*/  @!P3 IMAD.MOV R11, RZ, RZ, -R11 ;  /* 0x000000ffff0bb224 */ /* 0x000fc600078e0a0b */
[----:B------:R-:W-:Y:S02]  /*25630*/  IABS R10, R3 ;  /* 0x00000003000a7213 */ /* 0x000fe40000000000 */
[----:B----4-:R-:W-:-:S03]  /*25640*/  SEL R12, R19, R11, !P4 ;  /* 0x0000000b130c7207 */ /* 0x010fc60006000000 */
[----:B------:R-:W-:-:S04]  /*25650*/  IMAD.HI.U32 R11, R9, R10, RZ ;  /* 0x0000000a090b7227 */ /* 0x000fc800078e00ff */
[----:B-1----:R-:W-:Y:S01]  /*25660*/  IMAD R12, R12, UR4, RZ ;  /* 0x000000040c0c7c24 */ /* 0x002fe2000f8e02ff */
[----:B------:R0:W-:Y:S01]  /*25670*/  STL [R1+0x9dc], R4 ;  /* 0x0009dc0401007387 */ /* 0x0001e20000100800 */
[----:B------:R-:W-:Y:S01]  /*25680*/  ISETP.GE.AND P3, PT, R3, RZ, PT ;  /* 0x000000ff0300720c */ /* 0x000fe20003f66270 */
[----:B------:R-:W-:Y:S01]  /*25690*/  IMAD.MOV R11, RZ, RZ, -R11 ;  /* 0x000000ffff0b7224 */ /* 0x000fe200078e0a0b */
[----:B------:R-:W1:Y:S01]  /*256a0*/  LDCU UR4, c[0x0][0x3b0] ;  /* 0x00007600ff0477ac */ /* 0x000e620008000800 */
[----:B------:R-:W-:Y:S02]  /*256b0*/  IADD3 R2, P1, PT, R12, R7, RZ ;  /* 0x000000070c027210 */ /* 0x000fe40007f3e0ff */
[----:B------:R-:W-:Y:S02]  /*256c0*/  IMAD R10, R8, R11, R10 ;  /* 0x0000000b080a7224 */ /* 0x000fe400078e020a */
[----:B0-----:R-:W-:-:S03]  /*256d0*/  LEA.HI.X.SX32 R4, R12, R6, 0x1, P1 ;  /* 0x000000060c047211 */ /* 0x001fc600008f0eff */
[----:B------:R-:W-:Y:S01]  /*256e0*/  ISETP.GT.U32.AND P1, PT, R8, R10, PT ;  /* 0x0000000a0800720c */ /* 0x000fe20003f24070 */
[----:B------:R-:W-:Y:S04]  /*256f0*/  STL [R1+0xf14], R3 ;  /* 0x000f140301007387 */ /* 0x000fe80000100800 */
[----:B------:R0:W-:Y:S01]  /*25700*/  STL [R1+0x9e8], R2 ;  /* 0x0009e80201007387 */ /* 0x0001e20000100800 */
[----:B------:R-:W-:Y:S02]  /*25710*/  @P0 IMAD.MOV.U32 R12, RZ, RZ, R2 ;  /* 0x000000ffff0c0224 */ /* 0x000fe400078e0002 */
[----:B------:R-:W-:-:S05]  /*25720*/  @P0 IMAD.MOV.U32 R13, RZ, RZ, R4 ;  /* 0x000000ffff0d0224 */ /* 0x000fca00078e0004 */
[----:B------:R4:W2:Y:S01]  /*25730*/  @P0 LDG.E.U8 R27, desc[UR18][R12.64] ;  /* 0x000000120c1b0981 */ /* 0x0008a2000c1e1100 */
[----:B0-----:R-:W-:Y:S02]  /*25740*/  VIADD R2, R0, 0xee ;  /* 0x000000ee00027836 */ /* 0x001fe40000000000 */
[----:B------:R-:W-:-:S03]  /*25750*/  @!P1 IMAD.IADD R10, R10, 0x1, -R8 ;  /* 0x000000010a0a9824 */ /* 0x000fc600078e0a08 */
[----:B------:R-:W-:Y:S02]  /*25760*/  IABS R11, R2 ;  /* 0x00000002000b7213 */ /* 0x000fe40000000000 */
[----:B------:R-:W-:-:S03]  /*25770*/  ISETP.GT.U32.AND P1, PT, R8, R10, PT ;  /* 0x0000000a0800720c */ /* 0x000fc60003f24070 */
[----:B----4-:R-:W-:-:S04]  /*25780*/  IMAD.HI.U32 R12, R9, R11, RZ ;  /* 0x0000000b090c7227 */ /* 0x010fc800078e00ff */
[----:B------:R-:W-:-:S04]  /*25790*/  IMAD.MOV R12, RZ, RZ, -R12 ;  /* 0x000000ffff0c7224 */ /* 0x000fc800078e0a0c */
[----:B------:R-:W-:Y:S02]  /*257a0*/  IMAD R11, R8, R12, R11 ;  /* 0x0000000c080b7224 */ /* 0x000fe400078e020b */
[----:B------:R-:W-:-:S03]  /*257b0*/  @!P1 IMAD.IADD R10, R10, 0x1, -R8 ;  /* 0x000000010a0a9824 */ /* 0x000fc600078e0a08 */
[----:B------:R-:W-:Y:S01]  /*257c0*/  ISETP.GT.U32.AND P1, PT, R8, R11, PT ;  /* 0x0000000b0800720c */ /* 0x000fe20003f24070 */
[----:B------:R-:W-:-:S05]  /*257d0*/  @!P3 IMAD.MOV R10, RZ, RZ, -R10 ;  /* 0x000000ffff0ab224 */ /* 0x000fca00078e0a0a */
[----:B------:R-:W-:-:S05]  /*257e0*/  SEL R10, R19, R10, !P4 ;  /* 0x0000000a130a7207 */ /* 0x000fca0006000000 */
[----:B-1----:R-:W-:Y:S01]  /*257f0*/  IMAD R10, R10, UR4, RZ ;  /* 0x000000040a0a7c24 */ /* 0x002fe2000f8e02ff */
        /* <DEDUP_REMOVED lines=20> */
[----:B------:R-:W-:Y:S01]  /*25940*/  PRMT R25, RZ, 0x7610, R25 ;  /* 0x00007610ff197816 */ /* 0x000fe20000000019 */
[----:B------:R-:W-:Y:S01]  /*25950*/  IMAD.MOV R11, RZ, RZ, -R11 ;  /* 0x000000ffff0b7224 */ /* 0x000fe200078e0a0b */
[----:B------:R-:W-:Y:S02]  /*25960*/  ISETP.GE.AND P3, PT, R3, RZ, PT ;  /* 0x000000ff0300720c */ /* 0x000fe40003f66270 */
[----:B------:R-:W-:Y:S01]  /*25970*/  IADD3 R2, P1, PT, R12, R7, RZ ;  /* 0x000000070c027210 */ /* 0x000fe20007f3e0ff */
[----:B------:R-:W1:Y:S01]  /*25980*/  LDCU UR4, c[0x0][0x3b0] ;  /* 0x00007600ff0477ac */ /* 0x000e620008000800 */
        /* <DEDUP_REMOVED lines=29> */
[----:B------:R-:W-:Y:S01]  /*25b60*/  @P0 IMAD.MOV.U32 R12, RZ, RZ, R3 ;  /* 0x000000ffff0c0224 */ /* 0x000fe200078e0003 */
[----:B------:R-:W-:Y:S01]  /*25b70*/  PRMT R24, RZ, 0x7610, R24 ;  /* 0x00007610ff187816 */ /* 0x000fe20000000018 */
[----:B------:R-:W-:-:S02]  /*25b80*/  @P0 IMAD.MOV.U32 R13, RZ, RZ, R4 ;  /* 0x000000ffff0d0224 */ /* 0x000fc400078e0004 */
        /* <DEDUP_REMOVED lines=136> */
[----:B------:R4:W3:Y:S01]  /*26410*/  @P0 LDG.E.U8 R17, desc[UR18][R12.64] ;  /* 0x000000120c110981 */ /* 0x0008e2000c1e1100 */
        /* <DEDUP_REMOVED lines=18> */
[----:B------:R4:W3:Y:S01]  /*26540*/  @P0 LDG.E.U8 R16, desc[UR18][R12.64] ;  /* 0x000000120c100981 */ /* 0x0008e2000c1e1100 */
        /* <DEDUP_REMOVED lines=13> */
[----:B------:R-:W-:Y:S02]  /*26620*/  @!P1 IMAD.IADD R11, R11, 0x1, -R8 ;  /* 0x000000010b0b9824 */ /* 0x000fe400078e0a08 */
[----:B------:R-:W-:Y:S01]  /*26630*/  VIADD R5, R0, 0xfe ;  /* 0x000000fe00057836 */ /* 0x000fe20000000000 */
[----:B------:R-:W1:Y:S01]  /*26640*/  LDCU UR4, c[0x0][0x3b0] ;  /* 0x00007600ff0477ac */ /* 0x000e620008000800 */
[----:B------:R-:W-:Y:S02]  /*26650*/  IADD3 R3, P3, PT, R10, R7, RZ ;  /* 0x000000070a037210 */ /* 0x000fe40007f7e0ff */
[----:B------:R-:W-:Y:S02]  /*26660*/  ISETP.GT.U32.AND P1, PT, R8, R11, PT ;  /* 0x0000000b0800720c */ /* 0x000fe40003f24070 */
[----:B0-----:R-:W-:-:S02]  /*26670*/  LEA.HI.X.SX32 R4, R10, R6, 0x1, P3 ;  /* 0x000000060a047211 */ /* 0x001fc400018f0eff */
[----:B------:R-:W-:Y:S01]  /*26680*/  ISETP.GE.AND P3, PT, R2, RZ, PT ;  /* 0x000000ff0200720c */ /* 0x000fe20003f66270 */
[----:B------:R-:W-:Y:S02]  /*26690*/  @P0 IMAD.MOV.U32 R12, RZ, RZ, R3 ;  /* 0x000000ffff0c0224 */ /* 0x000fe400078e0003 */
[----:B------:R-:W-:-:S06]  /*266a0*/  @P0 IMAD.MOV.U32 R13, RZ, RZ, R4 ;  /* 0x000000ffff0d0224 */ /* 0x000fcc00078e0004 */
[----:B------:R-:W-:Y:S01]  /*266b0*/  @!P1 IMAD.IADD R11, R11, 0x1, -R8 ;  /* 0x000000010b0b9824 */ /* 0x000fe200078e0a08 */
[----:B------:R-:W-:Y:S01]  /*266c0*/  IABS R10, R5 ;  /* 0x00000005000a7213 */ /* 0x000fe20000000000 */
[----:B------:R0:W4:Y:S02]  /*266d0*/  @P0 LDG.E.U8 R15, desc[UR18][R12.64] ;  /* 0x000000120c0f0981 */ /* 0x000124000c1e1100 */
[----:B------:R-:W-:-:S05]  /*266e0*/  @!P3 IMAD.MOV R11, RZ, RZ, -R11 ;  /* 0x000000ffff0bb224 */ /* 0x000fca00078e0a0b */
[----:B0-----:R-:W-:Y:S01]  /*266f0*/  SEL R12, R19, R11, !P4 ;  /* 0x0000000b130c7207 */ /* 0x001fe20006000000 */
[----:B------:R-:W-:-:S04]  /*26700*/  IMAD.HI.U32 R11, R9, R10, RZ ;  /* 0x0000000a090b7227 */ /* 0x000fc800078e00ff */
[----:B------:R-:W-:Y:S02]  /*26710*/  IMAD R12, R12, UR11, RZ ;  /* 0x0000000b0c0c7c24 */ /* 0x000fe4000f8e02ff */
[----:B------:R-:W-:Y:S01]  /*26720*/  IMAD.MOV R11, RZ, RZ, -R11 ;  /* 0x000000ffff0b7224 */ /* 0x000fe200078e0a0b */
[----:B------:R0:W-:Y:S03]  /*26730*/  STL [R1+0xe44], R2 ;  /* 0x000e440201007387 */ /* 0x0001e60000100800 */
[----:B------:R-:W-:Y:S01]  /*26740*/  IMAD R10, R8, R11, R10 ;  /* 0x0000000b080a7224 */ /* 0x000fe200078e020a */
[----:B------:R1:W-:Y:S01]  /*26750*/  STL [R1+0xa60], R3 ;  /* 0x000a600301007387 */ /* 0x0003e20000100800 */
[----:B0-----:R-:W-:-:S04]  /*26760*/  IADD3 R2, P1, PT, R12, R7, RZ ;  /* 0x000000070c027210 */ /* 0x001fc80007f3e0ff */
[----:B-1----:R-:W-:Y:S02]  /*26770*/  LEA.HI.X.SX32 R3, R12, R6, 0x1, P1 ;  /* 0x000000060c037211 */ /* 0x002fe400008f0eff */
[----:B------:R-:W-:Y:S01]  /*26780*/  ISETP.GT.U32.AND P1, PT, R8, R10, PT ;  /* 0x0000000a0800720c */ /* 0x000fe20003f24070 */
[----:B------:R0:W-:Y:S04]  /*26790*/  STL [R1+0xa5c], R4 ;  /* 0x000a5c0401007387 */ /* 0x0001e80000100800 */
[----:B------:R-:W-:Y:S04]  /*267a0*/  STL [R1+0xee8], R5 ;  /* 0x000ee80501007387 */ /* 0x000fe80000100800 */
[----:B------:R-:W-:Y:S04]  /*267b0*/  STL [R1+0x2c8], R2 ;  /* 0x0002c80201007387 */ /* 0x000fe80000100800 */
[----:B------:R1:W-:Y:S01]  /*267c0*/  STL [R1+0x2c4], R3 ;  /* 0x0002c40301007387 */ /* 0x0003e20000100800 */
[----:B------:R-:W-:-:S02]  /*267d0*/  @P0 IMAD.MOV.U32 R13, RZ, RZ, R3 ;  /* 0x000000ffff0d0224 */ /* 0x000fc400078e0003 */
[----:B------:R-:W-:Y:S02]  /*267e0*/  @P0 IMAD.MOV.U32 R12, RZ, RZ, R2 ;  /* 0x000000ffff0c0224 */ /* 0x000fe400078e0002 */
[----:B0-----:R-:W-:-:S03]  /*267f0*/  VIADD R4, R0, 0xef ;  /* 0x000000ef00047836 */ /* 0x001fc60000000000 */
[----:B------:R0:W3:Y:S01]  /*26800*/  @P0 LDG.E.U8 R14, desc[UR18][R12.64] ;  /* 0x000000120c0e0981 */ /* 0x0000e2000c1e1100 */
[----:B-1----:R-:W-:Y:S02]  /*26810*/  VIADD R3, R0, 0xff ;  /* 0x000000ff00037836 */ /* 0x002fe40000000000 */
[----:B------:R-:W-:Y:S02]  /*26820*/  @!P1 IMAD.IADD R10, R10, 0x1, -R8 ;  /* 0x000000010a0a9824 */ /* 0x000fe400078e0a08 */
[----:B------:R-:W-:Y:S01]  /*26830*/  VIADD R2, R0, 0xf7 ;  /* 0x000000f700027836 */ /* 0x000fe20000000000 */
[----:B------:R-:W-:Y:S02]  /*26840*/  IABS R11, R3 ;  /* 0x00000003000b7213 */ /* 0x000fe40000000000 */
[----:B0-----:R-:W-:Y:S02]  /*26850*/  IABS R12, R4 ;  /* 0x00000004000c7213 */ /* 0x001fe40000000000 */
[----:B------:R-:W-:Y:S01]  /*26860*/  ISETP.GT.U32.AND P3, PT, R8, R10, PT ;  /* 0x0000000a0800720c */ /* 0x000fe20003f64070 */
[----:B------:R-:W-:Y:S01]  /*26870*/  IMAD.HI.U32 R71, R9, R11, RZ ;  /* 0x0000000b09477227 */ /* 0x000fe200078e00ff */
[----:B------:R-:W-:-:S03]  /*26880*/  IABS R13, R2 ;  /* 0x00000002000d7213 */ /* 0x000fc60000000000 */
[----:B------:R-:W-:-:S04]  /*26890*/  IMAD.HI.U32 R72, R9, R12, RZ ;  /* 0x0000000c09487227 */ /* 0x000fc800078e00ff */
[----:B------:R-:W-:Y:S01]  /*268a0*/  IMAD.MOV R71, RZ, RZ, -R71 ;  /* 0x000000ffff477224 */ /* 0x000fe200078e0a47 */
[----:B------:R-:W-:Y:S01]  /*268b0*/  ISETP.GE.AND P1, PT, R5, RZ, PT ;  /* 0x000000ff0500720c */ /* 0x000fe20003f26270 */
[----:B------:R-:W-:Y:S02]  /*268c0*/  IMAD.MOV R72, RZ, RZ, -R72 ;  /* 0x000000ffff487224 */ /* 0x000fe400078e0a48 */
[----:B------:R-:W-:-:S04]  /*268d0*/  IMAD.HI.U32 R73, R9, R13, RZ ;  /* 0x0000000d09497227 */ /* 0x000fc800078e00ff */
[C---:B------:R-:W-:Y:S02]  /*268e0*/  IMAD R9, R8.reuse, R71, R11 ;  /* 0x0000004708097224 */ /* 0x040fe400078e020b */
[----:B------:R-:W-:Y:S02]  /*268f0*/  IMAD R12, R8, R72, R12 ;  /* 0x00000048080c7224 */ /* 0x000fe400078e020c */
[----:B------:R-:W-:Y:S02]  /*26900*/  IMAD.MOV R73, RZ, RZ, -R73 ;  /* 0x000000ffff497224 */ /* 0x000fe400078e0a49 */
[----:B------:R-:W-:Y:S01]  /*26910*/  @!P3 IMAD.IADD R10, R10, 0x1, -R8 ;  /* 0x000000010a0ab824 */ /* 0x000fe200078e0a08 */
[C---:B------:R-:W-:Y:S01]  /*26920*/  ISETP.GT.U32.AND P6, PT, R8.reuse, R9, PT ;  /* 0x000000090800720c */ /* 0x040fe20003fc4070 */
[C---:B------:R-:W-:Y:S01]  /*26930*/  IMAD R11, R8.reuse, R73, R13 ;  /* 0x00000049080b7224 */ /* 0x040fe200078e020d */
[----:B------:R-:W-:Y:S01]  /*26940*/  ISETP.GT.U32.AND P3, PT, R8, R12, PT ;  /* 0x0000000c0800720c */ /* 0x000fe20003f64070 */
[----:B------:R-:W-:-:S03]  /*26950*/  @!P1 IMAD.MOV R10, RZ, RZ, -R10 ;  /* 0x000000ffff0a9224 */ /* 0x000fc600078e0a0a */
[----:B------:R-:W-:Y:S02]  /*26960*/  ISETP.GT.U32.AND P5, PT, R8, R11, PT ;  /* 0x0000000b0800720c */ /* 0x000fe40003fa4070 */
[----:B------:R-:W-:-:S05]  /*26970*/  SEL R10, R19, R10, !P4 ;  /* 0x0000000a130a7207 */ /* 0x000fca0006000000 */
[--C-:B------:R-:W-:Y:S02]  /*26980*/  @!P6 IMAD.IADD R9, R9, 0x1, -R8.reuse ;  /* 0x000000010909e824 */ /* 0x100fe400078e0a08 */
[----:B------:R-:W-:Y:S01]  /*26990*/  IMAD R10, R10, UR4, RZ ;  /* 0x000000040a0a7c24 */ /* 0x000fe2000f8e02ff */
[----:B------:R-:W0:Y:S01]  /*269a0*/  LDCU UR4, c[0x0][0x3b0] ;  /* 0x00007600ff0477ac */ /* 0x000e220008000800 */
[--C-:B------:R-:W-:Y:S01]  /*269b0*/  @!P3 IMAD.IADD R12, R12, 0x1, -R8.reuse ;  /* 0x000000010c0cb824 */ /* 0x100fe200078e0a08 */
[----:B------:R-:W-:Y:S02]  /*269c0*/  ISETP.GT.U32.AND P3, PT, R8, R9, PT ;  /* 0x000000090800720c */ /* 0x000fe40003f64070 */
[----:B------:R-:W-:Y:S01]  /*269d0*/  IADD3 R5, P1, PT, R10, R7, RZ ;  /* 0x000000070a057210 */ /* 0x000fe20007f3e0ff */
[----:B------:R-:W-:Y:S01]  /*269e0*/  @!P5 IMAD.IADD R11, R11, 0x1, -R8 ;  /* 0x000000010b0bd824 */ /* 0x000fe200078e0a08 */
[----:B------:R-:W-:Y:S02]  /*269f0*/  ISETP.GT.U32.AND P6, PT, R8, R12, PT ;  /* 0x0000000c0800720c */ /* 0x000fe40003fc4070 */
[----:B------:R-:W-:-:S02]  /*26a00*/  LEA.HI.X.SX32 R71, R10, R6, 0x1, P1 ;  /* 0x000000060a477211 */ /* 0x000fc400008f0eff */
[----:B------:R-:W-:Y:S02]  /*26a10*/  ISETP.GE.AND P1, PT, R4, RZ, PT ;  /* 0x000000ff0400720c */ /* 0x000fe40003f26270 */
[----:B------:R-:W-:-:S03]  /*26a20*/  ISETP.GT.U32.AND P5, PT, R8, R11, PT ;  /* 0x0000000b0800720c */ /* 0x000fc60003fa4070 */
[----:B------:R-:W-:Y:S01]  /*26a30*/  @!P3 IMAD.IADD R9, R9, 0x1, -R8 ;  /* 0x000000010909b824 */ /* 0x000fe200078e0a08 */
[----:B------:R-:W-:-:S03]  /*26a40*/  ISETP.GE.AND P3, PT, R2, RZ, PT ;  /* 0x000000ff0200720c */ /* 0x000fc60003f66270 */
[----:B------:R-:W-:-:S04]  /*26a50*/  @!P6 IMAD.IADD R12, R12, 0x1, -R8 ;  /* 0x000000010c0ce824 */ /* 0x000fc800078e0a08 */
[----:B------:R-:W-:Y:S02]  /*26a60*/  @!P1 IMAD.MOV R12, RZ, RZ, -R12 ;  /* 0x000000ffff0c9224 */ /* 0x000fe400078e0a0c */
[----:B------:R-:W-:Y:S01]  /*26a70*/  @!P5 IMAD.IADD R11, R11, 0x1, -R8 ;  /* 0x000000010b0bd824 */ /* 0x000fe200078e0a08 */
[----:B------:R-:W-:Y:S02]  /*26a80*/  ISETP.GE.AND P5, PT, R3, RZ, PT ;  /* 0x000000ff0300720c */ /* 0x000fe40003fa6270 */
[----:B------:R-:W-:Y:S01]  /*26a90*/  SEL R12, R19, R12, !P4 ;  /* 0x0000000c130c7207 */ /* 0x000fe20006000000 */
[----:B------:R-:W-:Y:S01]  /*26aa0*/  @!P3 IMAD.MOV R11, RZ, RZ, -R11 ;  /* 0x000000ffff0bb224 */ /* 0x000fe200078e0a0b */
[----:B------:R1:W-:Y:S04]  /*26ab0*/  STL [R1+0xdd8], R3 ;  /* 0x000dd80301007387 */ /* 0x0003e80000100800 */
[----:B------:R1:W-:Y:S01]  /*26ac0*/  STL [R1+0xee4], R4 ;  /* 0x000ee40401007387 */ /* 0x0003e20000100800 */
[----:B0-----:R-:W-:Y:S01]  /*26ad0*/  IMAD R12, R12, UR4, RZ ;  /* 0x000000040c0c7c24 */ /* 0x001fe2000f8e02ff */
[----:B------:R-:W0:Y:S02]  /*26ae0*/  LDCU UR4, c[0x0][0x3b0] ;  /* 0x00007600ff0477ac */ /* 0x000e240008000800 */
[----:B------:R-:W-:Y:S01]  /*26af0*/  STL [R1+0xee0], R2 ;  /* 0x000ee00201007387 */ /* 0x000fe20000100800 */
[----:B------:R-:W-:-:S03]  /*26b00*/  PRMT R10, RZ, 0x7610, R10 ;  /* 0x00007610ff0a7816 */ /* 0x000fc6000000000a */
[----:B------:R0:W-:Y:S01]  /*26b10*/  STL [R1+0x320], R5 ;  /* 0x0003200501007387 */ /* 0x0001e20000100800 */
[----:B------:R-:W-:Y:S02]  /*26b20*/  @P0 IMAD.MOV.U32 R72, RZ, RZ, R5 ;  /* 0x000000ffff480224 */ /* 0x000fe400078e0005 */
[----:B------:R-:W-:Y:S01]  /*26b30*/  @P0 IMAD.MOV.U32 R73, RZ, RZ, R71 ;  /* 0x000000ffff490224 */ /* 0x000fe200078e0047 */
[----:B------:R-:W-:Y:S01]  /*26b40*/  SEL R11, R19, R11, !P4 ;  /* 0x0000000b130b7207 */ /* 0x000fe20006000000 */
[----:B------:R0:W-:Y:S04]  /*26b50*/  STL [R1+0x31c], R71 ;  /* 0x00031c4701007387 */ /* 0x0001e80000100800 */
[----:B------:R-:W3:Y:S01]  /*26b60*/  LDL.LU R93, [R1+0xe54] ;  /* 0x000e5400015d7983 */ /* 0x000ee20000300800 */
[----:B------:R-:W-:-:S03]  /*26b70*/  @!P5 IMAD.MOV R9, RZ, RZ, -R9 ;  /* 0x000000ffff09d224 */ /* 0x000fc600078e0a09 */
[----:B-1----:R-:W4:Y:S04]  /*26b80*/  LDL.LU R3, [R1+0xe38] ;  /* 0x000e380001037983 */ /* 0x002f280000300800 */
[----:B------:R-:W4:Y:S04]  /*26b90*/  LDL.LU R4, [R1+0xe20] ;  /* 0x000e200001047983 */ /* 0x000f280000300800 */
[----:B------:R-:W4:Y:S01]  /*26ba0*/  @P0 LDG.E.U8 R10, desc[UR18][R72.64] ;  /* 0x00000012480a0981 */ /* 0x000f22000c1e1100 */
[----:B0-----:R-:W-:-:S03]  /*26bb0*/  IADD3 R5, P1, PT, R12, R7, RZ ;  /* 0x000000070c057210 */ /* 0x001fc60007f3e0ff */
[----:B------:R-:W4:Y:S01]  /*26bc0*/  LDL.LU R2, [R1+0xe08] ;  /* 0x000e080001027983 */ /* 0x000f220000300800 */
[----:B--2---:R-:W-:Y:S01]  /*26bd0*/  IMAD R11, R11, UR5, RZ ;  /* 0x000000050b0b7c24 */ /* 0x004fe2000f8e02ff */
[----:B------:R-:W-:Y:S02]  /*26be0*/  SEL R19, R19, R9, !P4 ;  /* 0x0000000913137207 */ /* 0x000fe40006000000 */
[----:B------:R-:W-:Y:S02]  /*26bf0*/  LEA.HI.X.SX32 R13, R12, R6, 0x1, P1 ;  /* 0x000000060c0d7211 */ /* 0x000fe400008f0eff */
[----:B------:R-:W-:Y:S01]  /*26c00*/  PRMT R9, RZ, 0x7610, R9 ;  /* 0x00007610ff097816 */ /* 0x000fe20000000009 */
[----:B------:R-:W-:Y:S01]  /*26c10*/  @P0 IMAD.MOV.U32 R12, RZ, RZ, R5 ;  /* 0x000000ffff0c0224 */ /* 0x000fe200078e0005 */
[----:B------:R-:W2:Y:S04]  /*26c20*/  LDL.LU R72, [R1+0x40] ;  /* 0x0000400001487983 */ /* 0x000ea80000300800 */
[----:B------:R-:W2:Y:S04]  /*26c30*/  LDL.LU R73, [R1+0x28] ;  /* 0x0000280001497983 */ /* 0x000ea80000300800 */
[----:B------:R-:W2:Y:S04]  /*26c40*/  LDL.LU R71, [R1+0x10] ;  /* 0x0000100001477983 */ /* 0x000ea80000300800 */
[----:B------:R0:W-:Y:S04]  /*26c50*/  STL [R1+0x308], R5 ;  /* 0x0003080501007387 */ /* 0x0001e80000100800 */
[----:B------:R1:W-:Y:S04]  /*26c60*/  STL [R1+0x304], R13 ;  /* 0x0003040d01007387 */ /* 0x0003e80000100800 */
[----:B------:R1:W2:Y:S01]  /*26c70*/  @P0 LDG.E.U8 R9, desc[UR18][R12.64] ;  /* 0x000000120c090981 */ /* 0x0002a2000c1e1100 */
[----:B------:R-:W-:Y:S01]  /*26c80*/  PRMT R8, RZ, 0x7610, R8 ;  /* 0x00007610ff087816 */ /* 0x000fe20000000008 */
[----:B------:R-:W-:Y:S01]  /*26c90*/  IMAD R19, R19, UR4, RZ ;  /* 0x0000000413137c24 */ /* 0x000fe2000f8e02ff */
[----:B0-----:R-:W-:-:S04]  /*26ca0*/  IADD3 R5, P1, PT, R11, R7, RZ ;  /* 0x000000070b057210 */ /* 0x001fc80007f3e0ff */
[----:B-1----:R-:W-:Y:S01]  /*26cb0*/  LEA.HI.X.SX32 R13, R11, R6, 0x1, P1 ;  /* 0x000000060b0d7211 */ /* 0x002fe200008f0eff */
[----:B------:R-:W-:Y:S01]  /*26cc0*/  @P0 IMAD.MOV.U32 R12, RZ, RZ, R5 ;  /* 0x000000ffff0c0224 */ /* 0x000fe200078e0005 */
[----:B------:R-:W2:Y:S04]  /*26cd0*/  LDL.LU R11, [R1+0x6c] ;  /* 0x00006c00010b7983 */ /* 0x000ea80000300800 */
[----:B------:R-:W-:Y:S04]  /*26ce0*/  STL [R1+0x318], R5 ;  /* 0x0003180501007387 */ /* 0x000fe80000100800 */
[----:B------:R0:W-:Y:S04]  /*26cf0*/  STL [R1+0x314], R13 ;  /* 0x0003140d01007387 */ /* 0x0001e80000100800 */
[----:B------:R0:W2:Y:S02]  /*26d00*/  @P0 LDG.E.U8 R8, desc[UR18][R12.64] ;  /* 0x000000120c080981 */ /* 0x0000a4000c1e1100 */
[----:B0-----:R-:W-:-:S02]  /*26d10*/  IADD3 R13, P1, PT, R19, R7, RZ ;  /* 0x00000007130d7210 */ /* 0x001fc40007f3e0ff */
[----:B------:R-:W2:Y:S02]  /*26d20*/  LDL.LU R7, [R1+0xe0] ;  /* 0x0000e00001077983 */ /* 0x000ea40000300800 */
[----:B------:R-:W-:Y:S02]  /*26d30*/  LEA.HI.X.SX32 R12, R19, R6, 0x1, P1 ;  /* 0x00000006130c7211 */ /* 0x000fe400008f0eff */
[----:B------:R-:W2:Y:S04]  /*26d40*/  LDL.LU R19, [R1+0x160] ;  /* 0x0001600001137983 */ /* 0x000ea80000300800 */
[----:B------:R0:W-:Y:S04]  /*26d50*/  STL [R1+0x310], R13 ;  /* 0x0003100d01007387 */ /* 0x0001e80000100800 */
[----:B------:R1:W-:Y:S01]  /*26d60*/  STL [R1+0x30c], R12 ;  /* 0x00030c0c01007387 */ /* 0x0003e20000100800 */
[----:B------:R-:W-:-:S02]  /*26d70*/  PRMT R6, RZ, 0x7610, R6 ;  /* 0x00007610ff067816 */ /* 0x000fc40000000006 */
[----:B0-----:R-:W-:-:S04]  /*26d80*/  @P0 LOP3.LUT R13, R13, R12, RZ, 0x3c, !PT ;  /* 0x0000000c0d0d0212 */ /* 0x001fc800078e3cff */
[----:B-1----:R-:W-:-:S04]  /*26d90*/  @P0 LOP3.LUT R12, R13, R12, RZ, 0x3c, !PT ;  /* 0x0000000c0d0c0212 */ /* 0x002fc800078e3cff */
[----:B------:R-:W-:-:S05]  /*26da0*/  @P0 LOP3.LUT R13, R13, R12, RZ, 0x3c, !PT ;  /* 0x0000000c0d0d0212 */ /* 0x000fca00078e3cff */
[----:B------:R-:W2:Y:S04]  /*26db0*/  @P0 LDG.E.U8 R6, desc[UR18][R12.64] ;  /* 0x000000120c060981 */ /* 0x000ea8000c1e1100 */
[----:B------:R-:W2:Y:S04]  /*26dc0*/  LDL.LU R12, [R1+0xdf0] ;  /* 0x000df000010c7983 */ /* 0x000ea80000300800 */
[----:B------:R-:W2:Y:S01]  /*26dd0*/  LDL.LU R13, [R1+0xdd4] ;  /* 0x000dd400010d7983 */ /* 0x000ea20000300800 */
[----:B------:R-:W0:Y:S02]  /*26de0*/  S2R R5, SR_TID.X ;  /* 0x0000000000057919 */ /* 0x000e240000002100 */
[----:B0-----:R-:W-:-:S04]  /*26df0*/  LOP3.LUT R5, R5, 0x7f, RZ, 0xc0, !PT ;  /* 0x0000007f05057812 */ /* 0x001fc800078ec0ff */
[----:B------:R-:W-:-:S05]  /*26e00*/  LOP3.LUT R5, R5, 0x20, RZ, 0x3c, !PT ;  /* 0x0000002005057812 */ /* 0x000fca00078e3cff */
[----:B---3--:R0:W-:Y:S04]  /*26e10*/  STS.U8 [R5+UR9+0x1d00], R93 ;  /* 0x001d005d05007988 */ /* 0x0081e80008000009 */
[----:B----4-:R1:W-:Y:S04]  /*26e20*/  STS.U8 [R5+UR9+0x2100], R3 ;  /* 0x0021000305007988 */ /* 0x0103e80008000009 */
[----:B------:R3:W-:Y:S04]  /*26e30*/  STS.U8 [R5+UR9+0x2500], R4 ;  /* 0x0025000405007988 */ /* 0x0007e80008000009 */
[----:B------:R4:W-:Y:S04]  /*26e40*/  STS.U8 [R5+UR9+0x2900], R2 ;  /* 0x0029000205007988 */ /* 0x0009e80008000009 */
[----:B0-----:R-:W2:Y:S04]  /*26e50*/  LDL.LU R93, [R1+0x130c] ;  /* 0x00130c00015d7983 */ /* 0x001ea80000300800 */
[----:B-1----:R-:W2:Y:S04]  /*26e60*/  LDL.LU R3, [R1+0x1308] ;  /* 0x0013080001037983 */ /* 0x002ea80000300800 */
[----:B---3--:R-:W3:Y:S04]  /*26e70*/  LDL.LU R4, [R1+0x1304] ;  /* 0x0013040001047983 */ /* 0x008ee80000300800 */
[----:B----4-:R-:W4:Y:S04]  /*26e80*/  LDL.LU R2, [R1+0x1300] ;  /* 0x0013000001027983 */ /* 0x010f280000300800 */
[----:B--2---:R0:W-:Y:S04]  /*26e90*/  STS.U8 [R5+UR9+0x2d00], R12 ;  /* 0x002d000c05007988 */ /* 0x0041e80008000009 */
[----:B------:R1:W-:Y:S04]  /*26ea0*/  STS.U8 [R5+UR9+0x3100], R13 ;  /* 0x0031000d05007988 */ /* 0x0003e80008000009 */
[----:B------:R2:W-:Y:S04]  /*26eb0*/  STS.U8 [R5+UR9+0x3500], R19 ;  /* 0x0035001305007988 */ /* 0x0005e80008000009 */
[----:B------:R0:W-:Y:S04]  /*26ec0*/  STS.U8 [R5+UR9+0x3900], R7 ;  /* 0x0039000705007988 */ /* 0x0001e80008000009 */
[----:B------:R1:W-:Y:S04]  /*26ed0*/  STS.U8 [R5+UR9+0x3d00], R11 ;  /* 0x003d000b05007988 */ /* 0x0003e80008000009 */
[----:B------:R2:W-:Y:S04]  /*26ee0*/  STS.U8 [R5+UR9+0x4100], R72 ;  /* 0x0041004805007988 */ /* 0x0005e80008000009 */
[----:B0-----:R-:W3:Y:S04]  /*26ef0*/  LDL.LU R12, [R1+0xe04] ;  /* 0x000e0400010c7983 */ /* 0x001ee80000300800 */
[----:B-1----:R-:W3:Y:S04]  /*26f00*/  LDL.LU R13, [R1+0xdec] ;  /* 0x000dec00010d7983 */ /* 0x002ee80000300800 */
[----:B--2---:R-:W2:Y:S04]  /*26f10*/  LDL.LU R19, [R1+0xdd0] ;  /* 0x000dd00001137983 */ /* 0x004ea80000300800 */
[----:B------:R-:W2:Y:S04]  /*26f20*/  LDL.LU R7, [R1+0x154] ;  /* 0x0001540001077983 */ /* 0x000ea80000300800 */
[----:B------:R-:W2:Y:S04]  /*26f30*/  LDL.LU R11, [R1+0xc4] ;  /* 0x0000c400010b7983 */ /* 0x000ea80000300800 */
[----:B------:R0:W-:Y:S04]  /*26f40*/  STS.U8 [R5+UR9+0x4500], R73 ;  /* 0x0045004905007988 */ /* 0x0001e80008000009 */
[----:B------:R-:W2:Y:S04]  /*26f50*/  LDL.LU R72, [R1+0x54] ;  /* 0x0000540001487983 */ /* 0x000ea80000300800 */
[----:B------:R1:W-:Y:S04]  /*26f60*/  STS.U8 [R5+UR9+0x4900], R71 ;  /* 0x0049004705007988 */ /* 0x0003e80008000009 */
[----:B------:R0:W-:Y:S04]  /*26f70*/  STS.U8 [R5+UR9+0x4d00], R92 ;  /* 0x004d005c05007988 */ /* 0x0001e80008000009 */
[----:B------:R0:W-:Y:S04]  /*26f80*/  STS.U8 [R5+UR9+0x5100], R86 ;  /* 0x0051005605007988 */ /* 0x0001e80008000009 */
[----:B------:R1:W-:Y:S04]  /*26f90*/  STS.U8 [R5+UR9+0x5500], R80 ;  /* 0x0055005005007988 */ /* 0x0003e80008000009 */
[----:B------:R1:W-:Y:S04]  /*26fa0*/  STS.U8 [R5+UR9+0x5900], R74 ;  /* 0x0059004a05007988 */ /* 0x0003e80008000009 */
[----:B0-----:R-:W2:Y:S04]  /*26fb0*/  LDL.LU R73, [R1+0x3c] ;  /* 0x00003c0001497983 */ /* 0x001ea80000300800 */
[----:B-1----:R-:W2:Y:S04]  /*26fc0*/  LDL.LU R71, [R1+0x24] ;  /* 0x0000240001477983 */ /* 0x002ea80000300800 */
[----:B------:R-:W2:Y:S04]  /*26fd0*/  LDL.LU R92, [R1+0xe1c] ;  /* 0x000e1c00015c7983 */ /* 0x000ea80000300800 */
[----:B------:R-:W2:Y:S04]  /*26fe0*/  LDL.LU R86, [R1+0xe34] ;  /* 0x000e340001567983 */ /* 0x000ea80000300800 */
[----:B------:R-:W2:Y:S04]  /*26ff0*/  LDL.LU R80, [R1+0xe50] ;  /* 0x000e500001507983 */ /* 0x000ea80000300800 */
[----:B------:R-:W2:Y:S04]  /*27000*/  LDL.LU R74, [R1+0xe68] ;  /* 0x000e6800014a7983 */ /* 0x000ea80000300800 */
[----:B------:R0:W-:Y:S04]  /*27010*/  STS.U8 [R5+UR9+0x5d00], R65 ;  /* 0x005d004105007988 */ /* 0x0001e80008000009 */
        /* <DEDUP_REMOVED lines=11> */
[----:B------:R-:W-:Y:S04]  /*270d0*/  STS.U8 [R5+UR9+0x7500], R29 ;  /* 0x0075001d05007988 */ /* 0x000fe80008000009 */
[----:B------:R0:W-:Y:S04]  /*270e0*/  STS.U8 [R5+UR9+0x7900], R24 ;  /* 0x0079001805007988 */ /* 0x0001e80008000009 */
[----:B0-----:R-:W3:Y:S01]  /*270f0*/  LDL.LU R5, [R1+0x12fc] ;  /* 0x0012fc0001057983 */ /* 0x001ee20000300800 */
[----:B------:R-:W0:Y:S01]  /*27100*/  S2R R24, SR_TID.X ;  /* 0x0000000000187919 */ /* 0x000e220000002100 */
[----:B------:R-:W1:Y:S01]  /*27110*/  S2R R29, SR_TID.X ;  /* 0x00000000001d7919 */ /* 0x000e620000002100 */
[----:B0-----:R-:W-:-:S02]  /*27120*/  LOP3.LUT R24, R24, 0x7f, RZ, 0xc0, !PT ;  /* 0x0000007f18187812 */ /* 0x001fc400078ec0ff */
[----:B-1----:R-:W-:Y:S02]  /*27130*/  LOP3.LUT R29, R29, 0x7f, RZ, 0xc0, !PT ;  /* 0x0000007f1d1d7812 */ /* 0x002fe400078ec0ff */
[----:B------:R-:W-:Y:S02]  /*27140*/  LOP3.LUT R24, R24, 0x20, RZ, 0x3c, !PT ;  /* 0x0000002018187812 */ /* 0x000fe400078e3cff */
[----:B------:R-:W-:-:S03]  /*27150*/  LOP3.LUT R29, R29, 0x30, RZ, 0x3c, !PT ;  /* 0x000000301d1d7812 */ /* 0x000fc600078e3cff */
[----:B------:R-:W-:Y:S04]  /*27160*/  STS.U8 [R24+UR9+0x7d00], R18 ;  /* 0x007d001218007988 */ /* 0x000fe80008000009 */
[----:B--2---:R-:W-:Y:S04]  /*27170*/  STS.U8 [R29+UR9+0x180], R35 ;  /* 0x000180231d007988 */ /* 0x004fe80008000009 */
        /* <DEDUP_REMOVED lines=17> */
[----:B------:R0:W-:Y:S04]  /*27290*/  STS.U8 [R29+UR9+0x4980], R5 ;  /* 0x004980051d007988 */ /* 0x0001e80008000009 */
[----:B0-----:R-:W2:Y:S04]  /*272a0*/  LDL.LU R5, [R1+0x12f8] ;  /* 0x0012f80001057983 */ /* 0x001ea80000300800 */
[----:B------:R-:W3:Y:S04]  /*272b0*/  LDL.LU R35, [R1+0xed8] ;  /* 0x000ed80001237983 */ /* 0x000ee80000300800 */
[----:B------:R-:W2:Y:S04]  /*272c0*/  LDL.LU R47, [R1+0xeb4] ;  /* 0x000eb400012f7983 */ /* 0x000ea80000300800 */
[----:B------:R-:W2:Y:S04]  /*272d0*/  LDL.LU R53, [R1+0xea0] ;  /* 0x000ea00001357983 */ /* 0x000ea80000300800 */
[----:B------:R-:W4:Y:S04]  /*272e0*/  LDL.LU R59, [R1+0xe8c] ;  /* 0x000e8c00013b7983 */ /* 0x000f280000300800 */
        /* <DEDUP_REMOVED lines=12> */
[----:B------:R-:W4:Y:S01]  /*273b0*/  LDL.LU R71, [R1+0x20] ;  /* 0x0000200001477983 */ /* 0x000f220000300800 */
[----:B------:R-:W0:Y:S03]  /*273c0*/  S2R R41, SR_TID.X ;  /* 0x0000000000297919 */ /* 0x000e260000002100 */
        /* <DEDUP_REMOVED lines=12> */
[----:B------:R-:W-:Y:S01]  /*27490*/  STS.U8 [R29+UR9+0x7d80], R17 ;  /* 0x007d80111d007988 */ /* 0x000fe20008000009 */
[----:B0-----:R-:W-:-:S04]  /*274a0*/  LOP3.LUT R41, R41, 0x7f, RZ, 0xc0, !PT ;  /* 0x0000007f29297812 */ /* 0x001fc800078ec0ff */
[----:B------:R-:W-:-:S05]  /*274b0*/  LOP3.LUT R24, R41, 0x40, RZ, 0x3c, !PT ;  /* 0x0000004029187812 */ /* 0x000fca00078e3cff */
[----:B---3--:R-:W-:Y:S04]  /*274c0*/  STS.U8 [R24+UR9+0x200], R35 ;  /* 0x0002002318007988 */ /* 0x008fe80008000009 */
[----:B------:R-:W-:Y:S04]  /*274d0*/  STS.U8 [R24+UR9+0x600], R14 ;  /* 0x0006000e18007988 */ /* 0x000fe80008000009 */
[----:B--2---:R-:W-:Y:S04]  /*274e0*/  STS.U8 [R24+UR9+0xa00], R47 ;  /* 0x000a002f18007988 */ /* 0x004fe80008000009 */
[----:B------:R-:W-:Y:S04]  /*274f0*/  STS.U8 [R24+UR9+0xe00], R53 ;  /* 0x000e003518007988 */ /* 0x000fe80008000009 */
[----:B----4-:R-:W-:Y:S04]  /*27500*/  STS.U8 [R24+UR9+0x1200], R59 ;  /* 0x0012003b18007988 */ /* 0x010fe80008000009 */
        /* <DEDUP_REMOVED lines=16> */
[----:B------:R-:W4:Y:S04]  /*27610*/  LDL.LU R35, [R1+0xec4] ;  /* 0x000ec40001237983 */ /* 0x000f280000300800 */
        /* <DEDUP_REMOVED lines=25> */
[----:B------:R-:W-:-:S03]  /*277b0*/  LOP3.LUT R41, R41, 0x50, RZ, 0x3c, !PT ;  /* 0x0000005029297812 */ /* 0x000fc600078e3cff */
[----:B------:R-:W-:Y:S04]  /*277c0*/  STS.U8 [R24+UR9+0x7200], R33 ;  /* 0x0072002118007988 */ /* 0x000fe80008000009 */
[----:B------:R-:W-:Y:S04]  /*277d0*/  STS.U8 [R24+UR9+0x7600], R27 ;  /* 0x0076001b18007988 */ /* 0x000fe80008000009 */
[----:B------:R-:W-:Y:S04]  /*277e0*/  STS.U8 [R24+UR9+0x7a00], R22 ;  /* 0x007a001618007988 */ /* 0x000fe80008000009 */
[----:B------:R-:W-:Y:S04]  /*277f0*/  STS.U8 [R24+UR9+0x7e00], R16 ;  /* 0x007e001018007988 */ /* 0x000fe80008000009 */
[----:B---3--:R-:W-:Y:S04]  /*27800*/  STS.U8 [R41+UR9+0x280], R29 ;  /* 0x0002801d29007988 */ /* 0x008fe80008000009 */
[----:B----4-:R-:W-:Y:S04]  /*27810*/  STS.U8 [R41+UR9+0x680], R35 ;  /* 0x0006802329007988 */ /* 0x010fe80008000009 */
        /* <DEDUP_REMOVED lines=17> */
[----:B------:R-:W-:Y:S04]  /*27930*/  STS.U8 [R41+UR9+0x4e80], R89 ;  /* 0x004e805929007988 */ /* 0x000fe80008000009 */
[----:B------:R-:W-:Y:S04]  /*27940*/  STS.U8 [R41+UR9+0x5280], R83 ;  /* 0x0052805329007988 */ /* 0x000fe80008000009 */
[----:B------:R-:W-:Y:S04]  /*27950*/  STS.U8 [R41+UR9+0x5680], R77 ;  /* 0x0056804d29007988 */ /* 0x000fe80008000009 */
        /* <DEDUP_REMOVED lines=8> */
[----:B------:R-:W-:Y:S04]  /*279e0*/  STS.U8 [R41+UR9+0x5a80], R68 ;  /* 0x005a804429007988 */ /* 0x000fe80008000009 */
        /* <DEDUP_REMOVED lines=17> */
[----:B------:R0:W-:Y:S04]  /*27b00*/  STS.U8 [R41+UR9+0x7e80], R15 ;  /* 0x007e800f29007988 */ /* 0x0001e80008000009 */
[----:B0-----:R-:W2:Y:S01]  /*27b10*/  LDL.LU R41, [R1+0x30] ;  /* 0x0000300001297983 */ /* 0x001ea20000300800 */
[----:B------:R-:W0:Y:S02]  /*27b20*/  S2R R73, SR_TID.X ;  /* 0x0000000000497919 */ /* 0x000e240000002100 */
[----:B0-----:R-:W-:-:S04]  /*27b30*/  LOP3.LUT R73, R73, 0x7f, RZ, 0xc0, !PT ;  /* 0x0000007f49497812 */ /* 0x001fc800078ec0ff */
[----:B------:R-:W-:-:S05]  /*27b40*/  LOP3.LUT R47, R73, 0x60, RZ, 0x3c, !PT ;  /* 0x00000060492f7812 */ /* 0x000fca00078e3cff */
[----:B---3--:R-:W-:Y:S04]  /*27b50*/  STS.U8 [R47+UR9+0x300], R29 ;  /* 0x0003001d2f007988 */ /* 0x008fe80008000009 */
[----:B----4-:R-:W-:Y:S04]  /*27b60*/  STS.U8 [R47+UR9+0x700], R35 ;  /* 0x000700232f007988 */ /* 0x010fe80008000009 */
[----:B--2---:R0:W-:Y:S04]  /*27b70*/  STS.U8 [R47+UR9+0xb00], R53 ;  /* 0x000b00352f007988 */ /* 0x0041e80008000009 */
[----:B------:R1:W-:Y:S04]  /*27b80*/  STS.U8 [R47+UR9+0xf00], R59 ;  /* 0x000f003b2f007988 */ /* 0x0003e80008000009 */
[----:B------:R2:W-:Y:S04]  /*27b90*/  STS.U8 [R47+UR9+0x1300], R65 ;  /* 0x001300412f007988 */ /* 0x0005e80008000009 */
[----:B------:R3:W-:Y:S04]  /*27ba0*/  STS.U8 [R47+UR9+0x1700], R74 ;  /* 0x0017004a2f007988 */ /* 0x0007e80008000009 */
[----:B------:R4:W-:Y:S04]  /*27bb0*/  STS.U8 [R47+UR9+0x1b00], R80 ;  /* 0x001b00502f007988 */ /* 0x0009e80008000009 */
[----:B------:R2:W-:Y:S04]  /*27bc0*/  STS.U8 [R47+UR9+0x1f00], R86 ;  /* 0x001f00562f007988 */ /* 0x0005e80008000009 */
[----:B0-----:R-:W2:Y:S04]  /*27bd0*/  LDL.LU R53, [R1+0xecc] ;  /* 0x000ecc0001357983 */ /* 0x001ea80000300800 */
[----:B-1----:R-:W2:Y:S04]  /*27be0*/  LDL.LU R59, [R1+0xebc] ;  /* 0x000ebc00013b7983 */ /* 0x002ea80000300800 */
[----:B--2---:R-:W2:Y:S04]  /*27bf0*/  LDL.LU R65, [R1+0xea8] ;  /* 0x000ea80001417983 */ /* 0x004ea80000300800 */
[----:B---3--:R-:W3:Y:S04]  /*27c00*/  LDL.LU R74, [R1+0xe94] ;  /* 0x000e9400014a7983 */ /* 0x008ee80000300800 */
[----:B------:R0:W-:Y:S04]  /*27c10*/  STS.U8 [R47+UR9+0x2300], R92 ;  /* 0x0023005c2f007988 */ /* 0x0001e80008000009 */
[----:B----4-:R-:W4:Y:S04]  /*27c20*/  LDL.LU R80, [R1+0xe80] ;  /* 0x000e800001507983 */ /* 0x010f280000300800 */
[----:B------:R1:W-:Y:S04]  /*27c30*/  STS.U8 [R47+UR9+0x2700], R12 ;  /* 0x0027000c2f007988 */ /* 0x0003e80008000009 */
[----:B------:R-:W4:Y:S04]  /*27c40*/  LDL.LU R86, [R1+0xe6c] ;  /* 0x000e6c0001567983 */ /* 0x000f280000300800 */
[----:B------:R0:W-:Y:S04]  /*27c50*/  STS.U8 [R47+UR9+0x2b00], R13 ;  /* 0x002b000d2f007988 */ /* 0x0001e80008000009 */
[----:B------:R0:W-:Y:S04]  /*27c60*/  STS.U8 [R47+UR9+0x2f00], R19 ;  /* 0x002f00132f007988 */ /* 0x0001e80008000009 */
[----:B------:R1:W-:Y:S04]  /*27c70*/  STS.U8 [R47+UR9+0x3300], R7 ;  /* 0x003300072f007988 */ /* 0x0003e80008000009 */
[----:B------:R1:W-:Y:S04]  /*27c80*/  STS.U8 [R47+UR9+0x3700], R11 ;  /* 0x0037000b2f007988 */ /* 0x0003e80008000009 */
[----:B0-----:R-:W4:Y:S04]  /*27c90*/  LDL.LU R92, [R1+0xe58] ;  /* 0x000e5800015c7983 */ /* 0x001f280000300800 */
[----:B-1----:R-:W4:Y:S04]  /*27ca0*/  LDL.LU R12, [R1+0xe3c] ;  /* 0x000e3c00010c7983 */ /* 0x002f280000300800 */
[----:B------:R0:W-:Y:S04]  /*27cb0*/  STS.U8 [R47+UR9+0x3b00], R72 ;  /* 0x003b00482f007988 */ /* 0x0001e80008000009 */
[----:B------:R-:W4:Y:S04]  /*27cc0*/  LDL.LU R13, [R1+0xe24] ;  /* 0x000e2400010d7983 */ /* 0x000f280000300800 */
[----:B------:R-:W4:Y:S04]  /*27cd0*/  LDL.LU R19, [R1+0xe0c] ;  /* 0x000e0c0001137983 */ /* 0x000f280000300800 */
[----:B------:R-:W4:Y:S04]  /*27ce0*/  LDL.LU R7, [R1+0xdf4] ;  /* 0x000df40001077983 */ /* 0x000f280000300800 */
[----:B------:R1:W-:Y:S04]  /*27cf0*/  STS.U8 [R47+UR9+0x3f00], R71 ;  /* 0x003f00472f007988 */ /* 0x0003e80008000009 */
[----:B------:R-:W4:Y:S04]  /*27d00*/  LDL.LU R11, [R1+0xddc] ;  /* 0x000ddc00010b7983 */ /* 0x000f280000300800 */
[----:B------:R-:W-:Y:S04]  /*27d10*/  STS.U8 [R47+UR9+0x4300], R41 ;  /* 0x004300292f007988 */ /* 0x000fe80008000009 */
[----:B0-----:R-:W4:Y:S04]  /*27d20*/  LDL.LU R72, [R1+0x178] ;  /* 0x0001780001487983 */ /* 0x001f280000300800 */
[----:B------:R0:W-:Y:S04]  /*27d30*/  STS.U8 [R47+UR9+0x4700], R2 ;  /* 0x004700022f007988 */ /* 0x0001e80008000009 */
[----:B------:R0:W-:Y:S04]  /*27d40*/  STS.U8 [R47+UR9+0x4b00], R3 ;  /* 0x004b00032f007988 */ /* 0x0001e80008000009 */
[----:B-1----:R-:W4:Y:S04]  /*27d50*/  LDL.LU R71, [R1+0xfc] ;  /* 0x0000fc0001477983 */ /* 0x002f280000300800 */
[----:B0-----:R-:W4:Y:S04]  /*27d60*/  LDL.LU R2, [R1+0x12ec] ;  /* 0x0012ec0001027983 */ /* 0x001f280000300800 */
[----:B------:R-:W4:Y:S04]  /*27d70*/  LDL.LU R3, [R1+0x12e8] ;  /* 0x0012e80001037983 */ /* 0x000f280000300800 */
        /* <DEDUP_REMOVED lines=14> */
[----:B------:R-:W-:Y:S04]  /*27e60*/  STS.U8 [R73+UR9+0x380], R53 ;  /* 0x0003803549007988 */ /* 0x000fe80008000009 */
[----:B------:R-:W-:Y:S04]  /*27e70*/  STS.U8 [R73+UR9+0x780], R59 ;  /* 0x0007803b49007988 */ /* 0x000fe80008000009 */
[----:B--2---:R-:W-:Y:S04]  /*27e80*/  STS.U8 [R73+UR9+0xb80], R65 ;  /* 0x000b804149007988 */ /* 0x004fe80008000009 */
[----:B---3--:R-:W-:Y:S04]  /*27e90*/  STS.U8 [R73+UR9+0xf80], R74 ;  /* 0x000f804a49007988 */ /* 0x008fe80008000009 */
        /* <DEDUP_REMOVED lines=10> */
[----:B------:R1:W-:Y:S04]  /*27f40*/  STS.U8 [R73+UR9+0x3b80], R3 ;  /* 0x003b800349007988 */ /* 0x0003e80008000009 */
[----:B------:R2:W-:Y:S04]  /*27f50*/  STS.U8 [R73+UR9+0x3f80], R2 ;  /* 0x003f800249007988 */ /* 0x0005e80008000009 */
[----:B------:R3:W-:Y:S04]  /*27f60*/  STS.U8 [R73+UR9+0x4380], R4 ;  /* 0x0043800449007988 */ /* 0x0007e80008000009 */
[----:B------:R4:W-:Y:S01]  /*27f70*/  STS.U8 [R73+UR9+0x4780], R5 ;  /* 0x0047800549007988 */ /* 0x0009e20008000009 */
[----:B0-----:R-:W0:Y:S03]  /*27f80*/  LDC R71, c[0x0][0x3a0] ;  /* 0x0000e800ff477b82 */ /* 0x001e260000000800 */
[----:B-1----:R1:W5:Y:S04]  /*27f90*/  LDL.LU R3, [R1+0x12e4] ;  /* 0x0012e40001037983 */ /* 0x0023680000300800 */
[----:B--2---:R1:W5:Y:S04]  /*27fa0*/  LDL.LU R2, [R1+0x12e0] ;  /* 0x0012e00001027983 */ /* 0x0043680000300800 */
[----:B---3--:R1:W5:Y:S04]  /*27fb0*/  LDL.LU R4, [R1+0x12dc] ;  /* 0x0012dc0001047983 */ /* 0x0083680000300800 */
[----:B----4-:R1:W5:Y:S04]  /*27fc0*/  LDL.LU R5, [R1+0x12d8] ;  /* 0x0012d80001057983 */ /* 0x0103680000300800 */
[----:B------:R1:W-:Y:S04]  /*27fd0*/  STS.U8 [R73+UR9+0x4b80], R93 ;  /* 0x004b805d49007988 */ /* 0x0003e80008000009 */
        /* <DEDUP_REMOVED lines=12> */
[----:B------:R1:W-:Y:S01]  /*280a0*/  STS.U8 [R73+UR9+0x7f80], R6 ;  /* 0x007f800649007988 */ /* 0x0003e20008000009 */
[----:B------:R2:W-:Y:S06]  /*280b0*/  MEMBAR.ALL.CTA ;  /* 0x0000000000007992 */ /* 0x0005ec0000008000 */
[----:B--2---:R-:W2:Y:S01]  /*280c0*/  FENCE.VIEW.ASYNC.S ;  /* 0x00000000000073c6 */ /* 0x004ea20000000000 */
[----:B0-----:R-:W-:Y:S01]  /*280d0*/  VIADD R71, R71, 0x7f ;  /* 0x0000007f47477836 */ /* 0x001fe20000000000 */
[----:B--2---:R-:W-:Y:S01]  /*280e0*/  BAR.SYNC.DEFER_BLOCKING 0x0 ;  /* 0x0000000000007b1d */ /* 0x004fe20000010000 */
[----:B------:R-:W-:-:S04]  /*280f0*/  ISETP.NE.U32.AND P0, PT, RZ, UR7, PT ;  /* 0x00000007ff007c0c */ /* 0x000fc8000bf05070 */
[C---:B------:R-:W-:Y:S02]  /*28100*/  ISETP.LT.OR P1, PT, R71.reuse, 0x80, P0 ;  /* 0x000000804700780c */ /* 0x040fe40000721670 */
[----:B------:R-:W-:-:S11]  /*28110*/  ISETP.GE.AND P3, PT, R71, 0x100, PT ;  /* 0x000001004700780c */ /* 0x000fd60003f66270 */
[----:B-1----:R-:W-:Y:S05]  /*28120*/  @P1 BRA `(.L_x_6) ;  /* 0x0000000000841947 */ /* 0x002fea0003800000 */
[----:B------:R-:W-:Y:S02]  /*28130*/  UIADD3 UR4, UPT, UPT, UR9, 0x10000, URZ ;  /* 0x0001000009047890 */ /* 0x000fe4000fffe0ff */
[----:B------:R-:W-:Y:S02]  /*28140*/  USHF.R.U32.HI UR14, URZ, 0x4, UR9 ;  /* 0x00000004ff0e7899 */ /* 0x000fe40008011609 */
[----:B------:R-:W-:Y:S02]  /*28150*/  USHF.R.U32.HI UR4, URZ, 0x4, UR4 ;  /* 0x00000004ff047899 */ /* 0x000fe40008011604 */
[----:B------:R-:W-:Y:S02]  /*28160*/  USGXT.U32 UR14, UR14, 0xe ;  /* 0x0000000e0e0e789a */ /* 0x000fe40008000000 */
[----:B------:R-:W-:Y:S02]  /*28170*/  USGXT.U32 UR12, UR4, 0xe ;  /* 0x0000000e040c789a */ /* 0x000fe40008000000 */
[----:B------:R-:W-:-:S02]  /*28180*/  UIADD3 UR26, UP2, UPT, UR14, 0x2, URZ ;  /* 0x000000020e1a7890 */ /* 0x000fc4000ff5e0ff */
[----:B------:R-:W-:Y:S01]  /*28190*/  UIADD3 UR28, UP1, UPT, UR12, 0x100, URZ ;  /* 0x000001000c1c7890 */ /* 0x000fe2000ff3e0ff */
[----:B------:R-:W-:Y:S01]  /*281a0*/  UMOV UR4, URZ ;  /* 0x000000ff00047c82 */ /* 0x000fe20008000000 */
[----:B------:R-:W-:Y:S01]  /*281b0*/  UMOV UR30, 0x0 ;  /* 0x00000000001e7882 */ /* 0x000fe20000000000 */
[----:B------:R-:W-:Y:S02]  /*281c0*/  UIADD3.X UR27, UPT, UPT, UR4, 0x40004040, URZ, UP2, !UPT ;  /* 0x40004040041b7890 */ /* 0x000fe400097fe4ff */
[----:B------:R-:W-:Y:S02]  /*281d0*/  UIADD3.X UR29, UPT, UPT, UR4, 0x40004040, URZ, UP1, !UPT ;  /* 0x40004040041d7890 */ /* 0x000fe40008ffe4ff */
[----:B------:R-:W-:Y:S02]  /*281e0*/  UIADD3.64 UR20, UPT, UPT, UR26, 0x2, URZ ;  /* 0x000000021a147897 */ /* 0x000fe4000fffe0ff */
[----:B------:R-:W-:Y:S02]  /*281f0*/  UIADD3.64 UR16, UPT, UPT, UR28, 0x100, URZ ;  /* 0x000001001c107897 */ /* 0x000fe4000fffe0ff */
[----:B------:R-:W-:-:S02]  /*28200*/  UIADD3.64 UR24, UPT, UPT, UR26, 0x4, URZ ;  /* 0x000000041a187897 */ /* 0x000fc4000fffe0ff */
[----:B------:R-:W-:Y:S01]  /*28210*/  UIADD3.64 UR22, UPT, UPT, UR28, 0x200, URZ ;  /* 0x000002001c167897 */ /* 0x000fe2000fffe0ff */
[----:B------:R-:W-:Y:S01]  /*28220*/  UMOV UR31, 0x8408490 ;  /* 0x08408490001f7882 */ /* 0x000fe20000000000 */
[----:B------:R-:W-:Y:S01]  /*28230*/  UMOV UR15, 0x40004040 ;  /* 0x40004040000f7882 */ /* 0x000fe20000000000 */
[----:B------:R-:W-:Y:S01]  /*28240*/  UMOV UR13, 0x40004040 ;  /* 0x40004040000d7882 */ /* 0x000fe20000000000 */
[----:B------:R-:W-:Y:S01]  /*28250*/  UMOV UR32, 0x0 ;  /* 0x0000000000207882 */ /* 0x000fe20000000000 */
[----:B------:R-:W-:Y:S01]  /*28260*/  UMOV UR33, 0x8408490 ;  /* 0x0840849000217882 */ /* 0x000fe20000000000 */
[----:B------:R-:W-:Y:S01]  /*28270*/  UMOV UR34, 0x0 ;  /* 0x0000000000227882 */ /* 0x000fe20000000000 */
[----:B------:R-:W-:Y:S01]  /*28280*/  UMOV UR35, 0x8408490 ;  /* 0x0840849000237882 */ /* 0x000fe20000000000 */
[----:B------:R-:W-:Y:S01]  /*28290*/  UMOV UR4, UR6 ;  /* 0x0000000600047c82 */ /* 0x000fe20008000000 */
[----:B------:R-:W-:Y:S01]  /*282a0*/  UMOV UR5, URZ ;  /* 0x000000ff00057c82 */ /* 0x000fe20008000000 */
[----:B------:R0:W-:Y:S01]  /*282b0*/  UTCQMMA gdesc[UR12], gdesc[UR14], tmem[UR8], tmem[UR30], idesc[UR31], !UPT ;  /* 0x00ff1e0e0c0075ea */ /* 0x0001e2000f800308 */
[----:B------:R-:W-:Y:S01]  /*282c0*/  UMOV UR36, 0x0 ;  /* 0x0000000000247882 */ /* 0x000fe20000000000 */
[----:B------:R-:W-:Y:S01]  /*282d0*/  UMOV UR37, 0x8408490 ;  /* 0x0840849000257882 */ /* 0x000fe20000000000 */
[----:B------:R0:W-:Y:S01]  /*282e0*/  UTCQMMA gdesc[UR28], gdesc[UR26], tmem[UR8], tmem[UR32], idesc[UR33], UPT ;  /* 0x00ff201a1c0075ea */ /* 0x0001e2000b800308 */
[----:B------:R-:W-:Y:S01]  /*282f0*/  UMOV UR4, UR4 ;  /* 0x0000000400047c82 */ /* 0x000fe20008000000 */
[----:B------:R0:W-:Y:S01]  /*28300*/  UTCQMMA gdesc[UR16], gdesc[UR20], tmem[UR8], tmem[UR34], idesc[UR35], UPT ;  /* 0x00ff2214100075ea */ /* 0x0001e2000b800308 */
[----:B------:R0:W-:Y:S01]  /*28310*/  UTCQMMA gdesc[UR22], gdesc[UR24], tmem[UR8], tmem[UR36], idesc[UR37], UPT ;  /* 0x00ff2418160075ea */ /* 0x0001e2000b800308 */
[----:B------:R0:W-:Y:S01]  /*28320*/  UTCBAR [UR4], URZ ;  /* 0x000000ff040073e9 */ /* 0x0001e200080000ff */
[----:B------:R-:W-:Y:S01]  /*28330*/  NOP ;  /* 0x0000000000007918 */ /* 0x000fe20000000000 */
.L_x_6:
[----:B0-----:R-:W-:Y:S01]  /*28340*/  UMOV UR4, URZ ;  /* 0x000000ff00047c82 */ /* 0x001fe20008000000 */
[----:B------:R-:W-:Y:S05]  /*28350*/  @!P3 BRA `(.L_x_7) ;  /* 0x00000154006cb947 */ /* 0x000fea0003800000 */
[----:B------:R-:W-:Y:S01]  /*28360*/  SHF.R.S32.HI R6, RZ, 0x1f, R71 ;  /* 0x0000001fff067819 */ /* 0x000fe20000011447 */
[----:B------:R-:W-:Y:S01]  /*28370*/  UIADD3 UR4, UPT, UPT, UR9, 0x14000, URZ ;  /* 0x0001400009047890 */ /* 0x000fe2000fffe0ff */
[----:B-----5:R-:W-:Y:S01]  /*28380*/  IMAD.SHL.U32 R4, R4, 0x80, RZ ;  /* 0x0000008004047824 */ /* 0x020fe200078e00ff */
[----:B------:R-:W-:Y:S01]  /*28390*/  UIADD3 UR5, UPT, UPT, UR9, 0x8000, URZ ;  /* 0x0000800009057890 */ /* 0x000fe2000fffe0ff */
[----:B------:R-:W-:Y:S01]  /*283a0*/  LEA.HI R6, R6, R71, RZ, 0x7 ;  /* 0x0000004706067211 */ /* 0x000fe200078f38ff */
[----:B------:R-:W-:Y:S01]  /*283b0*/  USHF.R.U32.HI UR4, URZ, 0x4, UR4 ;  /* 0x00000004ff047899 */ /* 0x000fe20008011604 */
[----:B------:R-:W-:Y:S01]  /*283c0*/  IMAD.SHL.U32 R5, R5, 0x80, RZ ;  /* 0x0000008005057824 */ /* 0x000fe200078e00ff */
[----:B------:R-:W-:Y:S01]  /*283d0*/  USHF.R.U32.HI UR5, URZ, 0x4, UR5 ;  /* 0x00000004ff057899 */ /* 0x000fe20008011605 */
[----:B------:R-:W-:Y:S01]  /*283e0*/  SHF.R.S32.HI R6, RZ, 0x7, R6 ;  /* 0x00000007ff067819 */ /* 0x000fe20000011406 */
[----:B------:R-:W-:Y:S01]  /*283f0*/  USGXT.U32 UR12, UR4, 0xe ;  /* 0x0000000e040c789a */ /* 0x000fe20008000000 */
[----:B------:R-:W-:Y:S01]  /*28400*/  IMAD.MOV.U32 R7, RZ, RZ, RZ ;  /* 0x000000ffff077224 */ /* 0x000fe200078e00ff */
[----:B------:R-:W-:Y:S01]  /*28410*/  USGXT.U32 UR14, UR5, 0xe ;  /* 0x0000000e050e789a */ /* 0x000fe20008000000 */
[----:B------:R-:W-:Y:S01]  /*28420*/  VIMNMX R6, PT, PT, R6, 0x2, !PT ;  /* 0x0000000206067848 */ /* 0x000fe20007fe0100 */
[----:B------:R-:W-:Y:S01]  /*28430*/  UIADD3 UR30, UP1, UPT, UR12, 0x100, URZ ;  /* 0x000001000c1e7890 */ /* 0x000fe2000ff3e0ff */
[----:B------:R-:W-:Y:S01]  /*28440*/  SHF.R.S32.HI R8, RZ, 0x1f, R4 ;  /* 0x0000001fff087819 */ /* 0x000fe20000011404 */
[----:B------:R-:W-:-:S02]  /*28450*/  UIADD3 UR28, UP2, UPT, UR14, 0x2, URZ ;  /* 0x000000020e1c7890 */ /* 0x000fc4000ff5e0ff */
[----:B------:R-:W-:Y:S01]  /*28460*/  VIADD R6, R6, 0xfffffffe ;  /* 0xfffffffe06067836 */ /* 0x000fe20000000000 */
[----:B------:R-:W-:Y:S01]  /*28470*/  UMOV UR4, URZ ;  /* 0x000000ff00047c82 */ /* 0x000fe20008000000 */
[----:B------:R-:W-:Y:S01]  /*28480*/  UMOV UR5, URZ ;  /* 0x000000ff00057c82 */ /* 0x000fe20008000000 */
[----:B------:R-:W-:Y:S02]  /*28490*/  UIADD3.X UR31, UPT, UPT, UR4, 0x40004040, URZ, UP1, !UPT ;  /* 0x40004040041f7890 */ /* 0x000fe40008ffe4ff */
[----:B------:R0:W-:Y:S01]  /*284a0*/  STL [R1+0xdd4], R6 ;  /* 0x000dd40601007387 */ /* 0x0001e20000100800 */
[----:B------:R-:W-:Y:S01]  /*284b0*/  UIADD3.X UR29, UPT, UPT, UR5, 0x40004040, URZ, UP2, !UPT ;  /* 0x40004040051d7890 */ /* 0x000fe200097fe4ff */
[----:B------:R-:W-:Y:S02]  /*284c0*/  UMOV UR11, 0x1 ;  /* 0x00000001000b7882 */ /* 0x000fe40000000000 */
[----:B------:R1:W-:Y:S01]  /*284d0*/  STL [R1+0xdcc], RZ ;  /* 0x000dccff01007387 */ /* 0x0003e20000100800 */
[----:B------:R-:W-:-:S02]  /*284e0*/  UIADD3.64 UR20, UPT, UPT, UR30, 0x100, URZ ;  /* 0x000001001e147897 */ /* 0x000fc4000fffe0ff */
[----:B------:R-:W-:Y:S02]  /*284f0*/  UIADD3.64 UR22, UPT, UPT, UR28, 0x2, URZ ;  /* 0x000000021c167897 */ /* 0x000fe4000fffe0ff */
[----:B------:R-:W-:Y:S01]  /*28500*/  UIADD3.64 UR24, UPT, UPT, UR30, 0x200, URZ ;  /* 0x000002001e187897 */ /* 0x000fe2000fffe0ff */
[----:B0-----:R-:W-:Y:S01]  /*28510*/  SHF.R.S32.HI R6, RZ, 0x1f, R5 ;  /* 0x0000001fff067819 */ /* 0x001fe20000011405 */
[----:B------:R-:W-:-:S12]  /*28520*/  UIADD3.64 UR26, UPT, UPT, UR28, 0x4, URZ ;  /* 0x000000041c1a7897 */ /* 0x000fd8000fffe0ff */
.L_x_10:
[----:B------:R-:W2:Y:S01]  /*28530*/  LDL R9, [R1+0xdcc] ;  /* 0x000dcc0001097983 */ /* 0x000ea20000100800 */
[----:B------:R-:W-:Y:S01]  /*28540*/  IMAD.U32 R7, R7, -0x80000000, RZ ;  /* 0x8000000007077824 */ /* 0x000fe200078e00ff */
[----:B0-----:R-:W0:Y:S02]  /*28550*/  LDC R12, c[0x0][0x3a0] ;  /* 0x0000e800ff0c7b82 */ /* 0x001e240000000800 */
[----:B------:R-:W3:Y:S01]  /*28560*/  LDL.LU R8, [R1+0x1d8] ;  /* 0x0001d80001087983 */ /* 0x000ee20000300800 */
[----:B------:R-:W4:Y:S01]  /*28570*/  SYNCS.PHASECHK.TRANS64.TRYWAIT P1, [UR6], R7 ;  /* 0x00000007ff0075a7 */ /* 0x000f220008021106 */
[----:B--2---:R-:W-:Y:S01]  /*28580*/  VIADD R9, R9, 0x1 ;  /* 0x0000000109097836 */ /* 0x004fe20000000000 */
[----:B---3-5:R-:W-:-:S04]  /*28590*/  IADD3 R8, P5, PT, R4, R8, RZ ;  /* 0x0000000804087210 */ /* 0x028fc80007fbe0ff */
[----:B------:R2:W-:Y:S01]  /*285a0*/  STL [R1+0xdd0], R9 ;  /* 0x000dd00901007387 */ /* 0x0005e20000100800 */
[----:B0-----:R-:W-:-:S03]  /*285b0*/  IMAD R12, R9, -0x80, R12 ;  /* 0xffffff80090c7824 */ /* 0x001fc600078e020c */
[----:B------:R2:W-:Y:S02]  /*285c0*/  STL [R1+0x1d8], R8 ;  /* 0x0001d80801007387 */ /* 0x0005e40000100800 */
[----:B------:R-:W-:Y:S01]  /*285d0*/  ISETP.GT.AND P3, PT, R12, 0x1, PT ;  /* 0x000000010c00780c */ /* 0x000fe20003f64270 */
[----:B----4-:R-:W-:-:S12]  /*285e0*/  @!P1 BRA `(.L_x_8) ;  /* 0x000001f8001c9947 */ /* 0x010fd80003800000 */
.L_x_16:
[----:B--2---:R-:W2:Y:S04]  /*285f0*/  LDL.LU R9, [R1+0x1d4] ;  /* 0x0001d40001097983 */ /* 0x004ea80000300800 */
[----:B------:R-:W3:Y:S04]  /*28600*/  LDL R8, [R1+0x1d8] ;  /* 0x0001d80001087983 */ /* 0x000ee80000100800 */
[----:B------:R-:W-:Y:S04]  /*28610*/  STL [R1+0x1614], R51 ;  /* 0x0016143301007387 */ /* 0x000fe80000100800 */
[----:B------:R-:W-:Y:S04]  /*28620*/  STL [R1+0x1620], R51 ;  /* 0x0016203301007387 */ /* 0x000fe80000100800 */
[----:B------:R-:W-:Y:S04]  /*28630*/  STL [R1+0x1604], R50 ;  /* 0x0016043201007387 */ /* 0x000fe80000100800 */
[----:B------:R-:W-:Y:S04]  /*28640*/  STL [R1+0x1608], R50 ;  /* 0x0016083201007387 */ /* 0x000fe80000100800 */
[----:B------:R0:W-:Y:S04]  /*28650*/  STL [R1+0x1624], R50 ;  /* 0x0016243201007387 */ /* 0x0001e80000100800 */
[----:B0-----:R-:W4:Y:S04]  /*28660*/  LDL.LU R50, [R1+0x1e4] ;  /* 0x0001e40001327983 */ /* 0x001f280000300800 */
[----:B------:R-:W-:Y:S04]  /*28670*/  STL [R1+0x15f4], R11 ;  /* 0x0015f40b01007387 */ /* 0x000fe80000100800 */
[----:B------:R-:W-:Y:S04]  /*28680*/  STL [R1+0x1600], R11 ;  /* 0x0016000b01007387 */ /* 0x000fe80000100800 */
[----:B------:R0:W-:Y:S04]  /*28690*/  STL [R1+0x1618], R11 ;  /* 0x0016180b01007387 */ /* 0x0001e80000100800 */
[----:B0-----:R-:W2:Y:S04]  /*286a0*/  LDL.LU R11, [R1+0x1e8] ;  /* 0x0001e800010b7983 */ /* 0x001ea80000300800 */
[----:B------:R-:W-:Y:S04]  /*286b0*/  STL [R1+0x15ec], R45 ;  /* 0x0015ec2d01007387 */ /* 0x000fe80000100800 */
[----:B------:R-:W-:Y:S04]  /*286c0*/  STL [R1+0x160c], R45 ;  /* 0x00160c2d01007387 */ /* 0x000fe80000100800 */
[----:B------:R0:W-:Y:S04]  /*286d0*/  STL [R1+0x1610], R45 ;  /* 0x0016102d01007387 */ /* 0x0001e80000100800 */
[----:B0-----:R-:W2:Y:S04]  /*286e0*/  LDL.LU R45, [R1+0x1f0] ;  /* 0x0001f000012d7983 */ /* 0x001ea80000300800 */
[----:B--2---:R-:W-:Y:S04]  /*286f0*/  STL [R1+0x1628], R45 ;  /* 0x0016282d01007387 */ /* 0x004fe80000100800 */
[----:B------:R-:W-:Y:S04]  /*28700*/  STL [R1+0x15e8], R46 ;  /* 0x0015e82e01007387 */ /* 0x000fe80000100800 */
[----:B------:R-:W-:Y:S04]  /*28710*/  STL [R1+0x15f0], R46 ;  /* 0x0015f02e01007387 */ /* 0x000fe80000100800 */
[----:B------:R-:W-:Y:S04]  /*28720*/  STL [R1+0x15f8], R46 ;  /* 0x0015f82e01007387 */ /* 0x000fe80000100800 */
[----:B------:R-:W-:Y:S04]  /*28730*/  STL [R1+0x161c], R46 ;  /* 0x00161c2e01007387 */ /* 0x000fe80000100800 */
[----:B------:R0:W-:Y:S04]  /*28740*/  STL [R1+0x162c], R46 ;  /* 0x00162c2e01007387 */ /* 0x0001e80000100800 */
[----:B0-----:R-:W2:Y:S01]  /*28750*/  LDL.LU R46, [R1+0x1e0] ;  /* 0x0001e000012e7983 */ /* 0x001ea20000300800 */
[----:B------:R-:W-:-:S02]  /*28760*/  ISETP.GT.AND P4, PT, R12, 0x2, PT ;  /* 0x000000020c00780c */ /* 0x000fc40003f84270 */
[----:B------:R-:W-:Y:S01]  /*28770*/  ISETP.GT.AND P1, PT, R12, 0x3, PT ;  /* 0x000000030c00780c */ /* 0x000fe20003f24270 */
        /* <DEDUP_REMOVED lines=74> */
[----:B------:R-:W-:Y:S01]  /*28c20*/  STL [R1+0x14c0], R44 ;  /* 0x0014c02c01007387 */ /* 0x000fe20000100800 */
[----:B--2---:R-:W-:-:S03]  /*28c30*/  IADD3 R46, P6, PT, R4, R46, RZ ;  /* 0x0000002e042e7210 */ /* 0x004fc60007fde0ff */
[----:B------:R-:W-:Y:S04]  /*28c40*/  STL [R1+0x14bc], R48 ;  /* 0x0014bc3001007387 */ /* 0x000fe80000100800 */
[----:B------:R0:W-:Y:S04]  /*28c50*/  STL [R1+0x14b8], R49 ;  /* 0x0014b83101007387 */ /* 0x0001e80000100800 */
[----:B------:R-:W-:Y:S04]  /*28c60*/  STL [R1+0x14b4], R52 ;  /* 0x0014b43401007387 */ /* 0x000fe80000100800 */
[----:B------:R-:W-:Y:S01]  /*28c70*/  STL [R1+0x14b0], R53 ;  /* 0x0014b03501007387 */ /* 0x000fe20000100800 */
[----:B0-----:R-:W-:-:S03]  /*28c80*/  PRMT R49, RZ, 0x7610, R49 ;  /* 0x00007610ff317816 */ /* 0x001fc60000000031 */
[----:B------:R0:W-:Y:S04]  /*28c90*/  STL [R1+0x14ac], R55 ;  /* 0x0014ac3701007387 */ /* 0x0001e80000100800 */
[----:B------:R-:W-:Y:S04]  /*28ca0*/  STL [R1+0x14a8], R57 ;  /* 0x0014a83901007387 */ /* 0x000fe80000100800 */
[----:B------:R-:W-:Y:S01]  /*28cb0*/  STL [R1+0x14a4], R59 ;  /* 0x0014a43b01007387 */ /* 0x000fe20000100800 */
[----:B0-----:R-:W-:-:S03]  /*28cc0*/  SHF.R.S32.HI R55, RZ, 0x1f, R4 ;  /* 0x0000001fff377819 */ /* 0x001fc60000011404 */
[----:B------:R-:W-:Y:S02]  /*28cd0*/  STL [R1+0x14a0], R61 ;  /* 0x0014a03d01007387 */ /* 0x000fe40000100800 */
[----:B------:R-:W-:Y:S02]  /*28ce0*/  IMAD.X R9, R55, 0x1, R9, P5 ;  /* 0x0000000137097824 */ /* 0x000fe400028e0609 */
        /* <DEDUP_REMOVED lines=23> */
[----:B------:R-:W2:Y:S04]  /*28e60*/  LDL.LU R7, [R1+0x1f8] ;  /* 0x0001f80001077983 */ /* 0x000ea80000300800 */
[----:B------:R1:W-:Y:S04]  /*28e70*/  STL [R1+0x1e0], R46 ;  /* 0x0001e02e01007387 */ /* 0x0003e80000100800 */
[----:B------:R-:W2:Y:S04]  /*28e80*/  LDL.LU R91, [R1+0x200] ;  /* 0x00020000015b7983 */ /* 0x000ea80000300800 */
[----:B------:R-:W-:Y:S04]  /*28e90*/  STL [R1+0x1e8], R11 ;  /* 0x0001e80b01007387 */ /* 0x000fe80000100800 */
[----:B---3--:R3:W2:Y:S04]  /*28ea0*/  @P3 LDG.E.U8 R49, desc[UR18][R8.64] ;  /* 0x0000001208313981 */ /* 0x0086a8000c1e1100 */
[----:B0-----:R-:W2:Y:S01]  /*28eb0*/  LDL.LU R9, [R1+0x1dc] ;  /* 0x0001dc0001097983 */ /* 0x001ea20000300800 */
[----:B------:R-:W-:Y:S01]  /*28ec0*/  PRMT R45, RZ, 0x7610, R45 ;  /* 0x00007610ff2d7816 */ /* 0x000fe2000000002d */
[----:B---3--:R-:W-:Y:S01]  /*28ed0*/  @P4 IMAD.MOV.U32 R8, RZ, RZ, R46 ;  /* 0x000000ffff084224 */ /* 0x008fe200078e002e */
[----:B------:R-:W-:Y:S01]  /*28ee0*/  PRMT R51, RZ, 0x7610, R51 ;  /* 0x00007610ff337816 */ /* 0x000fe20000000033 */
[C---:B----4-:R-:W-:Y:S01]  /*28ef0*/  IMAD.X R50, R55.reuse, 0x1, R50, P5 ;  /* 0x0000000137327824 */ /* 0x050fe200028e0632 */
[----:B------:R-:W-:Y:S01]  /*28f00*/  ISETP.GT.AND P3, PT, R12, 0x4, PT ;  /* 0x000000040c00780c */ /* 0x000fe20003f64270 */
[----:B--2---:R-:W-:-:S05]  /*28f10*/  IMAD.X R9, R55, 0x1, R9, P6 ;  /* 0x0000000137097824 */ /* 0x004fca00030e0609 */
[----:B------:R0:W2:Y:S04]  /*28f20*/  @P4 LDG.E.U8 R45, desc[UR18][R8.64] ;  /* 0x00000012082d4981 */ /* 0x0000a8000c1e1100 */
[----:B------:R3:W-:Y:S04]  /*28f30*/  STL [R1+0x1dc], R9 ;  /* 0x0001dc0901007387 */ /* 0x0007e80000100800 */
[----:B-1----:R-:W4:Y:S01]  /*28f40*/  LDL.LU R46, [R1+0x162c] ;  /* 0x00162c00012e7983 */ /* 0x002f220000300800 */
[----:B0-----:R-:W-:-:S03]  /*28f50*/  @P1 IMAD.MOV.U32 R8, RZ, RZ, R11 ;  /* 0x000000ffff081224 */ /* 0x001fc600078e000b */
[----:B------:R-:W-:Y:S01]  /*28f60*/  STL [R1+0x1e4], R50 ;  /* 0x0001e43201007387 */ /* 0x000fe20000100800 */
[----:B---3--:R-:W-:-:S05]  /*28f70*/  IMAD.MOV.U32 R9, RZ, RZ, R50 ;  /* 0x000000ffff097224 */ /* 0x008fca00078e0032 */
[----:B------:R-:W3:Y:S04]  /*28f80*/  @P1 LDG.E.U8 R51, desc[UR18][R8.64] ;  /* 0x0000001208331981 */ /* 0x000ee8000c1e1100 */
[----:B--2---:R0:W-:Y:S04]  /*28f90*/  STL [R1+0x1a8], R45 ;  /* 0x0001a82d01007387 */ /* 0x0041e80000100800 */
[----:B0-----:R-:W2:Y:S04]  /*28fa0*/  LDL.LU R45, [R1+0x1628] ;  /* 0x00162800012d7983 */ /* 0x001ea80000300800 */
[----:B------:R-:W4:Y:S04]  /*28fb0*/  LDL.LU R50, [R1+0x1624] ;  /* 0x0016240001327983 */ /* 0x000f280000300800 */
[----:B------:R-:W4:Y:S04]  /*28fc0*/  LDL.LU R11, [R1+0x1fc] ;  /* 0x0001fc00010b7983 */ /* 0x000f280000300800 */
[----:B---3--:R0:W-:Y:S04]  /*28fd0*/  STL [R1+0x1a4], R51 ;  /* 0x0001a43301007387 */ /* 0x0081e80000100800 */
[----:B0-----:R-:W3:Y:S01]  /*28fe0*/  LDL.LU R51, [R1+0x1620] ;  /* 0x0016200001337983 */ /* 0x001ee20000300800 */
[----:B--2---:R-:W-:-:S05]  /*28ff0*/  IADD3 R45, P5, PT, R4, R45, RZ ;  /* 0x0000002d042d7210 */ /* 0x004fca0007fbe0ff */
[----:B------:R0:W-:Y:S04]  /*29000*/  STL [R1+0x1f0], R45 ;  /* 0x0001f02d01007387 */ /* 0x0001e80000100800 */
[----:B------:R-:W2:Y:S01]  /*29010*/  LDL.LU R8, [R1+0x1ec] ;  /* 0x0001ec0001087983 */ /* 0x000ea20000300800 */
[----:B------:R-:W-:-:S03]  /*29020*/  IMAD.MOV.U32 R9, RZ, RZ, R45 ;  /* 0x000000ffff097224 */ /* 0x000fc600078e002d */
[----:B0-----:R-:W3:Y:S01]  /*29030*/  LDL.LU R45, [R1+0x208] ;  /* 0x00020800012d7983 */ /* 0x001ee20000300800 */
[----:B----4-:R-:W-:Y:S02]  /*29040*/  PRMT R50, RZ, 0x7610, R50 ;  /* 0x00007610ff327816 */ /* 0x010fe40000000032 */
[----:B------:R-:W-:Y:S01]  /*29050*/  IADD3 R7, P6, PT, R4, R7, RZ ;  /* 0x0000000704077210 */ /* 0x000fe20007fde0ff */
[----:B--2---:R-:W-:-:S05]  /*29060*/  IMAD.X R8, R55, 0x1, R8, P5 ;  /* 0x0000000137087824 */ /* 0x004fca00028e0608 */
[-C--:B------:R-:W-:Y:S01]  /*29070*/  @P3 LOP3.LUT R9, R9, R8.reuse, RZ, 0x3c, !PT ;  /* 0x0000000809093212 */ /* 0x080fe200078e3cff */
[----:B------:R0:W-:Y:S03]  /*29080*/  STL [R1+0x1ec], R8 ;  /* 0x0001ec0801007387 */ /* 0x0001e60000100800 */
[----:B0-----:R-:W-:-:S04]  /*29090*/  @P3 LOP3.LUT R8, R9, R8, RZ, 0x3c, !PT ;  /* 0x0000000809083212 */ /* 0x001fc800078e3cff */
[----:B------:R-:W-:Y:S01]  /*290a0*/  @P3 LOP3.LUT R9, R9, R8, RZ, 0x3c, !PT ;  /* 0x0000000809093212 */ /* 0x000fe200078e3cff */
[----:B------:R0:W-:Y:S04]  /*290b0*/  STL [R1+0x1f8], R7 ;  /* 0x0001f80701007387 */ /* 0x0001e80000100800 */
[----:B------:R1:W2:Y:S04]  /*290c0*/  @P3 LDG.E.U8 R50, desc[UR18][R8.64] ;  /* 0x0000001208323981 */ /* 0x0002a8000c1e1100 */
[----:B------:R-:W4:Y:S01]  /*290d0*/  LDL.LU R8, [R1+0x1f4] ;  /* 0x0001f40001087983 */ /* 0x000f220000300800 */
[----:B------:R-:W-:Y:S01]  /*290e0*/  ISETP.GT.AND P4, PT, R12, 0x5, PT ;  /* 0x000000050c00780c */ /* 0x000fe20003f84270 */
[----:B-1----:R-:W-:Y:S01]  /*290f0*/  IMAD.MOV.U32 R9, RZ, RZ, R7 ;  /* 0x000000ffff097224 */ /* 0x002fe200078e0007 */
[----:B------:R-:W-:Y:S01]  /*29100*/  IADD3 R91, P5, PT, R4, R91, RZ ;  /* 0x0000005b045b7210 */ /* 0x000fe20007fbe0ff */
[----:B0-----:R-:W4:Y:S01]  /*29110*/  LDL.LU R7, [R1+0x210] ;  /* 0x0002100001077983 */ /* 0x001f220000300800 */
[----:B------:R-:W-:-:S03]  /*29120*/  ISETP.GT.AND P1, PT, R12, 0x6, PT ;  /* 0x000000060c00780c */ /* 0x000fc60003f24270 */
[----:B------:R-:W-:Y:S01]  /*29130*/  STL [R1+0x200], R91 ;  /* 0x0002005b01007387 */ /* 0x000fe20000100800 */
[----:B------:R-:W-:Y:S01]  /*29140*/  PRMT R46, RZ, 0x7610, R46 ;  /* 0x00007610ff2e7816 */ /* 0x000fe2000000002e */
[C---:B------:R-:W-:Y:S01]  /*29150*/  IMAD.X R11, R55.reuse, 0x1, R11, P5 ;  /* 0x00000001370b7824 */ /* 0x040fe200028e060b */
[----:B---3--:R-:W-:Y:S01]  /*29160*/  PRMT R51, RZ, 0x7610, R51 ;  /* 0x00007610ff337816 */ /* 0x008fe20000000033 */
[----:B--2---:R0:W-:Y:S01]  /*29170*/  STL [R1+0x1a0], R50 ;  /* 0x0001a03201007387 */ /* 0x0041e20000100800 */
[----:B----4-:R-:W-:-:S03]  /*29180*/  IMAD.X R8, R55, 0x1, R8, P6 ;  /* 0x0000000137087824 */ /* 0x010fc600030e0608 */
[----:B0-----:R-:W2:Y:S02]  /*29190*/  LDL.LU R50, [R1+0x218] ;  /* 0x0002180001327983 */ /* 0x001ea40000300800 */
[-C--:B------:R-:W-:Y:S02]  /*291a0*/  @P4 LOP3.LUT R9, R9, R8.reuse, RZ, 0x3c, !PT ;  /* 0x0000000809094212 */ /* 0x080fe400078e3cff */
[----:B------:R0:W-:Y:S02]  /*291b0*/  STL [R1+0x1f4], R8 ;  /* 0x0001f40801007387 */ /* 0x0001e40000100800 */
[----:B0-----:R-:W-:-:S04]  /*291c0*/  @P4 LOP3.LUT R8, R9, R8, RZ, 0x3c, !PT ;  /* 0x0000000809084212 */ /* 0x001fc800078e3cff */
[----:B------:R-:W-:-:S05]  /*291d0*/  @P4 LOP3.LUT R9, R9, R8, RZ, 0x3c, !PT ;  /* 0x0000000809094212 */ /* 0x000fca00078e3cff */
[----:B------:R0:W3:Y:S02]  /*291e0*/  @P4 LDG.E.U8 R46, desc[UR18][R8.64] ;  /* 0x00000012082e4981 */ /* 0x0000e4000c1e1100 */
[----:B0-----:R-:W-:Y:S02]  /*291f0*/  IMAD.MOV.U32 R9, RZ, RZ, R11 ;  /* 0x000000ffff097224 */ /* 0x001fe400078e000b */
[----:B------:R-:W-:-:S05]  /*29200*/  @P1 IMAD.MOV.U32 R8, RZ, RZ, R91 ;  /* 0x000000ffff081224 */ /* 0x000fca00078e005b */
[----:B------:R-:W4:Y:S01]  /*29210*/  @P1 LDG.E.U8 R51, desc[UR18][R8.64] ;  /* 0x0000001208331981 */ /* 0x000f22000c1e1100 */
[----:B------:R-:W-:-:S03]  /*29220*/  IADD3 R45, P5, PT, R4, R45, RZ ;  /* 0x0000002d042d7210 */ /* 0x000fc60007fbe0ff */
[----:B------:R-:W-:Y:S04]  /*29230*/  STL [R1+0x1fc], R11 ;  /* 0x0001fc0b01007387 */ /* 0x000fe80000100800 */
[----:B---3--:R0:W-:Y:S04]  /*29240*/  STL [R1+0x19c], R46 ;  /* 0x00019c2e01007387 */ /* 0x0081e80000100800 */
[----:B0-----:R-:W3:Y:S04]  /*29250*/  LDL.LU R46, [R1+0x161c] ;  /* 0x00161c00012e7983 */ /* 0x001ee80000300800 */
[----:B------:R-:W2:Y:S04]  /*29260*/  LDL.LU R11, [R1+0x1618] ;  /* 0x00161800010b7983 */ /* 0x000ea80000300800 */
[----:B------:R-:W3:Y:S04]  /*29270*/  LDL.LU R91, [R1+0x214] ;  /* 0x00021400015b7983 */ /* 0x000ee80000300800 */
[----:B----4-:R0:W-:Y:S04]  /*29280*/  STL [R1+0x198], R51 ;  /* 0x0001983301007387 */ /* 0x0101e80000100800 */
[----:B0-----:R-:W4:Y:S04]  /*29290*/  LDL.LU R51, [R1+0x1614] ;  /* 0x0016140001337983 */ /* 0x001f280000300800 */
[----:B------:R0:W-:Y:S04]  /*292a0*/  STL [R1+0x208], R45 ;  /* 0x0002082d01007387 */ /* 0x0001e80000100800 */
[----:B------:R-:W3:Y:S01]  /*292b0*/  LDL.LU R8, [R1+0x204] ;  /* 0x0002040001087983 */ /* 0x000ee20000300800 */
[----:B------:R-:W-:Y:S01]  /*292c0*/  ISETP.GT.AND P3, PT, R12, 0x7, PT ;  /* 0x000000070c00780c */ /* 0x000fe20003f64270 */
[----:B------:R-:W-:-:S02]  /*292d0*/  IMAD.MOV.U32 R9, RZ, RZ, R45 ;  /* 0x000000ffff097224 */ /* 0x000fc400078e002d */
[----:B0-----:R-:W4:Y:S01]  /*292e0*/  LDL.LU R45, [R1+0x220] ;  /* 0x00022000012d7983 */ /* 0x001f220000300800 */
[----:B------:R-:W-:Y:S02]  /*292f0*/  IADD3 R7, P6, PT, R4, R7, RZ ;  /* 0x0000000704077210 */ /* 0x000fe40007fde0ff */
[----:B--2---:R-:W-:Y:S01]  /*29300*/  PRMT R11, RZ, 0x7610, R11 ;  /* 0x00007610ff0b7816 */ /* 0x004fe2000000000b */
[----:B---3--:R-:W-:-:S06]  /*29310*/  IMAD.X R8, R55, 0x1, R8, P5 ;  /* 0x0000000137087824 */ /* 0x008fcc00028e0608 */
[-C--:B------:R-:W-:Y:S01]  /*29320*/  @P3 LOP3.LUT R9, R9, R8.reuse, RZ, 0x3c, !PT ;  /* 0x0000000809093212 */ /* 0x080fe200078e3cff */
[----:B------:R0:W-:Y:S03]  /*29330*/  STL [R1+0x204], R8 ;  /* 0x0002040801007387 */ /* 0x0001e60000100800 */
[----:B0-----:R-:W-:-:S04]  /*29340*/  @P3 LOP3.LUT R8, R9, R8, RZ, 0x3c, !PT ;  /* 0x0000000809083212 */ /* 0x001fc800078e3cff */
[----:B------:R-:W-:Y:S01]  /*29350*/  @P3 LOP3.LUT R9, R9, R8, RZ, 0x3c, !PT ;  /* 0x0000000809093212 */ /* 0x000fe200078e3cff */
[----:B------:R0:W-:Y:S04]  /*29360*/  STL [R1+0x210], R7 ;  /* 0x0002100701007387 */ /* 0x0001e80000100800 */
[----:B------:R1:W2:Y:S04]  /*29370*/  @P3 LDG.E.U8 R11, desc[UR18][R8.64] ;  /* 0x00000012080b3981 */ /* 0x0002a8000c1e1100 */
[----:B------:R-:W3:Y:S01]  /*29380*/  LDL.LU R8, [R1+0x20c] ;  /* 0x00020c0001087983 */ /* 0x000ee20000300800 */
[----:B------:R-:W-:Y:S01]  /*29390*/  ISETP.GT.AND P4, PT, R12, 0x8, PT ;  /* 0x000000080c00780c */ /* 0x000fe20003f84270 */
[----:B-1----:R-:W-:Y:S01]  /*293a0*/  IMAD.MOV.U32 R9, RZ, RZ, R7 ;  /* 0x000000ffff097224 */ /* 0x002fe200078e0007 */
[----:B------:R-:W-:Y:S01]  /*293b0*/  IADD3 R50, P5, PT, R4, R50, RZ ;  /* 0x0000003204327210 */ /* 0x000fe20007fbe0ff */
[----:B0-----:R-:W3:Y:S01]  /*293c0*/  LDL.LU R7, [R1+0x228] ;  /* 0x0002280001077983 */ /* 0x001ee20000300800 */
[----:B------:R-:W-:-:S03]  /*293d0*/  ISETP.GT.AND P1, PT, R12, 0x9, PT ;  /* 0x000000090c00780c */ /* 0x000fc60003f24270 */
[----:B------:R-:W-:Y:S01]  /*293e0*/  STL [R1+0x218], R50 ;  /* 0x0002183201007387 */ /* 0x000fe20000100800 */
[----:B----4-:R-:W-:Y:S01]  /*293f0*/  PRMT R51, RZ, 0x7610, R51 ;  /* 0x00007610ff337816 */ /* 0x010fe20000000033 */
[C---:B------:R-:W-:Y:S01]  /*29400*/  IMAD.X R91, R55.reuse, 0x1, R91, P5 ;  /* 0x00000001375b7824 */ /* 0x040fe200028e065b */
[----:B------:R-:W-:Y:S02]  /*29410*/  PRMT R48, RZ, 0x7610, R48 ;  /* 0x00007610ff307816 */ /* 0x000fe40000000030 */
[----:B------:R-:W-:Y:S01]  /*29420*/  IADD3 R45, P5, PT, R4, R45, RZ ;  /* 0x0000002d042d7210 */ /* 0x000fe20007fbe0ff */
[----:B--2---:R0:W-:Y:S01]  /*29430*/  STL [R1+0x194], R11 ;  /* 0x0001940b01007387 */ /* 0x0041e20000100800 */
[----:B---3--:R-:W-:-:S03]  /*29440*/  IMAD.X R8, R55, 0x1, R8, P6 ;  /* 0x0000000137087824 */ /* 0x008fc600030e0608 */
[----:B0-----:R-:W2:Y:S02]  /*29450*/  LDL.LU R11, [R1+0x230] ;  /* 0x00023000010b7983 */ /* 0x001ea40000300800 */
[-C--:B------:R-:W-:Y:S02]  /*29460*/  @P4 LOP3.LUT R9, R9, R8.reuse, RZ, 0x3c, !PT ;  /* 0x0000000809094212 */ /* 0x080fe400078e3cff */
[----:B------:R0:W-:Y:S02]  /*29470*/  STL [R1+0x20c], R8 ;  /* 0x00020c0801007387 */ /* 0x0001e40000100800 */
[----:B0-----:R-:W-:-:S04]  /*29480*/  @P4 LOP3.LUT R8, R9, R8, RZ, 0x3c, !PT ;  /* 0x0000000809084212 */ /* 0x001fc800078e3cff */
[----:B------:R-:W-:Y:S01]  /*29490*/  @P4 LOP3.LUT R9, R9, R8, RZ, 0x3c, !PT ;  /* 0x0000000809094212 */ /* 0x000fe200078e3cff */
[----:B------:R0:W-:Y:S04]  /*294a0*/  STL [R1+0x214], R91 ;  /* 0x0002145b01007387 */ /* 0x0001e80000100800 */
[----:B------:R1:W3:Y:S02]  /*294b0*/  @P4 LDG.E.U8 R51, desc[UR18][R8.64] ;  /* 0x0000001208334981 */ /* 0x0002e4000c1e1100 */
[----:B-1----:R-:W-:Y:S02]  /*294c0*/  @P1 IMAD.MOV.U32 R8, RZ, RZ, R50 ;  /* 0x000000ffff081224 */ /* 0x002fe400078e0032 */
[----:B------:R-:W-:Y:S01]  /*294d0*/  @P1 IMAD.MOV.U32 R9, RZ, RZ, R91 ;  /* 0x000000ffff091224 */ /* 0x000fe200078e005b */
[----:B------:R-:W4:Y:S04]  /*294e0*/  LDL.LU R50, [R1+0x22c] ;  /* 0x00022c0001327983 */ /* 0x000f280000300800 */
[----:B0-----:R-:W2:Y:S04]  /*294f0*/  LDL.LU R91, [R1+0x238] ;  /* 0x00023800015b7983 */ /* 0x001ea80000300800 */
[----:B------:R0:W2:Y:S04]  /*29500*/  @P1 LDG.E.U8 R48, desc[UR18][R8.64] ;  /* 0x0000001208301981 */ /* 0x0000a8000c1e1100 */
[----:B------:R1:W-:Y:S01]  /*29510*/  STL [R1+0x220], R45 ;  /* 0x0002202d01007387 */ /* 0x0003e20000100800 */
[----:B0-----:R-:W-:-:S03]  /*29520*/  IMAD.MOV.U32 R9, RZ, RZ, R45 ;  /* 0x000000ffff097224 */ /* 0x001fc600078e002d */
[----:B-1----:R-:W2:Y:S04]  /*29530*/  LDL.LU R45, [R1+0x1610] ;  /* 0x00161000012d7983 */ /* 0x002ea80000300800 */
[----:B------:R-:W2:Y:S01]  /*29540*/  LDL.LU R8, [R1+0x21c] ;  /* 0x00021c0001087983 */ /* 0x000ea20000300800 */
[----:B------:R-:W-:Y:S02]  /*29550*/  ISETP.GT.AND P3, PT, R12, 0xa, PT ;  /* 0x0000000a0c00780c */ /* 0x000fe40003f64270 */
[----:B------:R-:W-:Y:S02]  /*29560*/  PRMT R46, RZ, 0x7610, R46 ;  /* 0x00007610ff2e7816 */ /* 0x000fe4000000002e */
[----:B------:R-:W-:Y:S01]  /*29570*/  IADD3 R7, P6, PT, R4, R7, RZ ;  /* 0x0000000704077210 */ /* 0x000fe20007fde0ff */
[----:B--2---:R-:W-:-:S08]  /*29580*/  IMAD.X R8, R55, 0x1, R8, P5 ;  /* 0x0000000137087824 */ /* 0x004fd000028e0608 */
        /* <DEDUP_REMOVED lines=10> */
[----:B0-----:R-:W4:Y:S04]  /*29630*/  LDL.LU R7, [R1+0x240] ;  /* 0x0002400001077983 */ /* 0x001f280000300800 */
[----:B------:R-:W-:Y:S01]  /*29640*/  STL [R1+0x230], R11 ;  /* 0x0002300b01007387 */ /* 0x000fe20000100800 */
[----:B------:R-:W-:-:S03]  /*29650*/  PRMT R45, RZ, 0x7610, R45 ;  /* 0x00007610ff2d7816 */ /* 0x000fc6000000002d */
[----:B--2---:R0:W-:Y:S01]  /*29660*/  STL [R1+0x18c], R46 ;  /* 0x00018c2e01007387 */ /* 0x0041e20000100800 */
[----:B---3--:R-:W-:-:S03]  /*29670*/  IMAD.X R8, R55, 0x1, R8, P6 ;  /* 0x0000000137087824 */ /* 0x008fc600030e0608 */
[----:B0-----:R-:W2:Y:S02]  /*29680*/  LDL.LU R46, [R1+0xa68] ;  /* 0x000a6800012e7983 */ /* 0x001ea40000300800 */
[-C--:B------:R-:W-:Y:S02]  /*29690*/  @P4 LOP3.LUT R9, R9, R8.reuse, RZ, 0x3c, !PT ;  /* 0x0000000809094212 */ /* 0x080fe400078e3cff */
[----:B------:R0:W-:Y:S02]  /*296a0*/  STL [R1+0x224], R8 ;  /* 0x0002240801007387 */ /* 0x0001e40000100800 */
[----:B0-----:R-:W-:-:S04]  /*296b0*/  @P4 LOP3.LUT R8, R9, R8, RZ, 0x3c, !PT ;  /* 0x0000000809084212 */ /* 0x001fc800078e3cff */
[----:B------:R-:W-:-:S05]  /*296c0*/  @P4 LOP3.LUT R9, R9, R8, RZ, 0x3c, !PT ;  /* 0x0000000809094212 */ /* 0x000fca00078e3cff */
[----:B------:R0:W3:Y:S01]  /*296d0*/  @P4 LDG.E.U8 R45, desc[UR18][R8.64] ;  /* 0x00000012082d4981 */ /* 0x0000e2000c1e1100 */
[----:B------:R-:W-:Y:S01]  /*296e0*/  ISETP.GT.AND P1, PT, R12, 0xc, PT ;  /* 0x0000000c0c00780c */ /* 0x000fe20003f24270 */
[----:B----4-:R-:W-:Y:S01]  /*296f0*/  IMAD.X R50, R55, 0x1, R50, P5 ;  /* 0x0000000137327824 */ /* 0x010fe200028e0632 */
[----:B------:R-:W-:-:S04]  /*29700*/  PRMT R10, RZ, 0x7610, R10 ;  /* 0x00007610ff0a7816 */ /* 0x000fc8000000000a */
[----:B------:R-:W-:Y:S01]  /*29710*/  STL [R1+0x22c], R50 ;  /* 0x00022c3201007387 */ /* 0x000fe20000100800 */
[----:B0-----:R-:W-:-:S06]  /*29720*/  IMAD.MOV.U32 R9, RZ, RZ, R50 ;  /* 0x000000ffff097224 */ /* 0x001fcc00078e0032 */
[----:B------:R-:W-:-:S05]  /*29730*/  @P1 IMAD.MOV.U32 R8, RZ, RZ, R11 ;  /* 0x000000ffff081224 */ /* 0x000fca00078e000b */
[----:B------:R-:W4:Y:S04]  /*29740*/  @P1 LDG.E.U8 R10, desc[UR18][R8.64] ;  /* 0x00000012080a1981 */ /* 0x000f28000c1e1100 */
[----:B---3--:R0:W-:Y:S04]  /*29750*/  STL [R1+0x188], R45 ;  /* 0x0001882d01007387 */ /* 0x0081e80000100800 */
[----:B0-----:R-:W3:Y:S04]  /*29760*/  LDL.LU R45, [R1+0x160c] ;  /* 0x00160c00012d7983 */ /* 0x001ee80000300800 */
[----:B------:R-:W2:Y:S04]  /*29770*/  LDL.LU R50, [R1+0x1608] ;  /* 0x0016080001327983 */ /* 0x000ea80000300800 */
[----:B------:R-:W2:Y:S01]  /*29780*/  LDL.LU R9, [R1+0x234] ;  /* 0x0002340001097983 */ /* 0x000ea20000300800 */
[----:B------:R-:W-:-:S02]  /*29790*/  ISETP.GT.AND P3, PT, R12, 0xd, PT ;  /* 0x0000000d0c00780c */ /* 0x000fc40003f64270 */
[C---:B------:R-:W-:Y:S01]  /*297a0*/  IADD3 R91, P5, PT, R4.reuse, R91, RZ ;  /* 0x0000005b045b7210 */ /* 0x040fe20007fbe0ff */
[----:B------:R-:W2:Y:S01]  /*297b0*/  LDL.LU R11, [R1+0xa64] ;  /* 0x000a6400010b7983 */ /* 0x000ea20000300800 */
[----:B------:R-:W-:-:S03]  /*297c0*/  IADD3 R7, P6, PT, R4, R7, RZ ;  /* 0x0000000704077210 */ /* 0x000fc60007fde0ff */
[----:B------:R-:W-:Y:S04]  /*297d0*/  STL [R1+0x238], R91 ;  /* 0x0002385b01007387 */ /* 0x000fe80000100800 */
[----:B----4-:R0:W-:Y:S02]  /*297e0*/  STL [R1+0x184], R10 ;  /* 0x0001840a01007387 */ /* 0x0101e40000100800 */
[----:B------:R-:W-:Y:S02]  /*297f0*/  @P3 IMAD.MOV.U32 R8, RZ, RZ, R91 ;  /* 0x000000ffff083224 */ /* 0x000fe400078e005b */
[----:B0-----:R-:W4:Y:S01]  /*29800*/  LDL.LU R10, [R1+0xa70] ;  /* 0x000a7000010a7983 */ /* 0x001f220000300800 */
[----:B---3--:R-:W-:Y:S01]  /*29810*/  PRMT R45, RZ, 0x7610, R45 ;  /* 0x00007610ff2d7816 */ /* 0x008fe2000000002d */
[----:B--2---:R-:W-:-:S05]  /*29820*/  IMAD.X R9, R55, 0x1, R9, P5 ;  /* 0x0000000137097824 */ /* 0x004fca00028e0609 */
[----:B------:R0:W-:Y:S04]  /*29830*/  STL [R1+0x234], R9 ;  /* 0x0002340901007387 */ /* 0x0001e80000100800 */
[----:B------:R0:W2:Y:S04]  /*29840*/  @P3 LDG.E.U8 R45, desc[UR18][R8.64] ;  /* 0x00000012082d3981 */ /* 0x0000a8000c1e1100 */
[----:B------:R1:W-:Y:S04]  /*29850*/  STL [R1+0x240], R7 ;  /* 0x0002400701007387 */ /* 0x0003e80000100800 */
[----:B------:R-:W3:Y:S01]  /*29860*/  LDL.LU R8, [R1+0x23c] ;  /* 0x00023c0001087983 */ /* 0x000ee20000300800 */
[----:B------:R-:W-:Y:S01]  /*29870*/  ISETP.GT.AND P4, PT, R12, 0xe, PT ;  /* 0x0000000e0c00780c */ /* 0x000fe20003f84270 */
[----:B0-----:R-:W-:Y:S01]  /*29880*/  IMAD.MOV.U32 R9, RZ, RZ, R7 ;  /* 0x000000ffff097224 */ /* 0x001fe200078e0007 */
[----:B------:R-:W-:Y:S01]  /*29890*/  IADD3 R46, P5, PT, R4, R46, RZ ;  /* 0x0000002e042e7210 */ /* 0x000fe20007fbe0ff */
[----:B------:R-:W4:Y:S04]  /*298a0*/  LDL.LU R91, [R1+0xa6c] ;  /* 0x000a6c00015b7983 */ /* 0x000f280000300800 */
[----:B------:R-:W-:Y:S04]  /*298b0*/  STL [R1+0xa68], R46 ;  /* 0x000a682e01007387 */ /* 0x000fe80000100800 */
[----:B-1----:R-:W4:Y:S01]  /*298c0*/  LDL.LU R7, [R1+0xa78] ;  /* 0x000a780001077983 */ /* 0x002f220000300800 */
        /* <DEDUP_REMOVED lines=10> */
[----:B------:R-:W-:Y:S01]  /*29970*/  IMAD.X R11, R55, 0x1, R11, P5 ;  /* 0x00000001370b7824 */ /* 0x000fe200028e060b */
[----:B------:R-:W-:-:S04]  /*29980*/  PRMT R93, RZ, 0x7610, R93 ;  /* 0x00007610ff5d7816 */ /* 0x000fc8000000005d */
[----:B------:R-:W-:Y:S01]  /*29990*/  STL [R1+0xa64], R11 ;  /* 0x000a640b01007387 */ /* 0x000fe20000100800 */
[----:B0-----:R-:W-:-:S06]  /*299a0*/  IMAD.MOV.U32 R9, RZ, RZ, R11 ;  /* 0x000000ffff097224 */ /* 0x001fcc00078e000b */
[----:B------:R-:W-:-:S05]  /*299b0*/  @P1 IMAD.MOV.U32 R8, RZ, RZ, R46 ;  /* 0x000000ffff081224 */ /* 0x000fca00078e002e */
[----:B------:R0:W2:Y:S04]  /*299c0*/  @P1 LDG.E.U8 R93, desc[UR18][R8.64] ;  /* 0x00000012085d1981 */ /* 0x0000a8000c1e1100 */
[----:B---3--:R1:W-:Y:S04]  /*299d0*/  STL [R1+0x17c], R50 ;  /* 0x00017c3201007387 */ /* 0x0083e80000100800 */
[----:B-1----:R-:W3:Y:S01]  /*299e0*/  LDL.LU R50, [R1+0x1604] ;  /* 0x0016040001327983 */ /* 0x002ee20000300800 */
[----:B------:R-:W-:Y:S02]  /*299f0*/  ISETP.GT.AND P3, PT, R12, 0x10, PT ;  /* 0x000000100c00780c */ /* 0x000fe40003f64270 */
[C---:B----4-:R-:W-:Y:S01]  /*29a00*/  IADD3 R10, P5, PT, R4.reuse, R10, RZ ;  /* 0x0000000a040a7210 */ /* 0x050fe20007fbe0ff */
[----:B------:R-:W4:Y:S01]  /*29a10*/  LDL.LU R11, [R1+0x1600] ;  /* 0x00160000010b7983 */ /* 0x000f220000300800 */
[----:B------:R-:W-:-:S03]  /*29a20*/  IADD3 R7, P6, PT, R4, R7, RZ ;  /* 0x0000000704077210 */ /* 0x000fc60007fde0ff */
[----:B------:R-:W-:Y:S01]  /*29a30*/  IMAD.X R91, R55, 0x1, R91, P5 ;  /* 0x00000001375b7824 */ /* 0x000fe200028e065b */
[----:B------:R-:W4:Y:S01]  /*29a40*/  LDL.LU R46, [R1+0xa7c] ;  /* 0x000a7c00012e7983 */ /* 0x000f220000300800 */
[----:B--2---:R-:W-:-:S03]  /*29a50*/  IADD3 R45, P5, PT, R4, R45, RZ ;  /* 0x0000002d042d7210 */ /* 0x004fc60007fbe0ff */
[----:B------:R-:W-:Y:S01]  /*29a60*/  STL [R1+0xa70], R10 ;  /* 0x000a700a01007387 */ /* 0x000fe20000100800 */
[----:B0-----:R-:W-:Y:S02]  /*29a70*/  @P3 IMAD.MOV.U32 R8, RZ, RZ, R10 ;  /* 0x000000ffff083224 */ /* 0x001fe400078e000a */
[----:B------:R-:W-:Y:S01]  /*29a80*/  @P3 IMAD.MOV.U32 R9, RZ, RZ, R91 ;  /* 0x000000ffff093224 */ /* 0x000fe200078e005b */
[----:B------:R0:W-:Y:S04]  /*29a90*/  STL [R1+0x178], R93 ;  /* 0x0001785d01007387 */ /* 0x0001e80000100800 */
[----:B0-----:R-:W2:Y:S04]  /*29aa0*/  LDL.LU R93, [R1+0xa88] ;  /* 0x000a8800015d7983 */ /* 0x001ea80000300800 */
[----:B------:R0:W-:Y:S04]  /*29ab0*/  STL [R1+0xa6c], R91 ;  /* 0x000a6c5b01007387 */ /* 0x0001e80000100800 */
[----:B------:R-:W2:Y:S04]  /*29ac0*/  LDL.LU R10, [R1+0xa90] ;  /* 0x000a9000010a7983 */ /* 0x000ea80000300800 */
[----:B------:R1:W-:Y:S04]  /*29ad0*/  STL [R1+0xa78], R7 ;  /* 0x000a780701007387 */ /* 0x0003e80000100800 */
[----:B0-----:R-:W2:Y:S04]  /*29ae0*/  LDL.LU R91, [R1+0xa98] ;  /* 0x000a9800015b7983 */ /* 0x001ea80000300800 */
[----:B------:R-:W-:Y:S01]  /*29af0*/  STL [R1+0xa80], R45 ;  /* 0x000a802d01007387 */ /* 0x000fe20000100800 */
[----:B---3--:R-:W-:-:S06]  /*29b00*/  PRMT R50, RZ, 0x7610, R50 ;  /* 0x00007610ff327816 */ /* 0x008fcc0000000032 */
[----:B------:R0:W3:Y:S04]  /*29b10*/  @P3 LDG.E.U8 R50, desc[UR18][R8.64] ;  /* 0x0000001208323981 */ /* 0x0000e8000c1e1100 */
[----:B------:R-:W2:Y:S01]  /*29b20*/  LDL.LU R9, [R1+0xa74] ;  /* 0x000a740001097983 */ /* 0x000ea20000300800 */
[C---:B------:R-:W-:Y:S02]  /*29b30*/  ISETP.GT.AND P4, PT, R12.reuse, 0x11, PT ;  /* 0x000000110c00780c */ /* 0x040fe40003f84270 */
[----:B------:R-:W-:Y:S02]  /*29b40*/  ISETP.GT.AND P1, PT, R12, 0x12, PT ;  /* 0x000000120c00780c */ /* 0x000fe40003f24270 */
[----:B------:R-:W-:Y:S01]  /*29b50*/  PRMT R44, RZ, 0x7610, R44 ;  /* 0x00007610ff2c7816 */ /* 0x000fe2000000002c */
[----:B----4-:R-:W-:Y:S01]  /*29b60*/  IMAD.X R46, R55, 0x1, R46, P5 ;  /* 0x00000001372e7824 */ /* 0x010fe200028e062e */
[----:B------:R-:W-:-:S07]  /*29b70*/  PRMT R11, RZ, 0x7610, R11 ;  /* 0x00007610ff0b7816 */ /* 0x000fce000000000b */
[----:B0-----:R-:W-:Y:S02]  /*29b80*/  @P4 IMAD.MOV.U32 R8, RZ, RZ, R7 ;  /* 0x000000ffff084224 */ /* 0x001fe400078e0007 */
[----:B--2---:R-:W-:-:S05]  /*29b90*/  IMAD.X R9, R55, 0x1, R9, P6 ;  /* 0x0000000137097824 */ /* 0x004fca00030e0609 */
[----:B------:R0:W-:Y:S04]  /*29ba0*/  STL [R1+0xa74], R9 ;  /* 0x000a740901007387 */ /* 0x0001e80000100800 */
[----:B------:R0:W2:Y:S01]  /*29bb0*/  @P4 LDG.E.U8 R44, desc[UR18][R8.64] ;  /* 0x00000012082c4981 */ /* 0x0000a2000c1e1100 */
[----:B------:R-:W-:-:S03]  /*29bc0*/  IADD3 R93, P5, PT, R4, R93, RZ ;  /* 0x0000005d045d7210 */ /* 0x000fc60007fbe0ff */
[----:B-1----:R-:W4:Y:S01]  /*29bd0*/  LDL.LU R7, [R1+0x15fc] ;  /* 0x0015fc0001077983 */ /* 0x002f220000300800 */
[----:B0-----:R-:W-:Y:S02]  /*29be0*/  IMAD.MOV.U32 R9, RZ, RZ, R46 ;  /* 0x000000ffff097224 */ /* 0x001fe400078e002e */
[----:B------:R-:W-:-:S05]  /*29bf0*/  @P1 IMAD.MOV.U32 R8, RZ, RZ, R45 ;  /* 0x000000ffff081224 */ /* 0x000fca00078e002d */
[----:B------:R-:W2:Y:S04]  /*29c00*/  @P1 LDG.E.U8 R11, desc[UR18][R8.64] ;  /* 0x00000012080b1981 */ /* 0x000ea8000c1e1100 */
[----:B------:R0:W-:Y:S04]  /*29c10*/  STL [R1+0xa7c], R46 ;  /* 0x000a7c2e01007387 */ /* 0x0001e80000100800 */
[----:B0-----:R-:W3:Y:S04]  /*29c20*/  LDL.LU R46, [R1+0x15f8] ;  /* 0x0015f800012e7983 */ /* 0x001ee80000300800 */
[----:B------:R-:W3:Y:S04]  /*29c30*/  LDL.LU R45, [R1+0xa94] ;  /* 0x000a9400012d7983 */ /* 0x000ee80000300800 */
[----:B--2---:R0:W-:Y:S04]  /*29c40*/  STL [R1+0x170], R11 ;  /* 0x0001700b01007387 */ /* 0x0041e80000100800 */
[----:B0-----:R-:W2:Y:S04]  /*29c50*/  LDL.LU R11, [R1+0x15f4] ;  /* 0x0015f400010b7983 */ /* 0x001ea80000300800 */
[----:B------:R0:W-:Y:S04]  /*29c60*/  STL [R1+0xa88], R93 ;  /* 0x000a885d01007387 */ /* 0x0001e80000100800 */
[----:B------:R-:W2:Y:S01]  /*29c70*/  LDL.LU R8, [R1+0xa84] ;  /* 0x000a840001087983 */ /* 0x000ea20000300800 */
[----:B------:R-:W-:Y:S01]  /*29c80*/  ISETP.GT.AND P3, PT, R12, 0x13, PT ;  /* 0x000000130c00780c */ /* 0x000fe20003f64270 */
[----:B------:R-:W-:-:S02]  /*29c90*/  IMAD.MOV.U32 R9, RZ, RZ, R93 ;  /* 0x000000ffff097224 */ /* 0x000fc400078e005d */
[----:B0-----:R-:W3:Y:S01]  /*29ca0*/  LDL.LU R93, [R1+0xaa0] ;  /* 0x000aa000015d7983 */ /* 0x001ee20000300800 */
[----:B------:R-:W-:Y:S02]  /*29cb0*/  PRMT R47, RZ, 0x7610, R47 ;  /* 0x00007610ff2f7816 */ /* 0x000fe4000000002f */
[----:B------:R-:W-:Y:S01]  /*29cc0*/  IADD3 R10, P6, PT, R4, R10, RZ ;  /* 0x0000000a040a7210 */ /* 0x000fe20007fde0ff */
[----:B--2---:R-:W-:-:S06]  /*29cd0*/  IMAD.X R8, R55, 0x1, R8, P5 ;  /* 0x0000000137087824 */ /* 0x004fcc00028e0608 */
[-C--:B------:R-:W-:Y:S01]  /*29ce0*/  @P3 LOP3.LUT R9, R9, R8.reuse, RZ, 0x3c, !PT ;  /* 0x0000000809093212 */ /* 0x080fe200078e3cff */
[----:B------:R0:W-:Y:S03]  /*29cf0*/  STL [R1+0xa84], R8 ;  /* 0x000a840801007387 */ /* 0x0001e60000100800 */
[----:B0-----:R-:W-:-:S04]  /*29d00*/  @P3 LOP3.LUT R8, R9, R8, RZ, 0x3c, !PT ;  /* 0x0000000809083212 */ /* 0x001fc800078e3cff */
[----:B------:R-:W-:Y:S01]  /*29d10*/  @P3 LOP3.LUT R9, R9, R8, RZ, 0x3c, !PT ;  /* 0x0000000809093212 */ /* 0x000fe200078e3cff */
[----:B------:R-:W-:Y:S04]  /*29d20*/  STL [R1+0xa90], R10 ;  /* 0x000a900a01007387 */ /* 0x000fe80000100800 */
[----:B------:R0:W2:Y:S04]  /*29d30*/  @P3 LDG.E.U8 R47, desc[UR18][R8.64] ;  /* 0x00000012082f3981 */ /* 0x0000a8000c1e1100 */
[----:B------:R-:W4:Y:S01]  /*29d40*/  LDL.LU R8, [R1+0xa8c] ;  /* 0x000a8c0001087983 */ /* 0x000f220000300800 */
[----:B------:R-:W-:Y:S01]  /*29d50*/  ISETP.GT.AND P4, PT, R12, 0x14, PT ;  /* 0x000000140c00780c */ /* 0x000fe20003f84270 */
[----:B0-----:R-:W-:Y:S01]  /*29d60*/  IMAD.MOV.U32 R9, RZ, RZ, R10 ;  /* 0x000000ffff097224 */ /* 0x001fe200078e000a */
[----:B------:R-:W-:-:S02]  /*29d70*/  IADD3 R91, P5, PT, R4, R91, RZ ;  /* 0x0000005b045b7210 */ /* 0x000fc40007fbe0ff */
[----:B---3--:R-:W-:Y:S01]  /*29d80*/  PRMT R46, RZ, 0x7610, R46 ;  /* 0x00007610ff2e7816 */ /* 0x008fe2000000002e */
[----:B--2---:R0:W-:Y:S01]  /*29d90*/  STL [R1+0x16c], R47 ;  /* 0x00016c2f01007387 */ /* 0x0041e20000100800 */
[----:B----4-:R-:W-:-:S03]  /*29da0*/  IMAD.X R8, R55, 0x1, R8, P6 ;  /* 0x0000000137087824 */ /* 0x010fc600030e0608 */
[----:B0-----:R-:W2:Y:S04]  /*29db0*/  LDL.LU R47, [R1+0xaa8] ;  /* 0x000aa800012f7983 */ /* 0x001ea80000300800 */
[-C--:B------:R-:W-:Y:S01]  /*29dc0*/  @P4 LOP3.LUT R9, R9, R8.reuse, RZ, 0x3c, !PT ;  /* 0x0000000809094212 */ /* 0x080fe200078e3cff */
[----:B------:R-:W-:Y:S04]  /*29dd0*/  STL [R1+0xa98], R91 ;  /* 0x000a985b01007387 */ /* 0x000fe80000100800 */
[----:B------:R-:W3:Y:S04]  /*29de0*/  LDL.LU R10, [R1+0xab0] ;  /* 0x000ab000010a7983 */ /* 0x000ee80000300800 */
[----:B------:R0:W-:Y:S02]  /*29df0*/  STL [R1+0xa8c], R8 ;  /* 0x000a8c0801007387 */ /* 0x0001e40000100800 */
[----:B0-----:R-:W-:-:S04]  /*29e00*/  @P4 LOP3.LUT R8, R9, R8, RZ, 0x3c, !PT ;  /* 0x0000000809084212 */ /* 0x001fc800078e3cff */
[----:B------:R-:W-:-:S05]  /*29e10*/  @P4 LOP3.LUT R9, R9, R8, RZ, 0x3c, !PT ;  /* 0x0000000809094212 */ /* 0x000fca00078e3cff */
[----:B------:R0:W4:Y:S01]  /*29e20*/  @P4 LDG.E.U8 R46, desc[UR18][R8.64] ;  /* 0x00000012082e4981 */ /* 0x000122000c1e1100 */
[----:B------:R-:W-:Y:S01]  /*29e30*/  ISETP.GT.AND P1, PT, R12, 0x15, PT ;  /* 0x000000150c00780c */ /* 0x000fe20003f24270 */
[----:B------:R-:W-:Y:S01]  /*29e40*/  IMAD.X R45, R55, 0x1, R45, P5 ;  /* 0x00000001372d7824 */ /* 0x000fe200028e062d */
[----:B------:R-:W-:-:S04]  /*29e50*/  PRMT R11, RZ, 0x7610, R11 ;  /* 0x00007610ff0b7816 */ /* 0x000fc8000000000b */
[----:B------:R-:W-:Y:S01]  /*29e60*/  STL [R1+0xa94], R45 ;  /* 0x000a942d01007387 */ /* 0x000fe20000100800 */
[----:B0-----:R-:W-:-:S06]  /*29e70*/  IMAD.MOV.U32 R9, RZ, RZ, R45 ;  /* 0x000000ffff097224 */ /* 0x001fcc00078e002d */
[----:B------:R-:W-:-:S05]  /*29e80*/  @P1 IMAD.MOV.U32 R8, RZ, RZ, R91 ;  /* 0x000000ffff081224 */ /* 0x000fca00078e005b */
[----:B------:R-:W2:Y:S04]  /*29e90*/  @P1 LDG.E.U8 R11, desc[UR18][R8.64] ;  /* 0x00000012080b1981 */ /* 0x000ea8000c1e1100 */
[----:B----4-:R0:W-:Y:S04]  /*29ea0*/  STL [R1+0x168], R46 ;  /* 0x0001682e01007387 */ /* 0x0101e80000100800 */
[----:B0-----:R-:W4:Y:S04]  /*29eb0*/  LDL.LU R46, [R1+0x15f0] ;  /* 0x0015f000012e7983 */ /* 0x001f280000300800 */
[----:B------:R-:W3:Y:S04]  /*29ec0*/  LDL.LU R45, [R1+0x15ec] ;  /* 0x0015ec00012d7983 */ /* 0x000ee80000300800 */
[----:B------:R-:W3:Y:S01]  /*29ed0*/  LDL.LU R9, [R1+0xa9c] ;  /* 0x000a9c0001097983 */ /* 0x000ee20000300800 */
[----:B------:R-:W-:-:S02]  /*29ee0*/  ISETP.GT.AND P3, PT, R12, 0x16, PT ;  /* 0x000000160c00780c */ /* 0x000fc40003f64270 */
[C---:B------:R-:W-:Y:S01]  /*29ef0*/  IADD3 R93, P5, PT, R4.reuse, R93, RZ ;  /* 0x0000005d045d7210 */ /* 0x040fe20007fbe0ff */
[----:B------:R-:W4:Y:S01]  /*29f00*/  LDL.LU R91, [R1+0xaac] ;  /* 0x000aac00015b7983 */ /* 0x000f220000300800 */
[----:B------:R-:W-:Y:S02]  /*29f10*/  PRMT R89, RZ, 0x7610, R89 ;  /* 0x00007610ff597816 */ /* 0x000fe40000000059 */
[----:B--2---:R-:W-:Y:S01]  /*29f20*/  IADD3 R47, P6, PT, R4, R47, RZ ;  /* 0x0000002f042f7210 */ /* 0x004fe20007fde0ff */
[----:B------:R-:W-:Y:S04]  /*29f30*/  STL [R1+0xaa0], R93 ;  /* 0x000aa05d01007387 */ /* 0x000fe80000100800 */
[----:B------:R0:W-:Y:S02]  /*29f40*/  STL [R1+0x164], R11 ;  /* 0x0001640b01007387 */ /* 0x0001e40000100800 */
[----:B------:R-:W-:-:S02]  /*29f50*/  @P3 IMAD.MOV.U32 R8, RZ, RZ, R93 ;  /* 0x000000ffff083224 */ /* 0x000fc400078e005d */
[----:B0-----:R-:W2:Y:S01]  /*29f60*/  LDL.LU R11, [R1+0xab8] ;  /* 0x000ab800010b7983 */ /* 0x001ea20000300800 */
[----:B---3--:R-:W-:-:S05]  /*29f70*/  IMAD.X R9, R55, 0x1, R9, P5 ;  /* 0x0000000137097824 */ /* 0x008fca00028e0609 */
[----:B------:R0:W-:Y:S04]  /*29f80*/  STL [R1+0xa9c], R9 ;  /* 0x000a9c0901007387 */ /* 0x0001e80000100800 */
[----:B------:R0:W3:Y:S04]  /*29f90*/  @P3 LDG.E.U8 R89, desc[UR18][R8.64] ;  /* 0x0000001208593981 */ /* 0x0000e8000c1e1100 */
[----:B------:R-:W-:Y:S04]  /*29fa0*/  STL [R1+0xaa8], R47 ;  /* 0x000aa82f01007387 */ /* 0x000fe80000100800 */
[----:B------:R-:W2:Y:S01]  /*29fb0*/  LDL.LU R8, [R1+0xaa4] ;  /* 0x000aa40001087983 */ /* 0x000ea20000300800 */
[----:B------:R-:W-:Y:S01]  /*29fc0*/  ISETP.GT.AND P4, PT, R12, 0x17, PT ;  /* 0x000000170c00780c */ /* 0x000fe20003f84270 */
[----:B0-----:R-:W-:Y:S01]  /*29fd0*/  IMAD.MOV.U32 R9, RZ, RZ, R47 ;  /* 0x000000ffff097224 */ /* 0x001fe200078e002f */
[----:B------:R-:W-:Y:S01]  /*29fe0*/  IADD3 R10, P5, PT, R4, R10, RZ ;  /* 0x0000000a040a7210 */ /* 0x000fe20007fbe0ff */
[----:B------:R-:W2:Y:S04]  /*29ff0*/  LDL.LU R93, [R1+0xab4] ;  /* 0x000ab400015d7983 */ /* 0x000ea80000300800 */
[----:B------:R-:W-:Y:S01]  /*2a000*/  STL [R1+0xab0], R10 ;  /* 0x000ab00a01007387 */ /* 0x000fe20000100800 */
[----:B----4-:R-:W-:-:S03]  /*2a010*/  PRMT R46, RZ, 0x7610, R46 ;  /* 0x00007610ff2e7816 */ /* 0x010fc6000000002e */
[----:B---3--:R0:W-:Y:S01]  /*2a020*/  STL [R1+0x160], R89 ;  /* 0x0001605901007387 */ /* 0x0081e20000100800 */
[----:B--2---:R-:W-:-:S03]  /*2a030*/  IMAD.X R8, R55, 0x1, R8, P6 ;  /* 0x0000000137087824 */ /* 0x004fc600030e0608 */
[----:B0-----:R-:W2:Y:S02]  /*2a040*/  LDL.LU R89, [R1+0xac0] ;  /* 0x000ac00001597983 */ /* 0x001ea40000300800 */
[-C--:B------:R-:W-:Y:S02]  /*2a050*/  @P4 LOP3.LUT R9, R9, R8.reuse, RZ, 0x3c, !PT ;  /* 0x0000000809094212 */ /* 0x080fe400078e3cff */
[----:B------:R-:W3:Y:S04]  /*2a060*/  LDL.LU R47, [R1+0xac8] ;  /* 0x000ac800012f7983 */ /* 0x000ee80000300800 */
[----:B------:R0:W-:Y:S02]  /*2a070*/  STL [R1+0xaa4], R8 ;  /* 0x000aa40801007387 */ /* 0x0001e40000100800 */
[----:B0-----:R-:W-:-:S04]  /*2a080*/  @P4 LOP3.LUT R8, R9, R8, RZ, 0x3c, !PT ;  /* 0x0000000809084212 */ /* 0x001fc800078e3cff */
[----:B------:R-:W-:-:S05]  /*2a090*/  @P4 LOP3.LUT R9, R9, R8, RZ, 0x3c, !PT ;  /* 0x0000000809094212 */ /* 0x000fca00078e3cff */
[----:B------:R-:W4:Y:S01]  /*2a0a0*/  @P4 LDG.E.U8 R46, desc[UR18][R8.64] ;  /* 0x00000012082e4981 */ /* 0x000f22000c1e1100 */
[----:B------:R-:W-:-:S05]  /*2a0b0*/  IMAD.X R91, R55, 0x1, R91, P5 ;  /* 0x00000001375b7824 */ /* 0x000fca00028e065b */
[----:B------:R-:W-:Y:S01]  /*2a0c0*/  STL [R1+0xaac], R91 ;  /* 0x000aac5b01007387 */ /* 0x000fe20000100800 */
[C---:B------:R-:W-:Y:S02]  /*2a0d0*/  ISETP.GT.AND P1, PT, R12.reuse, 0x18, PT ;  /* 0x000000180c00780c */ /* 0x040fe40003f24270 */
[----:B------:R-:W-:Y:S01]  /*2a0e0*/  ISETP.GT.AND P3, PT, R12, 0x19, PT ;  /* 0x000000190c00780c */ /* 0x000fe20003f64270 */
[----:B----4-:R0:W-:Y:S04]  /*2a0f0*/  STL [R1+0x15c], R46 ;  /* 0x00015c2e01007387 */ /* 0x0101e80000100800 */
[----:B0-----:R-:W4:Y:S01]  /*2a100*/  LDL.LU R46, [R1+0x15e8] ;  /* 0x0015e800012e7983 */ /* 0x001f220000300800 */
[----:B------:R-:W-:-:S05]  /*2a110*/  IADD3 R11, P5, PT, R4, R11, RZ ;  /* 0x0000000b040b7210 */ /* 0x000fca0007fbe0ff */
[----:B------:R-:W-:Y:S01]  /*2a120*/  @P1 IMAD.MOV.U32 R8, RZ, RZ, R10 ;  /* 0x000000ffff081224 */ /* 0x000fe200078e000a */
[----:B------:R-:W-:Y:S01]  /*2a130*/  PRMT R45, RZ, 0x7610, R45 ;  /* 0x00007610ff2d7816 */ /* 0x000fe2000000002d */
[----:B------:R-:W-:Y:S02]  /*2a140*/  @P1 IMAD.MOV.U32 R9, RZ, RZ, R91 ;  /* 0x000000ffff091224 */ /* 0x000fe400078e005b */
[----:B------:R-:W-:Y:S01]  /*2a150*/  IMAD.X R93, R55, 0x1, R93, P5 ;  /* 0x00000001375d7824 */ /* 0x000fe200028e065d */
[----:B------:R-:W4:Y:S01]  /*2a160*/  LDL.LU R91, [R1+0xac4] ;  /* 0x000ac400015b7983 */ /* 0x000f220000300800 */
[C---:B--2---:R-:W-:Y:S02]  /*2a170*/  IADD3 R89, P6, PT, R4.reuse, R89, RZ ;  /* 0x0000005904597210 */ /* 0x044fe40007fde0ff */
[----:B---3--:R-:W-:Y:S01]  /*2a180*/  IADD3 R47, P5, PT, R4, R47, RZ ;  /* 0x0000002f042f7210 */ /* 0x008fe20007fbe0ff */
[----:B------:R-:W2:Y:S04]  /*2a190*/  LDL.LU R10, [R1+0xad0] ;  /* 0x000ad000010a7983 */ /* 0x000ea80000300800 */
[----:B------:R0:W3:Y:S04]  /*2a1a0*/  @P1 LDG.E.U8 R45, desc[UR18][R8.64] ;  /* 0x00000012082d1981 */ /* 0x0000e8000c1e1100 */
[----:B------:R1:W-:Y:S04]  /*2a1b0*/  STL [R1+0xab8], R11 ;  /* 0x000ab80b01007387 */ /* 0x0003e80000100800 */
[----:B------:R1:W-:Y:S01]  /*2a1c0*/  STL [R1+0xab4], R93 ;  /* 0x000ab45d01007387 */ /* 0x0003e20000100800 */
[----:B0-----:R-:W-:-:S02]  /*2a1d0*/  @P3 IMAD.MOV.U32 R8, RZ, RZ, R11 ;  /* 0x000000ffff083224 */ /* 0x001fc400078e000b */
[----:B------:R-:W-:Y:S01]  /*2a1e0*/  @P3 IMAD.MOV.U32 R9, RZ, RZ, R93 ;  /* 0x000000ffff093224 */ /* 0x000fe200078e005d */
[----:B-1----:R-:W2:Y:S04]  /*2a1f0*/  LDL.LU R11, [R1+0xad8] ;  /* 0x000ad800010b7983 */ /* 0x002ea80000300800 */
[----:B------:R0:W-:Y:S04]  /*2a200*/  STL [R1+0xac0], R89 ;  /* 0x000ac05901007387 */ /* 0x0001e80000100800 */
[----:B------:R-:W2:Y:S04]  /*2a210*/  LDL.LU R93, [R1+0xae0] ;  /* 0x000ae000015d7983 */ /* 0x000ea80000300800 */
[----:B------:R-:W-:Y:S01]  /*2a220*/  STL [R1+0xac8], R47 ;  /* 0x000ac82f01007387 */ /* 0x000fe20000100800 */
[----:B----4-:R-:W-:-:S06]  /*2a230*/  PRMT R46, RZ, 0x7610, R46 ;  /* 0x00007610ff2e7816 */ /* 0x010fcc000000002e */
[----:B------:R1:W4:Y:S04]  /*2a240*/  @P3 LDG.E.U8 R46, desc[UR18][R8.64] ;  /* 0x00000012082e3981 */ /* 0x000328000c1e1100 */
[----:B------:R-:W2:Y:S01]  /*2a250*/  LDL.LU R9, [R1+0xabc] ;  /* 0x000abc0001097983 */ /* 0x000ea20000300800 */
[C---:B------:R-:W-:Y:S02]  /*2a260*/  ISETP.GT.AND P4, PT, R12.reuse, 0x1a, PT ;  /* 0x0000001a0c00780c */ /* 0x040fe40003f84270 */
[----:B------:R-:W-:Y:S02]  /*2a270*/  ISETP.GT.AND P1, PT, R12, 0x1b, PT ;  /* 0x0000001b0c00780c */ /* 0x000fe40003f24270 */
[----:B------:R-:W-:Y:S01]  /*2a280*/  PRMT R90, RZ, 0x7610, R90 ;  /* 0x00007610ff5a7816 */ /* 0x000fe2000000005a */
[----:B------:R-:W-:Y:S01]  /*2a290*/  IMAD.X R91, R55, 0x1, R91, P5 ;  /* 0x00000001375b7824 */ /* 0x000fe200028e065b */
[----:B------:R-:W-:-:S07]  /*2a2a0*/  PRMT R7, RZ, 0x7610, R7 ;  /* 0x00007610ff077816 */ /* 0x000fce0000000007 */
[----:B-1----:R-:W-:Y:S02]  /*2a2b0*/  @P4 IMAD.MOV.U32 R8, RZ, RZ, R89 ;  /* 0x000000ffff084224 */ /* 0x002fe400078e0059 */
[----:B--2---:R-:W-:-:S05]  /*2a2c0*/  IMAD.X R9, R55, 0x1, R9, P6 ;  /* 0x0000000137097824 */ /* 0x004fca00030e0609 */
[----:B------:R1:W-:Y:S04]  /*2a2d0*/  STL [R1+0xabc], R9 ;  /* 0x000abc0901007387 */ /* 0x0003e80000100800 */
[----:B------:R1:W2:Y:S01]  /*2a2e0*/  @P4 LDG.E.U8 R90, desc[UR18][R8.64] ;  /* 0x00000012085a4981 */ /* 0x0002a2000c1e1100 */
[----:B------:R-:W-:-:S03]  /*2a2f0*/  IADD3 R10, P5, PT, R4, R10, RZ ;  /* 0x0000000a040a7210 */ /* 0x000fc60007fbe0ff */
[----:B0-----:R-:W3:Y:S01]  /*2a300*/  LDL.LU R89, [R1+0x15e4] ;  /* 0x0015e40001597983 */ /* 0x001ee20000300800 */
[----:B-1----:R-:W-:Y:S02]  /*2a310*/  IMAD.MOV.U32 R9, RZ, RZ, R91 ;  /* 0x000000ffff097224 */ /* 0x002fe400078e005b */
[----:B------:R-:W-:-:S05]  /*2a320*/  @P1 IMAD.MOV.U32 R8, RZ, RZ, R47 ;  /* 0x000000ffff081224 */ /* 0x000fca00078e002f */
[----:B------:R-:W3:Y:S04]  /*2a330*/  @P1 LDG.E.U8 R7, desc[UR18][R8.64] ;  /* 0x0000001208071981 */ /* 0x000ee8000c1e1100 */
[----:B------:R-:W-:Y:S04]  /*2a340*/  STL [R1+0xac4], R91 ;  /* 0x000ac45b01007387 */ /* 0x000fe80000100800 */
[----:B--2---:R0:W-:Y:S04]  /*2a350*/  STL [R1+0x154], R90 ;  /* 0x0001545a01007387 */ /* 0x0041e80000100800 */
[----:B0-----:R-:W2:Y:S04]  /*2a360*/  LDL.LU R90, [R1+0x15e0] ;  /* 0x0015e000015a7983 */ /* 0x001ea80000300800 */
[----:B------:R-:W2:Y:S04]  /*2a370*/  LDL.LU R91, [R1+0x15dc] ;  /* 0x0015dc00015b7983 */ /* 0x000ea80000300800 */
[----:B------:R-:W4:Y:S04]  /*2a380*/  LDL.LU R47, [R1+0xadc] ;  /* 0x000adc00012f7983 */ /* 0x000f280000300800 */
[----:B---3--:R0:W-:Y:S04]  /*2a390*/  STL [R1+0x150], R7 ;  /* 0x0001500701007387 */ /* 0x0081e80000100800 */
[----:B0-----:R-:W3:Y:S04]  /*2a3a0*/  LDL.LU R7, [R1+0x15d8] ;  /* 0x0015d80001077983 */ /* 0x001ee80000300800 */
        /* <DEDUP_REMOVED lines=21> */
[----:B------:R-:W-:Y:S01]  /*2a500*/  PRMT R90, RZ, 0x7610, R90 ;  /* 0x00007610ff5a7816 */ /* 0x000fe2000000005a */
[C---:B----4-:R-:W-:Y:S01]  /*2a510*/  IMAD.X R47, R55.reuse, 0x1, R47, P5 ;  /* 0x00000001372f7824 */ /* 0x050fe200028e062f */
[----:B------:R-:W-:Y:S01]  /*2a520*/  PRMT R7, RZ, 0x7610, R7 ;  /* 0x00007610ff077816 */ /* 0x000fe20000000007 */
[----:B--2---:R0:W-:Y:S01]  /*2a530*/  STL [R1+0x14c], R91 ;  /* 0x00014c5b01007387 */ /* 0x0041e20000100800 */
[----:B---3--:R-:W-:-:S03]  /*2a540*/  IMAD.X R8, R55, 0x1, R8, P6 ;  /* 0x0000000137087824 */ /* 0x008fc600030e0608 */
        /* <DEDUP_REMOVED lines=14> */
[----:B------:R-:W2:Y:S04]  /*2a630*/  LDL.LU R93, [R1+0xaf4] ;  /* 0x000af400015d7983 */ /* 0x000ea80000300800 */
[----:B----4-:R0:W-:Y:S04]  /*2a640*/  STL [R1+0x144], R7 ;  /* 0x0001440701007387 */ /* 0x0101e80000100800 */
[----:B0-----:R-:W4:Y:S04]  /*2a650*/  LDL.LU R7, [R1+0x15cc] ;  /* 0x0015cc0001077983 */ /* 0x001f280000300800 */
        /* <DEDUP_REMOVED lines=12> */
[----:B------:R0:W-:Y:S04]  /*2a720*/  STL [R1+0xaf0], R11 ;  /* 0x000af00b01007387 */ /* 0x0001e80000100800 */
[----:B------:R1:W2:Y:S04]  /*2a730*/  @P3 LDG.E.U8 R86, desc[UR18][R8.64] ;  /* 0x0000001208563981 */ /* 0x0002a8000c1e1100 */
[----:B------:R-:W2:Y:S01]  /*2a740*/  LDL.LU R8, [R1+0xaec] ;  /* 0x000aec0001087983 */ /* 0x000ea20000300800 */
[----:B------:R-:W-:Y:S01]  /*2a750*/  ISETP.GT.AND P4, PT, R12, 0x20, PT ;  /* 0x000000200c00780c */ /* 0x000fe20003f84270 */
[----:B-1----:R-:W-:Y:S01]  /*2a760*/  IMAD.MOV.U32 R9, RZ, RZ, R11 ;  /* 0x000000ffff097224 */ /* 0x002fe200078e000b */
[----:B------:R-:W-:Y:S01]  /*2a770*/  IADD3 R91, P5, PT, R4, R91, RZ ;  /* 0x0000005b045b7210 */ /* 0x000fe20007fbe0ff */
[----:B0-----:R-:W2:Y:S01]  /*2a780*/  LDL.LU R11, [R1+0xb08] ;  /* 0x000b0800010b7983 */ /* 0x001ea20000300800 */
[----:B------:R-:W-:-:S03]  /*2a790*/  ISETP.GT.AND P1, PT, R12, 0x21, PT ;  /* 0x000000210c00780c */ /* 0x000fc60003f24270 */
[----:B------:R-:W-:Y:S01]  /*2a7a0*/  STL [R1+0xaf8], R91 ;  /* 0x000af85b01007387 */ /* 0x000fe20000100800 */
[----:B----4-:R-:W-:Y:S01]  /*2a7b0*/  PRMT R7, RZ, 0x7610, R7 ;  /* 0x00007610ff077816 */ /* 0x010fe20000000007 */
[C---:B------:R-:W-:Y:S01]  /*2a7c0*/  IMAD.X R93, R55.reuse, 0x1, R93, P5 ;  /* 0x00000001375d7824 */ /* 0x040fe200028e065d */
[----:B------:R-:W-:Y:S02]  /*2a7d0*/  PRMT R73, RZ, 0x7610, R73 ;  /* 0x00007610ff497816 */ /* 0x000fe40000000049 */
[----:B---3--:R-:W-:Y:S01]  /*2a7e0*/  IADD3 R10, P5, PT, R4, R10, RZ ;  /* 0x0000000a040a7210 */ /* 0x008fe20007fbe0ff */
[----:B--2---:R0:W-:Y:S01]  /*2a7f0*/  STL [R1+0x140], R86 ;  /* 0x0001405601007387 */ /* 0x0041e20000100800 */
[----:B------:R-:W-:-:S03]  /*2a800*/  IMAD.X R8, R55, 0x1, R8, P6 ;  /* 0x0000000137087824 */ /* 0x000fc600030e0608 */
        /* <DEDUP_REMOVED lines=8> */
[----:B------:R-:W-:Y:S02]  /*2a890*/  @P1 IMAD.MOV.U32 R9, RZ, RZ, R93 ;  /* 0x000000ffff091224 */ /* 0x000fe400078e005d */
[----:B0-----:R-:W4:Y:S04]  /*2a8a0*/  LDL.LU R93, [R1+0xb0c] ;  /* 0x000b0c00015d7983 */ /* 0x001f280000300800 */
[----:B------:R-:W2:Y:S04]  /*2a8b0*/  LDL.LU R91, [R1+0xb18] ;  /* 0x000b1800015b7983 */ /* 0x000ea80000300800 */
        /* <DEDUP_REMOVED lines=58> */
[----:B-1----:R-:W4:Y:S01]  /*2ac60*/  LDL.LU R11, [R1+0xb2c] ;  /* 0x000b2c00010b7983 */ /* 0x002f220000300800 */
[----:B------:R-:W-:-:S03]  /*2ac70*/  ISETP.GT.AND P1, PT, R12, 0x27, PT ;  /* 0x000000270c00780c */ /* 0x000fc60003f24270 */
[----:B------:R-:W-:Y:S04]  /*2ac80*/  STL [R1+0xb28], R47 ;  /* 0x000b282f01007387 */ /* 0x000fe80000100800 */
[----:B------:R-:W4:Y:S01]  /*2ac90*/  LDL.LU R91, [R1+0xb38] ;  /* 0x000b3800015b7983 */ /* 0x000f220000300800 */
[----:B------:R-:W-:Y:S01]  /*2aca0*/  PRMT R88, RZ, 0x7610, R88 ;  /* 0x00007610ff587816 */ /* 0x000fe20000000058 */
[C---:B------:R-:W-:Y:S01]  /*2acb0*/  IMAD.X R86, R55.reuse, 0x1, R86, P5 ;  /* 0x0000000137567824 */ /* 0x040fe200028e0656 */
        /* <DEDUP_REMOVED lines=9> */
[----:B0-----:R-:W-:Y:S02]  /*2ad50*/  @P1 IMAD.MOV.U32 R8, RZ, RZ, R47 ;  /* 0x000000ffff081224 */ /* 0x001fe400078e002f */
[----:B------:R-:W-:-:S05]  /*2ad60*/  @P1 IMAD.MOV.U32 R9, RZ, RZ, R86 ;  /* 0x000000ffff091224 */ /* 0x000fca00078e0056 */
[----:B------:R0:W3:Y:S01]  /*2ad70*/  @P1 LDG.E.U8 R70, desc[UR18][R8.64] ;  /* 0x0000001208461981 */ /* 0x0000e2000c1e1100 */
[----:B----4-:R-:W-:Y:S02]  /*2ad80*/  IADD3 R10, P5, PT, R4, R10, RZ ;  /* 0x0000000a040a7210 */ /* 0x010fe40007fbe0ff */
[----:B------:R-:W-:Y:S01]  /*2ad90*/  ISETP.GT.AND P3, PT, R12, 0x28, PT ;  /* 0x000000280c00780c */ /* 0x000fe20003f64270 */
[----:B------:R-:W-:Y:S02]  /*2ada0*/  STL [R1+0xb24], R86 ;  /* 0x000b245601007387 */ /* 0x000fe40000100800 */
[----:B------:R-:W-:Y:S02]  /*2adb0*/  IMAD.X R11, R55, 0x1, R11, P5 ;  /* 0x00000001370b7824 */ /* 0x000fe400028e060b */
[----:B------:R-:W4:Y:S01]  /*2adc0*/  LDL.LU R47, [R1+0xb3c] ;  /* 0x000b3c00012f7983 */ /* 0x000f220000300800 */
[----:B------:R-:W-:-:S03]  /*2add0*/  IADD3 R91, P6, PT, R4, R91, RZ ;  /* 0x0000005b045b7210 */ /* 0x000fc60007fde0ff */
[----:B------:R-:W-:Y:S01]  /*2ade0*/  STL [R1+0xb30], R10 ;  /* 0x000b300a01007387 */ /* 0x000fe20000100800 */
[----:B0-----:R-:W-:-:S06]  /*2adf0*/  PRMT R8, RZ, 0x7610, R8 ;  /* 0x00007610ff087816 */ /* 0x001fcc0000000008 */
[----:B------:R0:W4:Y:S01]  /*2ae00*/  @P3 LDG.E.U8 R8, desc[UR18][R10.64] ;  /* 0x000000120a083981 */ /* 0x000122000c1e1100 */
[----:B--2---:R-:W-:-:S03]  /*2ae10*/  IADD3 R90, P5, PT, R4, R90, RZ ;  /* 0x0000005a045a7210 */ /* 0x004fc60007fbe0ff */
[----:B---3--:R1:W-:Y:S04]  /*2ae20*/  STL [R1+0x128], R88 ;  /* 0x0001285801007387 */ /* 0x0083e80000100800 */
[----:B-1----:R-:W2:Y:S04]  /*2ae30*/  LDL.LU R88, [R1+0xb48] ;  /* 0x000b480001587983 */ /* 0x002ea80000300800 */
[----:B------:R-:W-:Y:S04]  /*2ae40*/  STL [R1+0xb2c], R11 ;  /* 0x000b2c0b01007387 */ /* 0x000fe80000100800 */
[----:B------:R1:W-:Y:S04]  /*2ae50*/  STL [R1+0x124], R70 ;  /* 0x0001244601007387 */ /* 0x0003e80000100800 */
[----:B-1----:R-:W3:Y:S04]  /*2ae60*/  LDL.LU R70, [R1+0xb50] ;  /* 0x000b500001467983 */ /* 0x002ee80000300800 */
[----:B------:R1:W-:Y:S04]  /*2ae70*/  STL [R1+0xb38], R91 ;  /* 0x000b385b01007387 */ /* 0x0003e80000100800 */
[----:B------:R-:W2:Y:S04]  /*2ae80*/  LDL.LU R86, [R1+0xb58] ;  /* 0x000b580001567983 */ /* 0x000ea80000300800 */
[----:B------:R-:W-:Y:S04]  /*2ae90*/  STL [R1+0xb40], R90 ;  /* 0x000b405a01007387 */ /* 0x000fe80000100800 */
[----:B------:R-:W2:Y:S01]  /*2aea0*/  LDL.LU R11, [R1+0xb34] ;  /* 0x000b3400010b7983 */ /* 0x000ea20000300800 */
[----:B------:R-:W-:-:S02]  /*2aeb0*/  ISETP.GT.AND P4, PT, R12, 0x29, PT ;  /* 0x000000290c00780c */ /* 0x000fc40003f84270 */
        /* <DEDUP_REMOVED lines=22> */
[----:B0-----:R-:W4:Y:S01]  /*2b020*/  LDL.LU R88, [R1+0xb60] ;  /* 0x000b600001587983 */ /* 0x001f220000300800 */
[----:B------:R-:W-:Y:S02]  /*2b030*/  PRMT R81, RZ, 0x7610, R81 ;  /* 0x00007610ff517816 */ /* 0x000fe40000000051 */
[----:B---3--:R-:W-:Y:S01]  /*2b040*/  IADD3 R70, P6, PT, R4, R70, RZ ;  /* 0x0000004604467210 */ /* 0x008fe20007fde0ff */
[----:B--2---:R-:W-:-:S06]  /*2b050*/  IMAD.X R10, R55, 0x1, R10, P5 ;  /* 0x00000001370a7824 */ /* 0x004fcc00028e060a */
        /* <DEDUP_REMOVED lines=10> */
[----:B0-----:R-:W3:Y:S04]  /*2b100*/  LDL.LU R70, [R1+0xb68] ;  /* 0x000b680001467983 */ /* 0x001ee80000300800 */
[----:B------:R-:W-:Y:S01]  /*2b110*/  STL [R1+0xb58], R86 ;  /* 0x000b585601007387 */ /* 0x000fe20000100800 */
[----:B----4-:R-:W-:-:S03]  /*2b120*/  PRMT R91, RZ, 0x7610, R91 ;  /* 0x00007610ff5b7816 */ /* 0x010fc6000000005b */
        /* <DEDUP_REMOVED lines=21> */
[----:B------:R-:W3:Y:S01]  /*2b280*/  LDL.LU R86, [R1+0xb6c] ;  /* 0x000b6c0001567983 */ /* 0x000ee20000300800 */
[----:B------:R-:W-:Y:S02]  /*2b290*/  PRMT R83, RZ, 0x7610, R83 ;  /* 0x00007610ff537816 */ /* 0x000fe40000000053 */
[----:B------:R-:W-:Y:S01]  /*2b2a0*/  IADD3 R70, P6, PT, R4, R70, RZ ;  /* 0x0000004604467210 */ /* 0x000fe20007fde0ff */
[----:B------:R-:W-:Y:S04]  /*2b2b0*/  STL [R1+0xb60], R88 ;  /* 0x000b605801007387 */ /* 0x000fe80000100800 */
[----:B----4-:R0:W-:Y:S02]  /*2b2c0*/  STL [R1+0x110], R2 ;  /* 0x0001100201007387 */ /* 0x0101e40000100800 */
[----:B------:R-:W-:-:S02]  /*2b2d0*/  @P3 IMAD.MOV.U32 R10, RZ, RZ, R88 ;  /* 0x000000ffff0a3224 */ /* 0x000fc400078e0058 */
[----:B0-----:R-:W4:Y:S01]  /*2b2e0*/  LDL.LU R2, [R1+0xb78] ;  /* 0x000b780001027983 */ /* 0x001f220000300800 */
        /* <DEDUP_REMOVED lines=8> */
[----:B-1----:R-:W4:Y:S04]  /*2b370*/  LDL.LU R70, [R1+0xb74] ;  /* 0x000b740001467983 */ /* 0x002f280000300800 */
[----:B------:R-:W-:Y:S04]  /*2b380*/  STL [R1+0xb70], R81 ;  /* 0x000b705101007387 */ /* 0x000fe80000100800 */
[----:B------:R-:W4:Y:S01]  /*2b390*/  LDL.LU R88, [R1+0xb80] ;  /* 0x000b800001587983 */ /* 0x000f220000300800 */
        /* <DEDUP_REMOVED lines=9> */
[C---:B------:R-:W-:Y:S02]  /*2b430*/  ISETP.GT.AND P1, PT, R12.reuse, 0x30, PT ;  /* 0x000000300c00780c */ /* 0x040fe40003f24270 */
[----:B------:R-:W-:Y:S01]  /*2b440*/  ISETP.GT.AND P3, PT, R12, 0x31, PT ;  /* 0x000000310c00780c */ /* 0x000fe20003f64270 */
[C---:B------:R-:W-:Y:S01]  /*2b450*/  IMAD.X R86, R55.reuse, 0x1, R86, P5 ;  /* 0x0000000137567824 */ /* 0x040fe200028e0656 */
[----:B----4-:R-:W-:Y:S02]  /*2b460*/  IADD3 R2, P5, PT, R4, R2, RZ ;  /* 0x0000000204027210 */ /* 0x010fe40007fbe0ff */
[----:B------:R-:W-:Y:S02]  /*2b470*/  PRMT R9, RZ, 0x7610, R9 ;  /* 0x00007610ff097816 */ /* 0x000fe40000000009 */
[----:B------:R-:W-:Y:S01]  /*2b480*/  STL [R1+0xb6c], R86 ;  /* 0x000b6c5601007387 */ /* 0x000fe20000100800 */
[----:B------:R-:W-:-:S04]  /*2b490*/  IMAD.X R70, R55, 0x1, R70, P5 ;  /* 0x0000000137467824 */ /* 0x000fc800028e0646 */
[----:B0-----:R-:W-:Y:S02]  /*2b4a0*/  @P1 IMAD.MOV.U32 R10, RZ, RZ, R81 ;  /* 0x000000ffff0a1224 */ /* 0x001fe400078e0051 */
[----:B------:R-:W-:Y:S01]  /*2b4b0*/  @P1 IMAD.MOV.U32 R11, RZ, RZ, R86 ;  /* 0x000000ffff0b1224 */ /* 0x000fe200078e0056 */
[----:B------:R-:W-:Y:S02]  /*2b4c0*/  IADD3 R88, P6, PT, R4, R88, RZ ;  /* 0x0000005804587210 */ /* 0x000fe40007fde0ff */
[----:B------:R-:W-:Y:S02]  /*2b4d0*/  PRMT R67, RZ, 0x7610, R67 ;  /* 0x00007610ff437816 */ /* 0x000fe40000000043 */
[----:B------:R0:W4:Y:S02]  /*2b4e0*/  @P1 LDG.E.U8 R9, desc[UR18][R10.64] ;  /* 0x000000120a091981 */ /* 0x000124000c1e1100 */
[----:B0-----:R-:W-:Y:S02]  /*2b4f0*/  @P3 IMAD.MOV.U32 R10, RZ, RZ, R2 ;  /* 0x000000ffff0a3224 */ /* 0x001fe400078e0002 */
[----:B------:R-:W-:-:S05]  /*2b500*/  @P3 IMAD.MOV.U32 R11, RZ, RZ, R70 ;  /* 0x000000ffff0b3224 */ /* 0x000fca00078e0046 */
[----:B------:R0:W4:Y:S01]  /*2b510*/  @P3 LDG.E.U8 R67, desc[UR18][R10.64] ;  /* 0x000000120a433981 */ /* 0x000122000c1e1100 */
[----:B--2---:R-:W-:-:S03]  /*2b520*/  IADD3 R83, P5, PT, R4, R83, RZ ;  /* 0x0000005304537210 */ /* 0x004fc60007fbe0ff */
[----:B---3--:R1:W-:Y:S04]  /*2b530*/  STL [R1+0x108], R89 ;  /* 0x0001085901007387 */ /* 0x0083e80000100800 */
[----:B-1----:R-:W2:Y:S04]  /*2b540*/  LDL.LU R89, [R1+0x15a8] ;  /* 0x0015a80001597983 */ /* 0x002ea80000300800 */
[----:B------:R-:W3:Y:S04]  /*2b550*/  LDL.LU R86, [R1+0xb84] ;  /* 0x000b840001567983 */ /* 0x000ee80000300800 */
[----:B------:R-:W2:Y:S04]  /*2b560*/  LDL.LU R81, [R1+0xb90] ;  /* 0x000b900001517983 */ /* 0x000ea80000300800 */
[----:B------:R1:W-:Y:S04]  /*2b570*/  STL [R1+0xb78], R2 ;  /* 0x000b780201007387 */ /* 0x0003e80000100800 */
[----:B------:R0:W-:Y:S04]  /*2b580*/  STL [R1+0xb74], R70 ;  /* 0x000b744601007387 */ /* 0x0001e80000100800 */
[----:B-1----:R-:W2:Y:S04]  /*2b590*/  LDL.LU R2, [R1+0xb98] ;  /* 0x000b980001027983 */ /* 0x002ea80000300800 */
[----:B------:R1:W-:Y:S04]  /*2b5a0*/  STL [R1+0xb80], R88 ;  /* 0x000b805801007387 */ /* 0x0003e80000100800 */
[----:B0-----:R-:W2:Y:S04]  /*2b5b0*/  LDL.LU R70, [R1+0xba0] ;  /* 0x000ba00001467983 */ /* 0x001ea80000300800 */
[----:B------:R-:W-:Y:S04]  /*2b5c0*/  STL [R1+0xb88], R83 ;  /* 0x000b885301007387 */ /* 0x000fe80000100800 */
[----:B------:R-:W2:Y:S01]  /*2b5d0*/  LDL.LU R11, [R1+0xb7c] ;  /* 0x000b7c00010b7983 */ /* 0x000ea20000300800 */
[----:B------:R-:W-:-:S02]  /*2b5e0*/  ISETP.GT.AND P4, PT, R12, 0x32, PT ;  /* 0x000000320c00780c */ /* 0x000fc40003f84270 */
[----:B------:R-:W-:Y:S02]  /*2b5f0*/  ISETP.GT.AND P1, PT, R12, 0x33, PT ;  /* 0x000000330c00780c */ /* 0x000fe40003f24270 */
[----:B------:R-:W-:Y:S02]  /*2b600*/  PRMT R87, RZ, 0x7610, R87 ;  /* 0x00007610ff577816 */ /* 0x000fe40000000057 */
[----:B------:R-:W-:-:S07]  /*2b610*/  PRMT R85, RZ, 0x7610, R85 ;  /* 0x00007610ff557816 */ /* 0x000fce0000000055 */
[----:B------:R-:W-:Y:S02]  /*2b620*/  @P4 IMAD.MOV.U32 R10, RZ, RZ, R88 ;  /* 0x000000ffff0a4224 */ /* 0x000fe400078e0058 */
[C---:B---3--:R-:W-:Y:S02]  /*2b630*/  IMAD.X R86, R55.reuse, 0x1, R86, P5 ;  /* 0x0000000137567824 */ /* 0x048fe400028e0656 */
[----:B--2---:R-:W-:-:S05]  /*2b640*/  IMAD.X R11, R55, 0x1, R11, P6 ;  /* 0x00000001370b7824 */ /* 0x004fca00030e060b */
[----:B------:R0:W-:Y:S04]  /*2b650*/  STL [R1+0xb7c], R11 ;  /* 0x000b7c0b01007387 */ /* 0x0001e80000100800 */
[----:B------:R0:W2:Y:S01]  /*2b660*/  @P4 LDG.E.U8 R87, desc[UR18][R10.64] ;  /* 0x000000120a574981 */ /* 0x0000a2000c1e1100 */
[----:B------:R-:W-:-:S03]  /*2b670*/  IADD3 R81, P5, PT, R4, R81, RZ ;  /* 0x0000005104517210 */ /* 0x000fc60007fbe0ff */
[----:B-1----:R-:W3:Y:S01]  /*2b680*/  LDL.LU R88, [R1+0x15a4] ;  /* 0x0015a40001587983 */ /* 0x002ee20000300800 */
[----:B0-----:R-:W-:Y:S02]  /*2b690*/  IMAD.MOV.U32 R11, RZ, RZ, R86 ;  /* 0x000000ffff0b7224 */ /* 0x001fe400078e0056 */
[----:B------:R-:W-:-:S05]  /*2b6a0*/  @P1 IMAD.MOV.U32 R10, RZ, RZ, R83 ;  /* 0x000000ffff0a1224 */ /* 0x000fca00078e0053 */
[----:B------:R-:W3:Y:S04]  /*2b6b0*/  @P1 LDG.E.U8 R85, desc[UR18][R10.64] ;  /* 0x000000120a551981 */ /* 0x000ee8000c1e1100 */
[----:B------:R-:W-:Y:S04]  /*2b6c0*/  STL [R1+0xb84], R86 ;  /* 0x000b845601007387 */ /* 0x000fe80000100800 */
[----:B--2---:R0:W-:Y:S04]  /*2b6d0*/  STL [R1+0x100], R87 ;  /* 0x0001005701007387 */ /* 0x0041e80000100800 */
[----:B0-----:R-:W2:Y:S04]  /*2b6e0*/  LDL.LU R87, [R1+0x15a0] ;  /* 0x0015a00001577983 */ /* 0x001ea80000300800 */
[----:B------:R-:W2:Y:S04]  /*2b6f0*/  LDL.LU R86, [R1+0x159c] ;  /* 0x00159c0001567983 */ /* 0x000ea80000300800 */
[----:B------:R-:W2:Y:S04]  /*2b700*/  LDL.LU R83, [R1+0xb9c] ;  /* 0x000b9c0001537983 */ /* 0x000ea80000300800 */
[----:B---3--:R0:W-:Y:S04]  /*2b710*/  STL [R1+0xfc], R85 ;  /* 0x0000fc5501007387 */ /* 0x0081e80000100800 */
[----:B0-----:R-:W3:Y:S04]  /*2b720*/  LDL.LU R85, [R1+0x1598] ;  /* 0x0015980001557983 */ /* 0x001ee80000300800 */
        /* <DEDUP_REMOVED lines=14> */
[----:B------:R-:W3:Y:S01]  /*2b810*/  LDL.LU R10, [R1+0xb94] ;  /* 0x000b9400010a7983 */ /* 0x000ee20000300800 */
[----:B------:R-:W-:Y:S01]  /*2b820*/  ISETP.GT.AND P4, PT, R12, 0x35, PT ;  /* 0x000000350c00780c */ /* 0x000fe20003f84270 */
[----:B0-----:R-:W-:Y:S01]  /*2b830*/  IMAD.MOV.U32 R11, RZ, RZ, R2 ;  /* 0x000000ffff0b7224 */ /* 0x001fe200078e0002 */
[----:B------:R-:W-:-:S02]  /*2b840*/  IADD3 R70, P5, PT, R4, R70, RZ ;  /* 0x0000004604467210 */ /* 0x000fc40007fbe0ff */
[----:B------:R-:W-:Y:S02]  /*2b850*/  ISETP.GT.AND P1, PT, R12, 0x36, PT ;  /* 0x000000360c00780c */ /* 0x000fe40003f24270 */
[----:B------:R-:W-:Y:S01]  /*2b860*/  PRMT R84, RZ, 0x7610, R84 ;  /* 0x00007610ff547816 */ /* 0x000fe20000000054 */
[C---:B------:R-:W-:Y:S01]  /*2b870*/  IMAD.X R83, R55.reuse, 0x1, R83, P5 ;  /* 0x0000000137537824 */ /* 0x040fe200028e0653 */
[----:B------:R-:W-:Y:S01]  /*2b880*/  PRMT R82, RZ, 0x7610, R82 ;  /* 0x00007610ff527816 */ /* 0x000fe20000000052 */
[----:B--2---:R0:W-:Y:S01]  /*2b890*/  STL [R1+0xf8], R5 ;  /* 0x0000f80501007387 */ /* 0x0041e20000100800 */
[----:B---3--:R-:W-:-:S03]  /*2b8a0*/  IMAD.X R10, R55, 0x1, R10, P6 ;  /* 0x00000001370a7824 */ /* 0x008fc600030e060a */
[----:B0-----:R-:W2:Y:S02]  /*2b8b0*/  LDL.LU R5, [R1+0xbb0] ;  /* 0x000bb00001057983 */ /* 0x001ea40000300800 */
[-C--:B------:R-:W-:Y:S02]  /*2b8c0*/  @P4 LOP3.LUT R11, R11, R10.reuse, RZ, 0x3c, !PT ;  /* 0x0000000a0b0b4212 */ /* 0x080fe400078e3cff */
[----:B------:R-:W-:Y:S04]  /*2b8d0*/  STL [R1+0xba0], R70 ;  /* 0x000ba04601007387 */ /* 0x000fe80000100800 */
[----:B------:R-:W3:Y:S04]  /*2b8e0*/  LDL.LU R2, [R1+0xbb8] ;  /* 0x000bb80001027983 */ /* 0x000ee80000300800 */
[----:B------:R0:W-:Y:S02]  /*2b8f0*/  STL [R1+0xb94], R10 ;  /* 0x000b940a01007387 */ /* 0x0001e40000100800 */
[----:B0-----:R-:W-:-:S04]  /*2b900*/  @P4 LOP3.LUT R10, R11, R10, RZ, 0x3c, !PT ;  /* 0x0000000a0b0a4212 */ /* 0x001fc800078e3cff */
[----:B------:R-:W-:-:S05]  /*2b910*/  @P4 LOP3.LUT R11, R11, R10, RZ, 0x3c, !PT ;  /* 0x0000000a0b0b4212 */ /* 0x000fca00078e3cff */
[----:B------:R0:W2:Y:S02]  /*2b920*/  @P4 LDG.E.U8 R84, desc[UR18][R10.64] ;  /* 0x000000120a544981 */ /* 0x0000a4000c1e1100 */
[----:B0-----:R-:W-:Y:S02]  /*2b930*/  IMAD.MOV.U32 R11, RZ, RZ, R83 ;  /* 0x000000ffff0b7224 */ /* 0x001fe400078e0053 */
[----:B------:R-:W-:-:S05]  /*2b940*/  @P1 IMAD.MOV.U32 R10, RZ, RZ, R70 ;  /* 0x000000ffff0a1224 */ /* 0x000fca00078e0046 */
[----:B------:R-:W3:Y:S01]  /*2b950*/  @P1 LDG.E.U8 R82, desc[UR18][R10.64] ;  /* 0x000000120a521981 */ /* 0x000ee2000c1e1100 */
[----:B------:R-:W-:-:S03]  /*2b960*/  IADD3 R81, P5, PT, R4, R81, RZ ;  /* 0x0000005104517210 */ /* 0x000fc60007fbe0ff */
        /* <DEDUP_REMOVED lines=30> */
[----:B------:R-:W-:Y:S02]  /*2bb50*/  PRMT R65, RZ, 0x7610, R65 ;  /* 0x00007610ff417816 */ /* 0x000fe40000000041 */
[----:B---3--:R-:W-:Y:S01]  /*2bb60*/  IADD3 R81, P5, PT, R4, R81, RZ ;  /* 0x0000005104517210 */ /* 0x008fe20007fbe0ff */
[----:B--2---:R0:W-:Y:S01]  /*2bb70*/  STL [R1+0xec], R54 ;  /* 0x0000ec3601007387 */ /* 0x0041e20000100800 */
[----:B----4-:R-:W-:-:S03]  /*2bb80*/  IMAD.X R10, R55, 0x1, R10, P6 ;  /* 0x00000001370a7824 */ /* 0x010fc600030e060a */
        /* <DEDUP_REMOVED lines=64> */
[----:B------:R-:W-:Y:S04]  /*2bf90*/  STL [R1+0xbe0], R5 ;  /* 0x000be00501007387 */ /* 0x000fe80000100800 */
[----:B------:R-:W4:Y:S01]  /*2bfa0*/  LDL.LU R10, [R1+0xbdc] ;  /* 0x000bdc00010a7983 */ /* 0x000f220000300800 */
[----:B------:R-:W-:Y:S01]  /*2bfb0*/  ISETP.GT.AND P4, PT, R12, 0x3e, PT ;  /* 0x0000003e0c00780c */ /* 0x000fe20003f84270 */
[----:B0-----:R-:W-:Y:S01]  /*2bfc0*/  IMAD.MOV.U32 R11, RZ, RZ, R5 ;  /* 0x000000ffff0b7224 */ /* 0x001fe200078e0005 */
[----:B------:R-:W-:-:S02]  /*2bfd0*/  IADD3 R6, P5, PT, R4, R6, RZ ;  /* 0x0000000604067210 */ /* 0x000fc40007fbe0ff */
[----:B------:R-:W-:Y:S02]  /*2bfe0*/  ISETP.GT.AND P1, PT, R12, 0x3f, PT ;  /* 0x0000003f0c00780c */ /* 0x000fe40003f24270 */
[----:B------:R-:W-:Y:S01]  /*2bff0*/  PRMT R3, RZ, 0x7610, R3 ;  /* 0x00007610ff037816 */ /* 0x000fe20000000003 */
[C---:B---3--:R-:W-:Y:S01]  /*2c000*/  IMAD.X R54, R55.reuse, 0x1, R54, P5 ;  /* 0x0000000137367824 */ /* 0x048fe200028e0636 */
[----:B------:R-:W-:Y:S01]  /*2c010*/  PRMT R62, RZ, 0x7610, R62 ;  /* 0x00007610ff3e7816 */ /* 0x000fe2000000003e */
[----:B--2---:R0:W-:Y:S01]  /*2c020*/  STL [R1+0xd4], R43 ;  /* 0x0000d42b01007387 */ /* 0x0041e20000100800 */
[----:B----4-:R-:W-:-:S03]  /*2c030*/  IMAD.X R10, R55, 0x1, R10, P6 ;  /* 0x00000001370a7824 */ /* 0x010fc600030e060a */
[----:B0-----:R-:W2:Y:S04]  /*2c040*/  LDL.LU R43, [R1+0xbec] ;  /* 0x000bec00012b7983 */ /* 0x001ea80000300800 */
[----:B------:R-:W-:Y:S01]  /*2c050*/  STL [R1+0xbe8], R6 ;  /* 0x000be80601007387 */ /* 0x000fe20000100800 */
[----:B------:R-:W-:-:S03]  /*2c060*/  @P4 LOP3.LUT R11, R11, R10, RZ, 0x3c, !PT ;  /* 0x0000000a0b0b4212 */ /* 0x000fc600078e3cff */
[----:B------:R-:W3:Y:S04]  /*2c070*/  LDL.LU R5, [R1+0xbf8] ;  /* 0x000bf80001057983 */ /* 0x000ee80000300800 */
[----:B------:R-:W4:Y:S04]  /*2c080*/  LDL.LU R70, [R1+0xc00] ;  /* 0x000c000001467983 */ /* 0x000f280000300800 */
[----:B------:R0:W-:Y:S02]  /*2c090*/  STL [R1+0xbdc], R10 ;  /* 0x000bdc0a01007387 */ /* 0x0001e40000100800 */
[----:B0-----:R-:W-:-:S04]  /*2c0a0*/  @P4 LOP3.LUT R10, R11, R10, RZ, 0x3c, !PT ;  /* 0x0000000a0b0a4212 */ /* 0x001fc800078e3cff */
[----:B------:R-:W-:-:S05]  /*2c0b0*/  @P4 LOP3.LUT R11, R11, R10, RZ, 0x3c, !PT ;  /* 0x0000000a0b0b4212 */ /* 0x000fca00078e3cff */
[----:B------:R0:W4:Y:S02]  /*2c0c0*/  @P4 LDG.E.U8 R3, desc[UR18][R10.64] ;  /* 0x000000120a034981 */ /* 0x000124000c1e1100 */
[----:B0-----:R-:W-:Y:S02]  /*2c0d0*/  IMAD.MOV.U32 R11, RZ, RZ, R54 ;  /* 0x000000ffff0b7224 */ /* 0x001fe400078e0036 */
[----:B------:R-:W-:-:S05]  /*2c0e0*/  @P1 IMAD.MOV.U32 R10, RZ, RZ, R6 ;  /* 0x000000ffff0a1224 */ /* 0x000fca00078e0006 */
[----:B------:R0:W4:Y:S01]  /*2c0f0*/  @P1 LDG.E.U8 R62, desc[UR18][R10.64] ;  /* 0x000000120a3e1981 */ /* 0x000122000c1e1100 */
[----:B------:R-:W-:Y:S02]  /*2c100*/  ISETP.GT.AND P3, PT, R12, 0x40, PT ;  /* 0x000000400c00780c */ /* 0x000fe40003f64270 */
[----:B------:R-:W-:Y:S01]  /*2c110*/  IADD3 R36, P5, PT, R4, R36, RZ ;  /* 0x0000002404247210 */ /* 0x000fe20007fbe0ff */
[----:B------:R-:W-:Y:S01]  /*2c120*/  STL [R1+0xbe4], R54 ;  /* 0x000be43601007387 */ /* 0x000fe20000100800 */
[----:B------:R-:W-:-:S09]  /*2c130*/  PRMT R61, RZ, 0x7610, R61 ;  /* 0x00007610ff3d7816 */ /* 0x000fd2000000003d */
[----:B0-----:R-:W-:Y:S02]  /*2c140*/  @P3 IMAD.MOV.U32 R10, RZ, RZ, R36 ;  /* 0x000000ffff0a3224 */ /* 0x001fe400078e0024 */
[----:B--2---:R-:W-:-:S04]  /*2c150*/  IMAD.X R43, R55, 0x1, R43, P5 ;  /* 0x00000001372b7824 */ /* 0x004fc800028e062b */
[----:B------:R-:W-:Y:S01]  /*2c160*/  @P3 IMAD.MOV.U32 R11, RZ, RZ, R43 ;  /* 0x000000ffff0b3224 */ /* 0x000fe200078e002b */
[----:B---3--:R-:W-:-:S04]  /*2c170*/  IADD3 R5, P6, PT, R4, R5, RZ ;  /* 0x0000000504057210 */ /* 0x008fc80007fde0ff */
[----:B------:R0:W2:Y:S01]  /*2c180*/  @P3 LDG.E.U8 R61, desc[UR18][R10.64] ;  /* 0x000000120a3d3981 */ /* 0x0000a2000c1e1100 */
[----:B----4-:R-:W-:-:S03]  /*2c190*/  IADD3 R70, P5, PT, R4, R70, RZ ;  /* 0x0000004604467210 */ /* 0x010fc60007fbe0ff */
[----:B------:R1:W-:Y:S04]  /*2c1a0*/  STL [R1+0xd0], R3 ;  /* 0x0000d00301007387 */ /* 0x0003e80000100800 */
[----:B-1----:R-:W3:Y:S04]  /*2c1b0*/  LDL.LU R3, [R1+0x157c] ;  /* 0x00157c0001037983 */ /* 0x002ee80000300800 */
[----:B------:R-:W4:Y:S04]  /*2c1c0*/  LDL.LU R54, [R1+0x1578] ;  /* 0x0015780001367983 */ /* 0x000f280000300800 */
[----:B------:R-:W2:Y:S04]  /*2c1d0*/  LDL.LU R6, [R1+0xbfc] ;  /* 0x000bfc0001067983 */ /* 0x000ea80000300800 */
[----:B------:R-:W-:Y:S04]  /*2c1e0*/  STL [R1+0xbf0], R36 ;  /* 0x000bf02401007387 */ /* 0x000fe80000100800 */
[----:B------:R1:W-:Y:S04]  /*2c1f0*/  STL [R1+0xcc], R62 ;  /* 0x0000cc3e01007387 */ /* 0x0003e80000100800 */
[----:B-1----:R-:W3:Y:S04]  /*2c200*/  LDL.LU R62, [R1+0xc08] ;  /* 0x000c0800013e7983 */ /* 0x002ee80000300800 */
[----:B------:R1:W-:Y:S04]  /*2c210*/  STL [R1+0xbec], R43 ;  /* 0x000bec2b01007387 */ /* 0x0003e80000100800 */
[----:B------:R-:W3:Y:S04]  /*2c220*/  LDL.LU R36, [R1+0xc10] ;  /* 0x000c100001247983 */ /* 0x000ee80000300800 */
[----:B------:R0:W-:Y:S04]  /*2c230*/  STL [R1+0xbf8], R5 ;  /* 0x000bf80501007387 */ /* 0x0001e80000100800 */
[----:B-1----:R-:W3:Y:S04]  /*2c240*/  LDL.LU R43, [R1+0xc18] ;  /* 0x000c1800012b7983 */ /* 0x002ee80000300800 */
[----:B------:R-:W-:Y:S04]  /*2c250*/  STL [R1+0xc00], R70 ;  /* 0x000c004601007387 */ /* 0x000fe80000100800 */
[----:B------:R-:W3:Y:S01]  /*2c260*/  LDL.LU R11, [R1+0xbf4] ;  /* 0x000bf400010b7983 */ /* 0x000ee20000300800 */
[----:B------:R-:W-:-:S02]  /*2c270*/  ISETP.GT.AND P4, PT, R12, 0x41, PT ;  /* 0x000000410c00780c */ /* 0x000fc40003f84270 */
[----:B------:R-:W-:Y:S02]  /*2c280*/  ISETP.GT.AND P1, PT, R12, 0x42, PT ;  /* 0x000000420c00780c */ /* 0x000fe40003f24270 */
[----:B------:R-:W-:Y:S02]  /*2c290*/  PRMT R63, RZ, 0x7610, R63 ;  /* 0x00007610ff3f7816 */ /* 0x000fe4000000003f */
[----:B------:R-:W-:-:S07]  /*2c2a0*/  PRMT R78, RZ, 0x7610, R78 ;  /* 0x00007610ff4e7816 */ /* 0x000fce000000004e */
[----:B0-----:R-:W-:Y:S02]  /*2c2b0*/  @P4 IMAD.MOV.U32 R10, RZ, RZ, R5 ;  /* 0x000000ffff0a4224 */ /* 0x001fe400078e0005 */
[C---:B--2---:R-:W-:Y:S02]  /*2c2c0*/  IMAD.X R6, R55.reuse, 0x1, R6, P5 ;  /* 0x0000000137067824 */ /* 0x044fe400028e0606 */
[----:B---3--:R-:W-:-:S05]  /*2c2d0*/  IMAD.X R11, R55, 0x1, R11, P6 ;  /* 0x00000001370b7824 */ /* 0x008fca00030e060b */
[----:B------:R0:W-:Y:S04]  /*2c2e0*/  STL [R1+0xbf4], R11 ;  /* 0x000bf40b01007387 */ /* 0x0001e80000100800 */
[----:B------:R0:W2:Y:S01]  /*2c2f0*/  @P4 LDG.E.U8 R63, desc[UR18][R10.64] ;  /* 0x000000120a3f4981 */ /* 0x0000a2000c1e1100 */
[----:B------:R-:W-:-:S03]  /*2c300*/  IADD3 R62, P5, PT, R4, R62, RZ ;  /* 0x0000003e043e7210 */ /* 0x000fc60007fbe0ff */
[----:B------:R-:W3:Y:S01]  /*2c310*/  LDL.LU R5, [R1+0x1574] ;  /* 0x0015740001057983 */ /* 0x000ee20000300800 */
        /* <DEDUP_REMOVED lines=43> */
[----:B------:R-:W2:Y:S04]  /*2c5d0*/  @P1 LDG.E.U8 R24, desc[UR18][R10.64] ;  /* 0x000000120a181981 */ /* 0x000ea8000c1e1100 */
[----:B---3--:R0:W-:Y:S04]  /*2c5e0*/  STL [R1+0xb8], R74 ;  /* 0x0000b84a01007387 */ /* 0x0081e80000100800 */
[----:B0-----:R-:W3:Y:S04]  /*2c5f0*/  LDL.LU R74, [R1+0x1568] ;  /* 0x00156800014a7983 */ /* 0x001ee80000300800 */
[----:B------:R-:W3:Y:S04]  /*2c600*/  LDL.LU R70, [R1+0x1564] ;  /* 0x0015640001467983 */ /* 0x000ee80000300800 */
[----:B------:R-:W3:Y:S01]  /*2c610*/  LDL.LU R11, [R1+0xc1c] ;  /* 0x000c1c00010b7983 */ /* 0x000ee20000300800 */
[----:B------:R-:W-:-:S02]  /*2c620*/  ISETP.GT.AND P3, PT, R12, 0x46, PT ;  /* 0x000000460c00780c */ /* 0x000fc40003f64270 */
[C---:B------:R-:W-:Y:S01]  /*2c630*/  IADD3 R62, P5, PT, R4.reuse, R62, RZ ;  /* 0x0000003e043e7210 */ /* 0x040fe20007fbe0ff */
[----:B------:R-:W3:Y:S01]  /*2c640*/  LDL.LU R43, [R1+0xc2c] ;  /* 0x000c2c00012b7983 */ /* 0x000ee20000300800 */
[----:B------:R-:W-:Y:S02]  /*2c650*/  PRMT R40, RZ, 0x7610, R40 ;  /* 0x00007610ff287816 */ /* 0x000fe40000000028 */
[----:B----4-:R-:W-:Y:S01]  /*2c660*/  IADD3 R36, P6, PT, R4, R36, RZ ;  /* 0x0000002404247210 */ /* 0x010fe20007fde0ff */
[----:B------:R-:W-:Y:S04]  /*2c670*/  STL [R1+0xc20], R62 ;  /* 0x000c203e01007387 */ /* 0x000fe80000100800 */
[----:B--2---:R0:W-:Y:S02]  /*2c680*/  STL [R1+0xb4], R24 ;  /* 0x0000b41801007387 */ /* 0x0041e40000100800 */
[----:B------:R-:W-:-:S02]  /*2c690*/  @P3 IMAD.MOV.U32 R10, RZ, RZ, R62 ;  /* 0x000000ffff0a3224 */ /* 0x000fc400078e003e */
[----:B0-----:R-:W2:Y:S01]  /*2c6a0*/  LDL.LU R24, [R1+0xc38] ;  /* 0x000c380001187983 */ /* 0x001ea20000300800 */
[----:B---3--:R-:W-:-:S05]  /*2c6b0*/  IMAD.X R11, R55, 0x1, R11, P5 ;  /* 0x00000001370b7824 */ /* 0x008fca00028e060b */
[----:B------:R0:W-:Y:S04]  /*2c6c0*/  STL [R1+0xc1c], R11 ;  /* 0x000c1c0b01007387 */ /* 0x0001e80000100800 */
[----:B------:R0:W3:Y:S04]  /*2c6d0*/  @P3 LDG.E.U8 R40, desc[UR18][R10.64] ;  /* 0x000000120a283981 */ /* 0x0000e8000c1e1100 */
[----:B------:R1:W-:Y:S04]  /*2c6e0*/  STL [R1+0xc28], R36 ;  /* 0x000c282401007387 */ /* 0x0003e80000100800 */
[----:B------:R-:W4:Y:S01]  /*2c6f0*/  LDL.LU R10, [R1+0xc24] ;  /* 0x000c2400010a7983 */ /* 0x000f220000300800 */
[----:B------:R-:W-:Y:S01]  /*2c700*/  ISETP.GT.AND P4, PT, R12, 0x47, PT ;  /* 0x000000470c00780c */ /* 0x000fe20003f84270 */
[----:B0-----:R-:W-:Y:S01]  /*2c710*/  IMAD.MOV.U32 R11, RZ, RZ, R36 ;  /* 0x000000ffff0b7224 */ /* 0x001fe200078e0024 */
[----:B------:R-:W-:Y:S01]  /*2c720*/  IADD3 R38, P5, PT, R4, R38, RZ ;  /* 0x0000002604267210 */ /* 0x000fe20007fbe0ff */
[----:B-1----:R-:W2:Y:S04]  /*2c730*/  LDL.LU R36, [R1+0xc34] ;  /* 0x000c340001247983 */ /* 0x002ea80000300800 */
[----:B------:R-:W-:Y:S04]  /*2c740*/  STL [R1+0xc30], R38 ;  /* 0x000c302601007387 */ /* 0x000fe80000100800 */
[----:B------:R-:W2:Y:S01]  /*2c750*/  LDL.LU R62, [R1+0xc40] ;  /* 0x000c4000013e7983 */ /* 0x000ea20000300800 */
[----:B------:R-:W-:-:S03]  /*2c760*/  PRMT R66, RZ, 0x7610, R66 ;  /* 0x00007610ff427816 */ /* 0x000fc60000000042 */
[----:B---3--:R0:W-:Y:S01]  /*2c770*/  STL [R1+0xb0], R40 ;  /* 0x0000b02801007387 */ /* 0x0081e20000100800 */
[----:B----4-:R-:W-:-:S03]  /*2c780*/  IMAD.X R10, R55, 0x1, R10, P6 ;  /* 0x00000001370a7824 */ /* 0x010fc600030e060a */
[----:B0-----:R-:W3:Y:S02]  /*2c790*/  LDL.LU R40, [R1+0xc48] ;  /* 0x000c480001287983 */ /* 0x001ee40000300800 */
[-C--:B------:R-:W-:Y:S02]  /*2c7a0*/  @P4 LOP3.LUT R11, R11, R10.reuse, RZ, 0x3c, !PT ;  /* 0x0000000a0b0b4212 */ /* 0x080fe400078e3cff */
[----:B------:R0:W-:Y:S02]  /*2c7b0*/  STL [R1+0xc24], R10 ;  /* 0x000c240a01007387 */ /* 0x0001e40000100800 */
[----:B0-----:R-:W-:-:S04]  /*2c7c0*/  @P4 LOP3.LUT R10, R11, R10, RZ, 0x3c, !PT ;  /* 0x0000000a0b0a4212 */ /* 0x001fc800078e3cff */
[----:B------:R-:W-:-:S05]  /*2c7d0*/  @P4 LOP3.LUT R11, R11, R10, RZ, 0x3c, !PT ;  /* 0x0000000a0b0b4212 */ /* 0x000fca00078e3cff */
[----:B------:R0:W4:Y:S01]  /*2c7e0*/  @P4 LDG.E.U8 R66, desc[UR18][R10.64] ;  /* 0x000000120a424981 */ /* 0x000122000c1e1100 */
[C---:B------:R-:W-:Y:S02]  /*2c7f0*/  ISETP.GT.AND P1, PT, R12.reuse, 0x48, PT ;  /* 0x000000480c00780c */ /* 0x040fe40003f24270 */
[----:B------:R-:W-:Y:S01]  /*2c800*/  ISETP.GT.AND P3, PT, R12, 0x49, PT ;  /* 0x000000490c00780c */ /* 0x000fe20003f64270 */
[C---:B------:R-:W-:Y:S01]  /*2c810*/  IMAD.X R43, R55.reuse, 0x1, R43, P5 ;  /* 0x00000001372b7824 */ /* 0x040fe200028e062b */
[----:B--2---:R-:W-:Y:S02]  /*2c820*/  IADD3 R24, P5, PT, R4, R24, RZ ;  /* 0x0000001804187210 */ /* 0x004fe40007fbe0ff */
[----:B------:R-:W-:Y:S02]  /*2c830*/  PRMT R75, RZ, 0x7610, R75 ;  /* 0x00007610ff4b7816 */ /* 0x000fe4000000004b */
[----:B------:R-:W-:Y:S01]  /*2c840*/  STL [R1+0xc2c], R43 ;  /* 0x000c2c2b01007387 */ /* 0x000fe20000100800 */
[----:B------:R-:W-:-:S04]  /*2c850*/  IMAD.X R36, R55, 0x1, R36, P5 ;  /* 0x0000000137247824 */ /* 0x000fc800028e0624 */
[----:B0-----:R-:W-:Y:S02]  /*2c860*/  @P1 IMAD.MOV.U32 R10, RZ, RZ, R38 ;  /* 0x000000ffff0a1224 */ /* 0x001fe400078e0026 */
[----:B------:R-:W-:Y:S01]  /*2c870*/  @P1 IMAD.MOV.U32 R11, RZ, RZ, R43 ;  /* 0x000000ffff0b1224 */ /* 0x000fe200078e002b */
[----:B------:R-:W-:Y:S02]  /*2c880*/  IADD3 R62, P6, PT, R4, R62, RZ ;  /* 0x0000003e043e7210 */ /* 0x000fe40007fde0ff */
[----:B------:R-:W-:Y:S02]  /*2c890*/  PRMT R59, RZ, 0x7610, R59 ;  /* 0x00007610ff3b7816 */ /* 0x000fe4000000003b */
[----:B------:R0:W2:Y:S02]  /*2c8a0*/  @P1 LDG.E.U8 R75, desc[UR18][R10.64] ;  /* 0x000000120a4b1981 */ /* 0x0000a4000c1e1100 */
[----:B0-----:R-:W-:Y:S02]  /*2c8b0*/  @P3 IMAD.MOV.U32 R10, RZ, RZ, R24 ;  /* 0x000000ffff0a3224 */ /* 0x001fe400078e0018 */
[----:B------:R-:W-:-:S05]  /*2c8c0*/  @P3 IMAD.MOV.U32 R11, RZ, RZ, R36 ;  /* 0x000000ffff0b3224 */ /* 0x000fca00078e0024 */
[----:B------:R0:W2:Y:S01]  /*2c8d0*/  @P3 LDG.E.U8 R59, desc[UR18][R10.64] ;  /* 0x000000120a3b3981 */ /* 0x0000a2000c1e1100 */
[----:B---3--:R-:W-:-:S03]  /*2c8e0*/  IADD3 R40, P5, PT, R4, R40, RZ ;  /* 0x0000002804287210 */ /* 0x008fc60007fbe0ff */
[----:B----4-:R1:W-:Y:S04]  /*2c8f0*/  STL [R1+0xac], R66 ;  /* 0x0000ac4201007387 */ /* 0x0103e80000100800 */
[----:B-1----:R-:W3:Y:S04]  /*2c900*/  LDL.LU R66, [R1+0x1560] ;  /* 0x0015600001427983 */ /* 0x002ee80000300800 */
[----:B------:R-:W4:Y:S04]  /*2c910*/  LDL.LU R43, [R1+0xc44] ;  /* 0x000c4400012b7983 */ /* 0x000f280000300800 */
        /* <DEDUP_REMOVED lines=13> */
[C---:B----4-:R-:W-:Y:S02]  /*2c9f0*/  IMAD.X R43, R55.reuse, 0x1, R43, P5 ;  /* 0x00000001372b7824 */ /* 0x050fe400028e062b */
[----:B--2---:R-:W-:-:S05]  /*2ca00*/  IMAD.X R11, R55, 0x1, R11, P6 ;  /* 0x00000001370b7824 */ /* 0x004fca00030e060b */
[----:B------:R0:W-:Y:S04]  /*2ca10*/  STL [R1+0xc3c], R11 ;  /* 0x000c3c0b01007387 */ /* 0x0001e80000100800 */
[----:B------:R0:W2:Y:S01]  /*2ca20*/  @P4 LDG.E.U8 R58, desc[UR18][R10.64] ;  /* 0x000000120a3a4981 */ /* 0x0000a2000c1e1100 */
[----:B------:R-:W-:-:S03]  /*2ca30*/  IADD3 R38, P5, PT, R4, R38, RZ ;  /* 0x0000002604267210 */ /* 0x000fc60007fbe0ff */
[----:B-1----:R-:W4:Y:S01]  /*2ca40*/  LDL.LU R62, [R1+0x155c] ;  /* 0x00155c00013e7983 */ /* 0x002f220000300800 */
        /* <DEDUP_REMOVED lines=44> */
[----:B------:R-:W2:Y:S01]  /*2cd10*/  @P1 LDG.E.U8 R39, desc[UR18][R10.64] ;  /* 0x000000120a271981 */ /* 0x000ea2000c1e1100 */
[----:B------:R-:W-:-:S03]  /*2cd20*/  IADD3 R38, P5, PT, R4, R38, RZ ;  /* 0x0000002604267210 */ /* 0x000fc60007fbe0ff */
[----:B------:R-:W-:Y:S04]  /*2cd30*/  STL [R1+0xc5c], R40 ;  /* 0x000c5c2801007387 */ /* 0x000fe80000100800 */
[----:B---3--:R0:W-:Y:S04]  /*2cd40*/  STL [R1+0x94], R41 ;  /* 0x0000942901007387 */ /* 0x0081e80000100800 */
[----:B0-----:R-:W3:Y:S04]  /*2cd50*/  LDL.LU R41, [R1+0x154c] ;  /* 0x00154c0001297983 */ /* 0x001ee80000300800 */
[----:B------:R-:W3:Y:S04]  /*2cd60*/  LDL.LU R40, [R1+0x1548] ;  /* 0x0015480001287983 */ /* 0x000ee80000300800 */
        /* <DEDUP_REMOVED lines=9> */
[----:B----4-:R-:W-:Y:S01]  /*2ce00*/  IADD3 R24, P6, PT, R4, R24, RZ ;  /* 0x0000001804187210 */ /* 0x010fe20007fde0ff */
        /* <DEDUP_REMOVED lines=15> */
[C---:B---3--:R-:W-:Y:S01]  /*2cf00*/  IMAD.X R36, R55.reuse, 0x1, R36, P5 ;  /* 0x0000000137247824 */ /* 0x048fe200028e0624 */
[----:B------:R-:W-:Y:S02]  /*2cf10*/  PRMT R71, RZ, 0x7610, R71 ;  /* 0x00007610ff477816 */ /* 0x000fe40000000047 */
[----:B------:R-:W-:Y:S01]  /*2cf20*/  IADD3 R38, P5, PT, R4, R38, RZ ;  /* 0x0000002604267210 */ /* 0x000fe20007fbe0ff */
        /* <DEDUP_REMOVED lines=67> */
[----:B------:R-:W4:Y:S01]  /*2d360*/  LDL.LU R10, [R1+0xc9c] ;  /* 0x000c9c00010a7983 */ /* 0x000f220000300800 */
        /* <DEDUP_REMOVED lines=8> */
[C---:B---3--:R-:W-:Y:S01]  /*2d3f0*/  IMAD.X R34, R55.reuse, 0x1, R34, P5 ;  /* 0x0000000137227824 */ /* 0x048fe200028e0622 */
[----:B------:R-:W-:Y:S01]  /*2d400*/  PRMT R76, RZ, 0x7610, R76 ;  /* 0x00007610ff4c7816 */ /* 0x000fe2000000004c */
        /* <DEDUP_REMOVED lines=10> */
[----:B------:R0:W4:Y:S01]  /*2d4b0*/  @P1 LDG.E.U8 R76, desc[UR18][R10.64] ;  /* 0x000000120a4c1981 */ /* 0x000122000c1e1100 */
[----:B------:R-:W-:Y:S02]  /*2d4c0*/  ISETP.GT.AND P3, PT, R12, 0x58, PT ;  /* 0x000000580c00780c */ /* 0x000fe40003f64270 */
[C---:B------:R-:W-:Y:S01]  /*2d4d0*/  IADD3 R19, P5, PT, R4.reuse, R19, RZ ;  /* 0x0000001304137210 */ /* 0x040fe20007fbe0ff */
[----:B------:R-:W-:Y:S01]  /*2d4e0*/  STL [R1+0xca4], R34 ;  /* 0x000ca42201007387 */ /* 0x000fe20000100800 */
[----:B------:R-:W-:-:S03]  /*2d4f0*/  IADD3 R33, P6, PT, R4, R33, RZ ;  /* 0x0000002104217210 */ /* 0x000fc60007fde0ff */
[----:B------:R-:W-:Y:S01]  /*2d500*/  IMAD.X R24, R55, 0x1, R24, P5 ;  /* 0x0000000137187824 */ /* 0x000fe200028e0618 */
[----:B------:R-:W-:-:S05]  /*2d510*/  PRMT R77, RZ, 0x7610, R77 ;  /* 0x00007610ff4d7816 */ /* 0x000fca000000004d */
        /* <DEDUP_REMOVED lines=8> */
[----:B------:R-:W-:Y:S04]  /*2d5a0*/  STL [R1+0xcb0], R19 ;  /* 0x000cb01301007387 */ /* 0x000fe80000100800 */
[----:B----4-:R1:W-:Y:S04]  /*2d5b0*/  STL [R1+0x6c], R76 ;  /* 0x00006c4c01007387 */ /* 0x0103e80000100800 */
[----:B-1----:R-:W4:Y:S04]  /*2d5c0*/  LDL.LU R76, [R1+0xcc8] ;  /* 0x000cc800014c7983 */ /* 0x002f280000300800 */
        /* <DEDUP_REMOVED lines=15> */
[----:B----4-:R-:W-:-:S03]  /*2d6c0*/  IADD3 R76, P5, PT, R4, R76, RZ ;  /* 0x0000004c044c7210 */ /* 0x010fc60007fbe0ff */
[----:B------:R-:W3:Y:S01]  /*2d6d0*/  LDL.LU R33, [R1+0x152c] ;  /* 0x00152c0001217983 */ /* 0x000ee20000300800 */
[----:B0-----:R-:W-:Y:S02]  /*2d6e0*/  IMAD.MOV.U32 R11, RZ, RZ, R31 ;  /* 0x000000ffff0b7224 */ /* 0x001fe400078e001f */
[----:B------:R-:W-:-:S05]  /*2d6f0*/  @P1 IMAD.MOV.U32 R10, RZ, RZ, R28 ;  /* 0x000000ffff0a1224 */ /* 0x000fca00078e001c */
[----:B------:R-:W4:Y:S04]  /*2d700*/  @P1 LDG.E.U8 R30, desc[UR18][R10.64] ;  /* 0x000000120a1e1981 */ /* 0x000f28000c1e1100 */
[----:B------:R-:W-:Y:S04]  /*2d710*/  STL [R1+0xcbc], R31 ;  /* 0x000cbc1f01007387 */ /* 0x000fe80000100800 */
[----:B--2---:R0:W-:Y:S04]  /*2d720*/  STL [R1+0x64], R32 ;  /* 0x0000642001007387 */ /* 0x0041e80000100800 */
[----:B0-----:R-:W2:Y:S04]  /*2d730*/  LDL.LU R32, [R1+0x1528] ;  /* 0x0015280001207983 */ /* 0x001ea80000300800 */
        /* <DEDUP_REMOVED lines=22> */
[----:B------:R-:W-:Y:S01]  /*2d8a0*/  PRMT R29, RZ, 0x7610, R29 ;  /* 0x00007610ff1d7816 */ /* 0x000fe2000000001d */
[----:B--2---:R0:W-:Y:S01]  /*2d8b0*/  STL [R1+0x5c], R21 ;  /* 0x00005c1501007387 */ /* 0x0041e20000100800 */
[----:B---3--:R-:W-:-:S03]  /*2d8c0*/  IMAD.X R10, R55, 0x1, R10, P6 ;  /* 0x00000001370a7824 */ /* 0x008fc600030e060a */
[----:B0-----:R-:W2:Y:S04]  /*2d8d0*/  LDL.LU R21, [R1+0xce8] ;  /* 0x000ce80001157983 */ /* 0x001ea80000300800 */
[-C--:B------:R-:W-:Y:S01]  /*2d8e0*/  @P4 LOP3.LUT R11, R11, R10.reuse, RZ, 0x3c, !PT ;  /* 0x0000000a0b0b4212 */ /* 0x080fe200078e3cff */
[----:B------:R-:W-:Y:S04]  /*2d8f0*/  STL [R1+0xcd8], R24 ;  /* 0x000cd81801007387 */ /* 0x000fe80000100800 */
[----:B------:R-:W3:Y:S04]  /*2d900*/  LDL.LU R19, [R1+0xcf0] ;  /* 0x000cf00001137983 */ /* 0x000ee80000300800 */
[----:B------:R0:W-:Y:S02]  /*2d910*/  STL [R1+0xccc], R10 ;  /* 0x000ccc0a01007387 */ /* 0x0001e40000100800 */
[----:B0-----:R-:W-:-:S04]  /*2d920*/  @P4 LOP3.LUT R10, R11, R10, RZ, 0x3c, !PT ;  /* 0x0000000a0b0a4212 */ /* 0x001fc800078e3cff */
[----:B------:R-:W-:-:S05]  /*2d930*/  @P4 LOP3.LUT R11, R11, R10, RZ, 0x3c, !PT ;  /* 0x0000000a0b0b4212 */ /* 0x000fca00078e3cff */
[----:B------:R0:W2:Y:S01]  /*2d940*/  @P4 LDG.E.U8 R29, desc[UR18][R10.64] ;  /* 0x000000120a1d4981 */ /* 0x0000a2000c1e1100 */
[----:B------:R-:W-:Y:S01]  /*2d950*/  ISETP.GT.AND P1, PT, R12, 0x5d, PT ;  /* 0x0000005d0c00780c */ /* 0x000fe20003f24270 */
[----:B------:R-:W-:Y:S01]  /*2d960*/  IMAD.X R28, R55, 0x1, R28, P5 ;  /* 0x00000001371c7824 */ /* 0x000fe200028e061c */
[----:B------:R-:W-:-:S04]  /*2d970*/  PRMT R13, RZ, 0x7610, R13 ;  /* 0x00007610ff0d7816 */ /* 0x000fc8000000000d */
[----:B------:R-:W-:Y:S01]  /*2d980*/  STL [R1+0xcd4], R28 ;  /* 0x000cd41c01007387 */ /* 0x000fe20000100800 */
[----:B0-----:R-:W-:-:S06]  /*2d990*/  IMAD.MOV.U32 R11, RZ, RZ, R28 ;  /* 0x000000ffff0b7224 */ /* 0x001fcc00078e001c */
[----:B------:R-:W-:-:S05]  /*2d9a0*/  @P1 IMAD.MOV.U32 R10, RZ, RZ, R24 ;  /* 0x000000ffff0a1224 */ /* 0x000fca00078e0018 */
[----:B------:R-:W3:Y:S04]  /*2d9b0*/  @P1 LDG.E.U8 R13, desc[UR18][R10.64] ;  /* 0x000000120a0d1981 */ /* 0x000ee8000c1e1100 */
[----:B--2---:R0:W-:Y:S04]  /*2d9c0*/  STL [R1+0x58], R29 ;  /* 0x0000581d01007387 */ /* 0x0041e80000100800 */
[----:B0-----:R-:W2:Y:S04]  /*2d9d0*/  LDL.LU R29, [R1+0x151c] ;  /* 0x00151c00011d7983 */ /* 0x001ea80000300800 */
[----:B------:R-:W2:Y:S04]  /*2d9e0*/  LDL.LU R28, [R1+0x1518] ;  /* 0x00151800011c7983 */ /* 0x000ea80000300800 */
[----:B------:R-:W2:Y:S01]  /*2d9f0*/  LDL.LU R11, [R1+0xcdc] ;  /* 0x000cdc00010b7983 */ /* 0x000ea20000300800 */
[----:B------:R-:W-:-:S02]  /*2da00*/  ISETP.GT.AND P3, PT, R12, 0x5e, PT ;  /* 0x0000005e0c00780c */ /* 0x000fc40003f64270 */
[C---:B------:R-:W-:Y:S01]  /*2da10*/  IADD3 R76, P5, PT, R4.reuse, R76, RZ ;  /* 0x0000004c044c7210 */ /* 0x040fe20007fbe0ff */
[----:B------:R-:W4:Y:S01]  /*2da20*/  LDL.LU R24, [R1+0xcec] ;  /* 0x000cec0001187983 */ /* 0x000f220000300800 */
[----:B------:R-:W-:Y:S02]  /*2da30*/  PRMT R26, RZ, 0x7610, R26 ;  /* 0x00007610ff1a7816 */ /* 0x000fe4000000001a */
[----:B------:R-:W-:Y:S01]  /*2da40*/  IADD3 R21, P6, PT, R4, R21, RZ ;  /* 0x0000001504157210 */ /* 0x000fe20007fde0ff */
[----:B------:R-:W-:Y:S04]  /*2da50*/  STL [R1+0xce0], R76 ;  /* 0x000ce04c01007387 */ /* 0x000fe80000100800 */
[----:B---3--:R0:W-:Y:S02]  /*2da60*/  STL [R1+0x54], R13 ;  /* 0x0000540d01007387 */ /* 0x0081e40000100800 */
[----:B------:R-:W-:-:S02]  /*2da70*/  @P3 IMAD.MOV.U32 R10, RZ, RZ, R76 ;  /* 0x000000ffff0a3224 */ /* 0x000fc400078e004c */
[----:B0-----:R-:W3:Y:S01]  /*2da80*/  LDL.LU R13, [R1+0xcf8] ;  /* 0x000cf800010d7983 */ /* 0x001ee20000300800 */
[----:B--2---:R-:W-:-:S05]  /*2da90*/  IMAD.X R11, R55, 0x1, R11, P5 ;  /* 0x00000001370b7824 */ /* 0x004fca00028e060b */
[----:B------:R0:W-:Y:S04]  /*2daa0*/  STL [R1+0xcdc], R11 ;  /* 0x000cdc0b01007387 */ /* 0x0001e80000100800 */
[----:B------:R0:W2:Y:S04]  /*2dab0*/  @P3 LDG.E.U8 R26, desc[UR18][R10.64] ;  /* 0x000000120a1a3981 */ /* 0x0000a8000c1e1100 */
[----:B------:R-:W-:Y:S04]  /*2dac0*/  STL [R1+0xce8], R21 ;  /* 0x000ce81501007387 */ /* 0x000fe80000100800 */
[----:B------:R-:W3:Y:S01]  /*2dad0*/  LDL.LU R10, [R1+0xce4] ;  /* 0x000ce400010a7983 */ /* 0x000ee20000300800 */
[----:B------:R-:W-:Y:S01]  /*2dae0*/  ISETP.GT.AND P4, PT, R12, 0x5f, PT ;  /* 0x0000005f0c00780c */ /* 0x000fe20003f84270 */
[----:B0-----:R-:W-:Y:S01]  /*2daf0*/  IMAD.MOV.U32 R11, RZ, RZ, R21 ;  /* 0x000000ffff0b7224 */ /* 0x001fe200078e0015 */
[----:B------:R-:W-:Y:S01]  /*2db00*/  IADD3 R19, P5, PT, R4, R19, RZ ;  /* 0x0000001304137210 */ /* 0x000fe20007fbe0ff */
[----:B------:R-:W4:Y:S04]  /*2db10*/  LDL.LU R76, [R1+0xcf4] ;  /* 0x000cf400014c7983 */ /* 0x000f280000300800 */
[----:B------:R-:W-:Y:S01]  /*2db20*/  STL [R1+0xcf0], R19 ;  /* 0x000cf01301007387 */ /* 0x000fe20000100800 */
[----:B------:R-:W-:-:S03]  /*2db30*/  PRMT R27, RZ, 0x7610, R27 ;  /* 0x00007610ff1b7816 */ /* 0x000fc6000000001b */
[----:B--2---:R0:W-:Y:S01]  /*2db40*/  STL [R1+0x50], R26 ;  /* 0x0000501a01007387 */ /* 0x0041e20000100800 */
[----:B---3--:R-:W-:-:S03]  /*2db50*/  IMAD.X R10, R55, 0x1, R10, P6 ;  /* 0x00000001370a7824 */ /* 0x008fc600030e060a */
[----:B0-----:R-:W2:Y:S02]  /*2db60*/  LDL.LU R26, [R1+0xd00] ;  /* 0x000d0000011a7983 */ /* 0x001ea40000300800 */
[-C--:B------:R-:W-:Y:S02]  /*2db70*/  @P4 LOP3.LUT R11, R11, R10.reuse, RZ, 0x3c, !PT ;  /* 0x0000000a0b0b4212 */ /* 0x080fe400078e3cff */
[----:B------:R-:W3:Y:S04]  /*2db80*/  LDL.LU R21, [R1+0xd08] ;  /* 0x000d080001157983 */ /* 0x000ee80000300800 */
[----:B------:R0:W-:Y:S02]  /*2db90*/  STL [R1+0xce4], R10 ;  /* 0x000ce40a01007387 */ /* 0x0001e40000100800 */
[----:B0-----:R-:W-:-:S04]  /*2dba0*/  @P4 LOP3.LUT R10, R11, R10, RZ, 0x3c, !PT ;  /* 0x0000000a0b0a4212 */ /* 0x001fc800078e3cff */
[----:B------:R-:W-:-:S05]  /*2dbb0*/  @P4 LOP3.LUT R11, R11, R10, RZ, 0x3c, !PT ;  /* 0x0000000a0b0b4212 */ /* 0x000fca00078e3cff */
[----:B------:R0:W3:Y:S01]  /*2dbc0*/  @P4 LDG.E.U8 R27, desc[UR18][R10.64] ;  /* 0x000000120a1b4981 */ /* 0x0000e2000c1e1100 */
[C---:B------:R-:W-:Y:S02]  /*2dbd0*/  ISETP.GT.AND P1, PT, R12.reuse, 0x60, PT ;  /* 0x000000600c00780c */ /* 0x040fe40003f24270 */
[----:B------:R-:W-:Y:S01]  /*2dbe0*/  ISETP.GT.AND P3, PT, R12, 0x61, PT ;  /* 0x000000610c00780c */ /* 0x000fe20003f64270 */
[C---:B----4-:R-:W-:Y:S01]  /*2dbf0*/  IMAD.X R24, R55.reuse, 0x1, R24, P5 ;  /* 0x0000000137187824 */ /* 0x050fe200028e0618 */
[----:B------:R-:W-:Y:S02]  /*2dc00*/  IADD3 R13, P5, PT, R4, R13, RZ ;  /* 0x0000000d040d7210 */ /* 0x000fe40007fbe0ff */
[----:B------:R-:W-:Y:S02]  /*2dc10*/  PRMT R47, RZ, 0x7610, R47 ;  /* 0x00007610ff2f7816 */ /* 0x000fe4000000002f */
[----:B------:R-:W-:Y:S01]  /*2dc20*/  STL [R1+0xcec], R24 ;  /* 0x000cec1801007387 */ /* 0x000fe20000100800 */
[----:B------:R-:W-:-:S04]  /*2dc30*/  IMAD.X R76, R55, 0x1, R76, P5 ;  /* 0x00000001374c7824 */ /* 0x000fc800028e064c */
[----:B0-----:R-:W-:Y:S02]  /*2dc40*/  @P1 IMAD.MOV.U32 R10, RZ, RZ, R19 ;  /* 0x000000ffff0a1224 */ /* 0x001fe400078e0013 */
[----:B------:R-:W-:Y:S01]  /*2dc50*/  @P1 IMAD.MOV.U32 R11, RZ, RZ, R24 ;  /* 0x000000ffff0b1224 */ /* 0x000fe200078e0018 */
[----:B------:R-:W-:-:S04]  /*2dc60*/  PRMT R57, RZ, 0x7610, R57 ;  /* 0x00007610ff397816 */ /* 0x000fc80000000039 */
[----:B------:R0:W4:Y:S02]  /*2dc70*/  @P1 LDG.E.U8 R47, desc[UR18][R10.64] ;  /* 0x000000120a2f1981 */ /* 0x000124000c1e1100 */
[----:B0-----:R-:W-:Y:S02]  /*2dc80*/  @P3 IMAD.MOV.U32 R10, RZ, RZ, R13 ;  /* 0x000000ffff0a3224 */ /* 0x001fe400078e000d */
[----:B------:R-:W-:-:S05]  /*2dc90*/  @P3 IMAD.MOV.U32 R11, RZ, RZ, R76 ;  /* 0x000000ffff0b3224 */ /* 0x000fca00078e004c */
[----:B------:R0:W4:Y:S01]  /*2dca0*/  @P3 LDG.E.U8 R57, desc[UR18][R10.64] ;  /* 0x000000120a393981 */ /* 0x000122000c1e1100 */
[C---:B--2---:R-:W-:Y:S02]  /*2dcb0*/  IADD3 R26, P6, PT, R4.reuse, R26, RZ ;  /* 0x0000001a041a7210 */ /* 0x044fe40007fde0ff */
[----:B---3--:R-:W-:Y:S01]  /*2dcc0*/  IADD3 R21, P5, PT, R4, R21, RZ ;  /* 0x0000001504157210 */ /* 0x008fe20007fbe0ff */
[----:B------:R1:W-:Y:S04]  /*2dcd0*/  STL [R1+0x4c], R27 ;  /* 0x00004c1b01007387 */ /* 0x0003e80000100800 */
        /* <DEDUP_REMOVED lines=186> */
[----:B------:R-:W-:-:S04]  /*2e880*/  IMAD.X R64, R55, 0x1, R64, P5 ;  /* 0x0000000137407824 */ /* 0x000fc800028e0640 */
[----:B0-----:R-:W-:Y:S02]  /*2e890*/  IMAD.MOV.U32 R10, RZ, RZ, R64 ;  /* 0x000000ffff0a7224 */ /* 0x001fe400078e0040 */
[----:B------:R-:W-:-:S06]  /*2e8a0*/  IMAD.MOV.U32 R11, RZ, RZ, R17 ;  /* 0x000000ffff0b7224 */ /* 0x000fcc00078e0011 */
[----:B------:R-:W-:-:S04]  /*2e8b0*/  @P1 LOP3.LUT R11, R11, R10, RZ, 0x3c, !PT ;  /* 0x0000000a0b0b1212 */ /* 0x000fc800078e3cff */
[C---:B------:R-:W-:Y:S02]  /*2e8c0*/  @P1 LOP3.LUT R10, R11.reuse, R10, RZ, 0x3c, !PT ;  /* 0x0000000a0b0a1212 */ /* 0x040fe400078e3cff */
[----:B------:R-:W-:Y:S01]  /*2e8d0*/  PRMT R14, RZ, 0x7610, R14 ;  /* 0x00007610ff0e7816 */ /* 0x000fe2000000000e */
[----:B------:R-:W-:Y:S01]  /*2e8e0*/  STL [R1+0x24c], R64 ;  /* 0x00024c4001007387 */ /* 0x000fe20000100800 */
[----:B------:R-:W-:-:S05]  /*2e8f0*/  @P1 LOP3.LUT R11, R11, R10, RZ, 0x3c, !PT ;  /* 0x0000000a0b0b1212 */ /* 0x000fca00078e3cff */
[----:B------:R0:W3:Y:S04]  /*2e900*/  @P1 LDG.E.U8 R14, desc[UR18][R10.64] ;  /* 0x000000120a0e1981 */ /* 0x0000e8000c1e1100 */
[----:B--2---:R1:W-:Y:S04]  /*2e910*/  STL [R1+0x10], R68 ;  /* 0x0000104401007387 */ /* 0x0043e80000100800 */
[----:B-1----:R-:W2:Y:S04]  /*2e920*/  LDL.LU R68, [R1+0x14e4] ;  /* 0x0014e40001447983 */ /* 0x002ea80000300800 */
[----:B------:R-:W2:Y:S04]  /*2e930*/  LDL.LU R64, [R1+0x14e0] ;  /* 0x0014e00001407983 */ /* 0x000ea80000300800 */
[----:B------:R-:W2:Y:S04]  /*2e940*/  LDL.LU R17, [R1+0xd6c] ;  /* 0x000d6c0001117983 */ /* 0x000ea80000300800 */
[----:B------:R-:W2:Y:S01]  /*2e950*/  LDL.LU R10, [R1+0xd5c] ;  /* 0x000d5c00010a7983 */ /* 0x000ea20000300800 */
[----:B------:R-:W-:-:S02]  /*2e960*/  ISETP.GT.AND P3, PT, R12, 0x70, PT ;  /* 0x000000700c00780c */ /* 0x000fc40003f64270 */
[----:B------:R-:W-:-:S05]  /*2e970*/  IADD3 R13, P5, PT, R4, R13, RZ ;  /* 0x0000000d040d7210 */ /* 0x000fca0007fbe0ff */
[----:B0-----:R-:W-:Y:S01]  /*2e980*/  IMAD.MOV.U32 R11, RZ, RZ, R13 ;  /* 0x000000ffff0b7224 */ /* 0x001fe200078e000d */
[----:B------:R-:W-:Y:S04]  /*2e990*/  STL [R1+0xd60], R13 ;  /* 0x000d600d01007387 */ /* 0x000fe80000100800 */
[----:B---3--:R0:W-:Y:S01]  /*2e9a0*/  STL [R1+0xc], R14 ;  /* 0x00000c0e01007387 */ /* 0x0081e20000100800 */
[----:B------:R-:W-:-:S03]  /*2e9b0*/  PRMT R52, RZ, 0x7610, R52 ;  /* 0x00007610ff347816 */ /* 0x000fc60000000034 */
[----:B0-----:R-:W3:Y:S04]  /*2e9c0*/  LDL.LU R14, [R1+0xd78] ;  /* 0x000d7800010e7983 */ /* 0x001ee80000300800 */
[----:B------:R-:W3:Y:S01]  /*2e9d0*/  LDL.LU R13, [R1+0xd80] ;  /* 0x000d8000010d7983 */ /* 0x000ee20000300800 */
[----:B--2---:R-:W-:-:S05]  /*2e9e0*/  IMAD.X R10, R55, 0x1, R10, P5 ;  /* 0x00000001370a7824 */ /* 0x004fca00028e060a */
[-C--:B------:R-:W-:Y:S01]  /*2e9f0*/  @P3 LOP3.LUT R11, R11, R10.reuse, RZ, 0x3c, !PT ;  /* 0x0000000a0b0b3212 */ /* 0x080fe200078e3cff */
[----:B------:R0:W-:Y:S03]  /*2ea00*/  STL [R1+0xd5c], R10 ;  /* 0x000d5c0a01007387 */ /* 0x0001e60000100800 */
[----:B0-----:R-:W-:-:S04]  /*2ea10*/  @P3 LOP3.LUT R10, R11, R10, RZ, 0x3c, !PT ;  /* 0x0000000a0b0a3212 */ /* 0x001fc800078e3cff */
[----:B------:R-:W-:-:S05]  /*2ea20*/  @P3 LOP3.LUT R11, R11, R10, RZ, 0x3c, !PT ;  /* 0x0000000a0b0b3212 */ /* 0x000fca00078e3cff */
[----:B------:R0:W2:Y:S04]  /*2ea30*/  @P3 LDG.E.U8 R52, desc[UR18][R10.64] ;  /* 0x000000120a343981 */ /* 0x0000a8000c1e1100 */
[----:B------:R-:W2:Y:S01]  /*2ea40*/  LDL.LU R11, [R1+0xd64] ;  /* 0x000d6400010b7983 */ /* 0x000ea20000300800 */
[C---:B------:R-:W-:Y:S02]  /*2ea50*/  ISETP.GT.AND P4, PT, R12.reuse, 0x71, PT ;  /* 0x000000710c00780c */ /* 0x040fe40003f84270 */
[----:B------:R-:W-:Y:S02]  /*2ea60*/  ISETP.GT.AND P1, PT, R12, 0x72, PT ;  /* 0x000000720c00780c */ /* 0x000fe40003f24270 */
[C---:B------:R-:W-:Y:S02]  /*2ea70*/  IADD3 R60, P6, PT, R4.reuse, R60, RZ ;  /* 0x0000003c043c7210 */ /* 0x040fe40007fde0ff */
[----:B------:R-:W-:-:S02]  /*2ea80*/  IADD3 R16, P5, PT, R4, R16, RZ ;  /* 0x0000001004107210 */ /* 0x000fc40007fbe0ff */
[----:B------:R-:W-:Y:S01]  /*2ea90*/  PRMT R56, RZ, 0x7610, R56 ;  /* 0x00007610ff387816 */ /* 0x000fe20000000038 */
[----:B------:R1:W-:Y:S02]  /*2eaa0*/  STL [R1+0xd68], R60 ;  /* 0x000d683c01007387 */ /* 0x0003e40000100800 */
[C---:B------:R-:W-:Y:S02]  /*2eab0*/  IMAD.X R17, R55.reuse, 0x1, R17, P5 ;  /* 0x0000000137117824 */ /* 0x040fe400028e0611 */
[----:B0-----:R-:W-:Y:S01]  /*2eac0*/  @P4 IMAD.MOV.U32 R10, RZ, RZ, R60 ;  /* 0x000000ffff0a4224 */ /* 0x001fe200078e003c */
[----:B------:R-:W-:Y:S01]  /*2ead0*/  STL [R1+0xd70], R16 ;  /* 0x000d701001007387 */ /* 0x000fe20000100800 */
[----:B------:R-:W-:Y:S01]  /*2eae0*/  PRMT R15, RZ, 0x7610, R15 ;  /* 0x00007610ff0f7816 */ /* 0x000fe2000000000f */
[----:B--2---:R-:W-:-:S05]  /*2eaf0*/  IMAD.X R11, R55, 0x1, R11, P6 ;  /* 0x00000001370b7824 */ /* 0x004fca00030e060b */
[----:B------:R0:W-:Y:S04]  /*2eb00*/  STL [R1+0xd64], R11 ;  /* 0x000d640b01007387 */ /* 0x0001e80000100800 */
[----:B------:R2:W3:Y:S04]  /*2eb10*/  @P4 LDG.E.U8 R56, desc[UR18][R10.64] ;  /* 0x000000120a384981 */ /* 0x0004e8000c1e1100 */
[----:B-1----:R-:W4:Y:S01]  /*2eb20*/  LDL.LU R60, [R1+0x14dc] ;  /* 0x0014dc00013c7983 */ /* 0x002f220000300800 */
[----:B--2---:R-:W-:Y:S02]  /*2eb30*/  @P1 IMAD.MOV.U32 R10, RZ, RZ, R16 ;  /* 0x000000ffff0a1224 */ /* 0x004fe400078e0010 */
[----:B0-----:R-:W-:-:S05]  /*2eb40*/  @P1 IMAD.MOV.U32 R11, RZ, RZ, R17 ;  /* 0x000000ffff0b1224 */ /* 0x001fca00078e0011 */
[----:B------:R-:W2:Y:S04]  /*2eb50*/  @P1 LDG.E.U8 R15, desc[UR18][R10.64] ;  /* 0x000000120a0f1981 */ /* 0x000ea8000c1e1100 */
[----:B------:R-:W-:Y:S04]  /*2eb60*/  STL [R1+0xd6c], R17 ;  /* 0x000d6c1101007387 */ /* 0x000fe80000100800 */
[----:B---3--:R0:W-:Y:S04]  /*2eb70*/  STL [R1+0x4], R56 ;  /* 0x0000043801007387 */ /* 0x0081e80000100800 */
[----:B0-----:R-:W3:Y:S04]  /*2eb80*/  LDL.LU R56, [R1+0x14d8] ;  /* 0x0014d80001387983 */ /* 0x001ee80000300800 */
[----:B------:R-:W3:Y:S04]  /*2eb90*/  LDL.LU R17, [R1+0x14d4] ;  /* 0x0014d40001117983 */ /* 0x000ee80000300800 */
[----:B------:R-:W3:Y:S04]  /*2eba0*/  LDL.LU R16, [R1+0x14d0] ;  /* 0x0014d00001107983 */ /* 0x000ee80000300800 */
[----:B--2---:R0:W-:Y:S04]  /*2ebb0*/  STL [R1], R15 ;  /* 0x0000000f01007387 */ /* 0x0041e80000100800 */
[----:B0-----:R-:W2:Y:S04]  /*2ebc0*/  LDL.LU R15, [R1+0x14cc] ;  /* 0x0014cc00010f7983 */ /* 0x001ea80000300800 */
[----:B------:R-:W2:Y:S01]  /*2ebd0*/  LDL.LU R11, [R1+0xd74] ;  /* 0x000d7400010b7983 */ /* 0x000ea20000300800 */
[----:B------:R-:W-:-:S02]  /*2ebe0*/  ISETP.GT.AND P3, PT, R12, 0x73, PT ;  /* 0x000000730c00780c */ /* 0x000fc40003f64270 */
[----:B------:R-:W-:Y:S02]  /*2ebf0*/  IADD3 R14, P4, PT, R4, R14, RZ ;  /* 0x0000000e040e7210 */ /* 0x000fe40007f9e0ff */
[----:B------:R-:W-:-:S03]  /*2ec00*/  PRMT R93, RZ, 0x7610, R93 ;  /* 0x00007610ff5d7816 */ /* 0x000fc6000000005d */
[----:B------:R0:W-:Y:S06]  /*2ec10*/  STL [R1+0xd78], R14 ;  /* 0x000d780e01007387 */ /* 0x0001ec0000100800 */
[----:B------:R-:W-:Y:S02]  /*2ec20*/  @P3 IMAD.MOV.U32 R10, RZ, RZ, R14 ;  /* 0x000000ffff0a3224 */ /* 0x000fe400078e000e */
[----:B--2---:R-:W-:-:S05]  /*2ec30*/  IMAD.X R11, R55, 0x1, R11, P4 ;  /* 0x00000001370b7824 */ /* 0x004fca00020e060b */
[----:B------:R1:W-:Y:S04]  /*2ec40*/  STL [R1+0xd74], R11 ;  /* 0x000d740b01007387 */ /* 0x0003e80000100800 */
[----:B0-----:R-:W2:Y:S04]  /*2ec50*/  LDL.LU R14, [R1+0x14c8] ;  /* 0x0014c800010e7983 */ /* 0x001ea80000300800 */
[----:B------:R0:W2:Y:S04]  /*2ec60*/  @P3 LDG.E.U8 R93, desc[UR18][R10.64] ;  /* 0x000000120a5d3981 */ /* 0x0000a8000c1e1100 */
[----:B-1----:R-:W2:Y:S01]  /*2ec70*/  LDL.LU R11, [R1+0xd7c] ;  /* 0x000d7c00010b7983 */ /* 0x002ea20000300800 */
[----:B------:R-:W-:-:S02]  /*2ec80*/  ISETP.GT.AND P5, PT, R12, 0x74, PT ;  /* 0x000000740c00780c */ /* 0x000fc40003fa4270 */
[----:B------:R-:W-:Y:S02]  /*2ec90*/  IADD3 R13, P1, PT, R4, R13, RZ ;  /* 0x0000000d040d7210 */ /* 0x000fe40007f3e0ff */
[----:B------:R-:W-:-:S03]  /*2eca0*/  PRMT R91, RZ, 0x7610, R91 ;  /* 0x00007610ff5b7816 */ /* 0x000fc6000000005b */
[----:B------:R1:W-:Y:S06]  /*2ecb0*/  STL [R1+0xd80], R13 ;  /* 0x000d800d01007387 */ /* 0x0003ec0000100800 */
[----:B0-----:R-:W-:Y:S02]  /*2ecc0*/  @P5 IMAD.MOV.U32 R10, RZ, RZ, R13 ;  /* 0x000000ffff0a5224 */ /* 0x001fe400078e000d */
[----:B--2---:R-:W-:-:S05]  /*2ecd0*/  IMAD.X R11, R55, 0x1, R11, P1 ;  /* 0x00000001370b7824 */ /* 0x004fca00008e060b */
[----:B------:R0:W-:Y:S04]  /*2ece0*/  STL [R1+0xd7c], R11 ;  /* 0x000d7c0b01007387 */ /* 0x0001e80000100800 */
[----:B-1----:R-:W2:Y:S04]  /*2ecf0*/  LDL.LU R13, [R1+0x14c4] ;  /* 0x0014c400010d7983 */ /* 0x002ea80000300800 */
[----:B------:R-:W2:Y:S04]  /*2ed00*/  @P5 LDG.E.U8 R91, desc[UR18][R10.64] ;  /* 0x000000120a5b5981 */ /* 0x000ea8000c1e1100 */
[----:B------:R-:W3:Y:S04]  /*2ed10*/  LDL.LU R10, [R1+0xd84] ;  /* 0x000d8400010a7983 */ /* 0x000ee80000300800 */
[----:B0-----:R-:W3:Y:S01]  /*2ed20*/  LDL.LU R11, [R1+0xd88] ;  /* 0x000d8800010b7983 */ /* 0x001ee20000300800 */
[----:B------:R-:W-:-:S02]  /*2ed30*/  ISETP.GT.AND P3, PT, R12, 0x75, PT ;  /* 0x000000750c00780c */ /* 0x000fc40003f64270 */
[----:B------:R-:W-:Y:S01]  /*2ed40*/  PRMT R90, RZ, 0x7610, R90 ;  /* 0x00007610ff5a7816 */ /* 0x000fe2000000005a */
[----:B--2---:R0:W-:Y:S01]  /*2ed50*/  STL [R1+0x1474], R91 ;  /* 0x0014745b01007387 */ /* 0x0041e20000100800 */
[----:B---3--:R-:W-:Y:S01]  /*2ed60*/  IADD3 R11, P1, PT, R4, R11, RZ ;  /* 0x0000000b040b7210 */ /* 0x008fe20007f3e0ff */
[----:B0-----:R-:W-:Y:S02]  /*2ed70*/  IMAD.MOV.U32 R91, RZ, RZ, R44 ;  /* 0x000000ffff5b7224 */ /* 0x001fe400078e002c */
[----:B------:R-:W2:Y:S02]  /*2ed80*/  LDL.LU R44, [R1+0x14c0] ;  /* 0x0014c000012c7983 */ /* 0x000ea40000300800 */
[----:B------:R-:W-:Y:S02]  /*2ed90*/  IMAD.X R10, R55, 0x1, R10, P1 ;  /* 0x00000001370a7824 */ /* 0x000fe400008e060a */
[----:B------:R0:W-:Y:S04]  /*2eda0*/  STL [R1+0xd88], R11 ;  /* 0x000d880b01007387 */ /* 0x0001e80000100800 */
[----:B------:R1:W-:Y:S01]  /*2edb0*/  STL [R1+0xd84], R10 ;  /* 0x000d840a01007387 */ /* 0x0003e20000100800 */
[----:B0-----:R-:W-:-:S04]  /*2edc0*/  @P3 LOP3.LUT R11, R11, R10, RZ, 0x3c, !PT ;  /* 0x0000000a0b0b3212 */ /* 0x001fc800078e3cff */
[----:B-1----:R-:W-:-:S04]  /*2edd0*/  @P3 LOP3.LUT R10, R11, R10, RZ, 0x3c, !PT ;  /* 0x0000000a0b0a3212 */ /* 0x002fc800078e3cff */
[----:B------:R-:W-:-:S05]  /*2ede0*/  @P3 LOP3.LUT R11, R11, R10, RZ, 0x3c, !PT ;  /* 0x0000000a0b0b3212 */ /* 0x000fca00078e3cff */
[----:B------:R0:W3:Y:S04]  /*2edf0*/  @P3 LDG.E.U8 R90, desc[UR18][R10.64] ;  /* 0x000000120a5a3981 */ /* 0x0000e8000c1e1100 */
[----:B------:R-:W2:Y:S04]  /*2ee00*/  LDL.LU R10, [R1+0xd8c] ;  /* 0x000d8c00010a7983 */ /* 0x000ea80000300800 */
[----:B------:R-:W0:Y:S01]  /*2ee10*/  LDL.LU R11, [R1+0xd90] ;  /* 0x000d9000010b7983 */ /* 0x000e220000300800 */
[----:B------:R-:W-:Y:S02]  /*2ee20*/  ISETP.GT.AND P3, PT, R12, 0x76, PT ;  /* 0x000000760c00780c */ /* 0x000fe40003f64270 */
[----:B------:R-:W-:-:S02]  /*2ee30*/  PRMT R89, RZ, 0x7610, R89 ;  /* 0x00007610ff597816 */ /* 0x000fc40000000059 */
[----:B0-----:R-:W-:-:S05]  /*2ee40*/  IADD3 R11, P1, PT, R4, R11, RZ ;  /* 0x0000000b040b7210 */ /* 0x001fca0007f3e0ff */
[----:B--2---:R-:W-:Y:S01]  /*2ee50*/  IMAD.X R10, R55, 0x1, R10, P1 ;  /* 0x00000001370a7824 */ /* 0x004fe200008e060a */
[----:B------:R0:W-:Y:S04]  /*2ee60*/  STL [R1+0xd90], R11 ;  /* 0x000d900b01007387 */ /* 0x0001e80000100800 */
[----:B------:R1:W-:Y:S01]  /*2ee70*/  STL [R1+0xd8c], R10 ;  /* 0x000d8c0a01007387 */ /* 0x0003e20000100800 */
[----:B0-----:R-:W-:-:S04]  /*2ee80*/  @P3 LOP3.LUT R11, R11, R10, RZ, 0x3c, !PT ;  /* 0x0000000a0b0b3212 */ /* 0x001fc800078e3cff */
[----:B-1----:R-:W-:-:S04]  /*2ee90*/  @P3 LOP3.LUT R10, R11, R10, RZ, 0x3c, !PT ;  /* 0x0000000a0b0a3212 */ /* 0x002fc800078e3cff */
[----:B------:R-:W-:-:S05]  /*2eea0*/  @P3 LOP3.LUT R11, R11, R10, RZ, 0x3c, !PT ;  /* 0x0000000a0b0b3212 */ /* 0x000fca00078e3cff */
[----:B------:R-:W2:Y:S04]  /*2eeb0*/  @P3 LDG.E.U8 R89, desc[UR18][R10.64] ;  /* 0x000000120a593981 */ /* 0x000ea8000c1e1100 */
[----:B------:R-:W3:Y:S04]  /*2eec0*/  LDL.LU R10, [R1+0x254] ;  /* 0x00025400010a7983 */ /* 0x000ee80000300800 */
[----:B------:R-:W3:Y:S01]  /*2eed0*/  LDL.LU R11, [R1+0x258] ;  /* 0x00025800010b7983 */ /* 0x000ee20000300800 */
[----:B------:R-:W-:Y:S02]  /*2eee0*/  ISETP.GT.AND P3, PT, R12, 0x77, PT ;  /* 0x000000770c00780c */ /* 0x000fe40003f64270 */
[----:B------:R-:W-:Y:S01]  /*2eef0*/  PRMT R88, RZ, 0x7610, R88 ;  /* 0x00007610ff587816 */ /* 0x000fe20000000058 */
[----:B--2---:R0:W-:Y:S01]  /*2ef00*/  STL [R1+0x143c], R89 ;  /* 0x00143c5901007387 */ /* 0x0041e20000100800 */
[----:B---3--:R-:W-:Y:S01]  /*2ef10*/  IADD3 R11, P1, PT, R4, R11, RZ ;  /* 0x0000000b040b7210 */ /* 0x008fe20007f3e0ff */
[----:B0-----:R-:W-:-:S02]  /*2ef20*/  IMAD.MOV.U32 R89, RZ, RZ, R48 ;  /* 0x000000ffff597224 */ /* 0x001fc400078e0030 */
[----:B------:R-:W2:Y:S02]  /*2ef30*/  LDL.LU R48, [R1+0x14bc] ;  /* 0x0014bc0001307983 */ /* 0x000ea40000300800 */
[----:B------:R-:W-:Y:S02]  /*2ef40*/  IMAD.X R10, R55, 0x1, R10, P1 ;  /* 0x00000001370a7824 */ /* 0x000fe400008e060a */
[----:B------:R0:W-:Y:S04]  /*2ef50*/  STL [R1+0x258], R11 ;  /* 0x0002580b01007387 */ /* 0x0001e80000100800 */
[----:B------:R1:W-:Y:S01]  /*2ef60*/  STL [R1+0x254], R10 ;  /* 0x0002540a01007387 */ /* 0x0003e20000100800 */
[----:B0-----:R-:W-:-:S04]  /*2ef70*/  @P3 LOP3.LUT R11, R11, R10, RZ, 0x3c, !PT ;  /* 0x0000000a0b0b3212 */ /* 0x001fc800078e3cff */
[----:B-1----:R-:W-:-:S04]  /*2ef80*/  @P3 LOP3.LUT R10, R11, R10, RZ, 0x3c, !PT ;  /* 0x0000000a0b0a3212 */ /* 0x002fc800078e3cff */
[----:B------:R-:W-:-:S05]  /*2ef90*/  @P3 LOP3.LUT R11, R11, R10, RZ, 0x3c, !PT ;  /* 0x0000000a0b0b3212 */ /* 0x000fca00078e3cff */
[----:B------:R-:W3:Y:S04]  /*2efa0*/  @P3 LDG.E.U8 R88, desc[UR18][R10.64] ;  /* 0x000000120a583981 */ /* 0x000ee8000c1e1100 */
[----:B------:R-:W2:Y:S04]  /*2efb0*/  LDL.LU R10, [R1+0xd94] ;  /* 0x000d9400010a7983 */ /* 0x000ea80000300800 */
[----:B------:R-:W2:Y:S01]  /*2efc0*/  LDL.LU R11, [R1+0xd98] ;  /* 0x000d9800010b7983 */ /* 0x000ea20000300800 */
[----:B------:R-:W-:Y:S02]  /*2efd0*/  ISETP.GT.AND P3, PT, R12, 0x78, PT ;  /* 0x000000780c00780c */ /* 0x000fe40003f64270 */
[----:B------:R-:W-:Y:S01]  /*2efe0*/  PRMT R87, RZ, 0x7610, R87 ;  /* 0x00007610ff577816 */ /* 0x000fe20000000057 */
[----:B---3--:R0:W-:Y:S01]  /*2eff0*/  STL [R1+0x1414], R88 ;  /* 0x0014145801007387 */ /* 0x0081e20000100800 */
[----:B--2---:R-:W-:Y:S01]  /*2f000*/  IADD3 R11, P1, PT, R4, R11, RZ ;  /* 0x0000000b040b7210 */ /* 0x004fe20007f3e0ff */
        /* <DEDUP_REMOVED lines=20> */
[----:B------:R0:W2:Y:S04]  /*2f150*/  @P3 LDG.E.U8 R86, desc[UR18][R10.64] ;  /* 0x000000120a563981 */ /* 0x0000a8000c1e1100 */
        /* <DEDUP_REMOVED lines=74> */
[----:B------:R0:W3:Y:S02]  /*2f600*/  @P3 LDG.E.U8 R80, desc[UR18][R10.64] ;  /* 0x000000120a503981 */ /* 0x0000e4000c1e1100 */
[----:B0-----:R-:W-:Y:S02]  /*2f610*/  IMAD.MOV.U32 R10, RZ, RZ, R53 ;  /* 0x000000ffff0a7224 */ /* 0x001fe400078e0035 */
[----:B------:R-:W2:Y:S01]  /*2f620*/  LDL.LU R53, [R1+0x14b0] ;  /* 0x0014b00001357983 */ /* 0x000ea20000300800 */
[----:B------:R-:W-:Y:S01]  /*2f630*/  IADD3 R2, P3, PT, R4, R2, RZ ;  /* 0x0000000204027210 */ /* 0x000fe20007f7e0ff */
[----:B------:R-:W-:-:S04]  /*2f640*/  IMAD.MOV.U32 R11, RZ, RZ, R0 ;  /* 0x000000ffff0b7224 */ /* 0x000fc800078e0000 */
[----:B------:R-:W-:Y:S01]  /*2f650*/  IMAD.X R3, R55, 0x1, R3, P3 ;  /* 0x0000000137037824 */ /* 0x000fe200018e0603 */
[----:B------:R-:W0:Y:S01]  /*2f660*/  S2R R0, SR_TID.X ;  /* 0x0000000000007919 */ /* 0x000e220000002100 */
[----:B---3--:R1:W-:Y:S04]  /*2f670*/  STL [R1+0x1418], R80 ;  /* 0x0014185001007387 */ /* 0x0083e80000100800 */
        /* <DEDUP_REMOVED lines=14> */
[----:B-1----:R-:W-:-:S03]  /*2f760*/  IMAD.MOV.U32 R80, RZ, RZ, R11 ;  /* 0x000000ffff507224 */ /* 0x002fc600078e000b */
[----:B------:R-:W-:Y:S04]  /*2f770*/  STL [R1+0x1404], R4 ;  /* 0x0014040401007387 */ /* 0x000fe80000100800 */
[----:B------:R-:W-:Y:S04]  /*2f780*/  STL [R1+0x1410], R4 ;  /* 0x0014100401007387 */ /* 0x000fe80000100800 */
[----:B------:R1:W-:Y:S04]  /*2f790*/  STL [R1+0x141c], R4 ;  /* 0x00141c0401007387 */ /* 0x0003e80000100800 */
[----:B------:R-:W3:Y:S04]  /*2f7a0*/  LDL.LU R55, [R1+0x14ac] ;  /* 0x0014ac0001377983 */ /* 0x000ee80000300800 */
[----:B------:R-:W2:Y:S01]  /*2f7b0*/  LDL.LU R11, [R1+0x264] ;  /* 0x00026400010b7983 */ /* 0x000ea20000300800 */
[----:B-1----:R-:W-:-:S03]  /*2f7c0*/  IMAD.MOV.U32 R4, RZ, RZ, R10 ;  /* 0x000000ffff047224 */ /* 0x002fc600078e000a */
[----:B------:R-:W2:Y:S01]  /*2f7d0*/  LDL.LU R10, [R1+0x268] ;  /* 0x00026800010a7983 */ /* 0x000ea20000300800 */
[----:B------:R-:W-:Y:S02]  /*2f7e0*/  ISETP.GT.AND P4, PT, R12, RZ, PT ;  /* 0x000000ff0c00720c */ /* 0x000fe40003f84270 */
[----:B------:R-:W-:Y:S01]  /*2f7f0*/  PRMT R54, RZ, 0x7610, R54 ;  /* 0x00007610ff367816 */ /* 0x000fe20000000036 */
[----:B------:R-:W-:Y:S04]  /*2f800*/  STL [R1+0x12e4], R2 ;  /* 0x0012e40201007387 */ /* 0x000fe80000100800 */
[----:B------:R-:W-:Y:S06]  /*2f810*/  STL [R1+0x132c], R2 ;  /* 0x00132c0201007387 */ /* 0x000fec0000100800 */
[----:B------:R1:W3:Y:S04]  /*2f820*/  @P4 LDG.E.U8 R54, desc[UR18][R2.64] ;  /* 0x0000001202364981 */ /* 0x0002e8000c1e1100 */
[----:B------:R-:W-:Y:S01]  /*2f830*/  STL [R1+0x1334], R2 ;  /* 0x0013340201007387 */ /* 0x000fe20000100800 */
[----:B0-----:R-:W-:Y:S01]  /*2f840*/  LOP3.LUT R0, R0, 0x7f, RZ, 0xc0, !PT ;  /* 0x0000007f00007812 */ /* 0x001fe200078ec0ff */
[----:B------:R-:W-:Y:S03]  /*2f850*/  BAR.SYNC.DEFER_BLOCKING 0x0 ;  /* 0x0000000000007b1d */ /* 0x000fe60000010000 */
[----:B------:R-:W-:-:S03]  /*2f860*/  ISETP.GE.AND P1, PT, R0, R12, PT ;  /* 0x0000000c0000720c */ /* 0x000fc60003f26270 */
[----:B------:R-:W-:Y:S04]  /*2f870*/  STL [R1+0x139c], R2 ;  /* 0x00139c0201007387 */ /* 0x000fe80000100800 */
[----:B------:R-:W-:Y:S04]  /*2f880*/  STL [R1+0x13c4], R2 ;  /* 0x0013c40201007387 */ /* 0x000fe80000100800 */
[----:B------:R-:W-:Y:S04]  /*2f890*/  STL [R1+0x13cc], R2 ;  /* 0x0013cc0201007387 */ /* 0x000fe80000100800 */
[----:B------:R-:W-:Y:S04]  /*2f8a0*/  STL [R1+0x13f4], R2 ;  /* 0x0013f40201007387 */ /* 0x000fe80000100800 */
[----:B------:R1:W-:Y:S01]  /*2f8b0*/  STL [R1+0x13fc], R2 ;  /* 0x0013fc0201007387 */ /* 0x0003e20000100800 */
[----:B------:R-:W-:Y:S01]  /*2f8c0*/  PRMT R78, RZ, 0x7610, R78 ;  /* 0x00007610ff4e7816 */ /* 0x000fe2000000004e */
[----:B-1----:R-:W-:-:S02]  /*2f8d0*/  IMAD.MOV.U32 R2, RZ, RZ, R57 ;  /* 0x000000ffff027224 */ /* 0x002fc400078e0039 */
[----:B------:R-:W3:Y:S04]  /*2f8e0*/  LDL.LU R57, [R1+0x14a8] ;  /* 0x0014a80001397983 */ /* 0x000ee80000300800 */
        /* <DEDUP_REMOVED lines=9> */
[----:B------:R0:W-:Y:S02]  /*2f980*/  STL [R1+0x1420], R3 ;  /* 0x0014200301007387 */ /* 0x0001e40000100800 */
[----:B0-----:R-:W-:-:S02]  /*2f990*/  IMAD.MOV.U32 R3, RZ, RZ, R59 ;  /* 0x000000ffff037224 */ /* 0x001fc400078e003b */
[----:B------:R-:W3:Y:S01]  /*2f9a0*/  LDL.LU R59, [R1+0x14a4] ;  /* 0x0014a400013b7983 */ /* 0x000ee20000300800 */
[----:B--2---:R-:W-:-:S05]  /*2f9b0*/  IADD3 R10, P3, PT, R5, R10, RZ ;  /* 0x0000000a050a7210 */ /* 0x004fca0007f7e0ff */
[----:B------:R-:W-:Y:S01]  /*2f9c0*/  IMAD.X R11, R6, 0x1, R11, P3 ;  /* 0x00000001060b7824 */ /* 0x000fe200018e060b */
[----:B------:R0:W-:Y:S04]  /*2f9d0*/  STL [R1+0x268], R10 ;  /* 0x0002680a01007387 */ /* 0x0001e80000100800 */
[----:B------:R1:W-:Y:S04]  /*2f9e0*/  STL [R1+0x264], R11 ;  /* 0x0002640b01007387 */ /* 0x0003e80000100800 */
[----:B------:R-:W2:Y:S04]  /*2f9f0*/  @!P1 LDG.E.U8 R78, desc[UR18][R10.64] ;  /* 0x000000120a4e9981 */ /* 0x000ea8000c1e1100 */
[----:B0-----:R-:W3:Y:S04]  /*2fa00*/  LDL.LU R10, [R1+0x2a4] ;  /* 0x0002a400010a7983 */ /* 0x001ee80000300800 */
[----:B-1----:R-:W3:Y:S01]  /*2fa10*/  LDL.LU R11, [R1+0x2a8] ;  /* 0x0002a800010b7983 */ /* 0x002ee20000300800 */
[----:B------:R-:W-:-:S03]  /*2fa20*/  PRMT R74, RZ, 0x7610, R74 ;  /* 0x00007610ff4a7816 */ /* 0x000fc6000000004a */
[----:B--2---:R0:W-:Y:S01]  /*2fa30*/  STL [R1+0x1424], R78 ;  /* 0x0014244e01007387 */ /* 0x0041e20000100800 */
[----:B---3--:R-:W-:Y:S01]  /*2fa40*/  IADD3 R11, P3, PT, R5, R11, RZ ;  /* 0x0000000b050b7210 */ /* 0x008fe20007f7e0ff */
[----:B0-----:R-:W-:Y:S02]  /*2fa50*/  IMAD.MOV.U32 R78, RZ, RZ, R61 ;  /* 0x000000ffff4e7224 */ /* 0x001fe400078e003d */
[----:B------:R-:W2:Y:S02]  /*2fa60*/  LDL.LU R61, [R1+0x14a0] ;  /* 0x0014a000013d7983 */ /* 0x000ea40000300800 */
[----:B------:R-:W-:Y:S02]  /*2fa70*/  IMAD.X R10, R6, 0x1, R10, P3 ;  /* 0x00000001060a7824 */ /* 0x000fe400018e060a */
[----:B------:R0:W-:Y:S04]  /*2fa80*/  STL [R1+0x2a8], R11 ;  /* 0x0002a80b01007387 */ /* 0x0001e80000100800 */
[----:B------:R1:W-:Y:S01]  /*2fa90*/  STL [R1+0x2a4], R10 ;  /* 0x0002a40a01007387 */ /* 0x0003e20000100800 */
[----:B0-----:R-:W-:-:S04]  /*2faa0*/  @!P1 LOP3.LUT R11, R11, R10, RZ, 0x3c, !PT ;  /* 0x0000000a0b0b9212 */ /* 0x001fc800078e3cff */
[----:B-1----:R-:W-:-:S04]  /*2fab0*/  @!P1 LOP3.LUT R10, R11, R10, RZ, 0x3c, !PT ;  /* 0x0000000a0b0a9212 */ /* 0x002fc800078e3cff */
[----:B------:R-:W-:-:S05]  /*2fac0*/  @!P1 LOP3.LUT R11, R11, R10, RZ, 0x3c, !PT ;  /* 0x0000000a0b0b9212 */ /* 0x000fca00078e3cff */
[----:B------:R-:W3:Y:S04]  /*2fad0*/  @!P1 LDG.E.U8 R74, desc[UR18][R10.64] ;  /* 0x000000120a4a9981 */ /* 0x000ee8000c1e1100 */
[----:B------:R-:W2:Y:S04]  /*2fae0*/  LDL.LU R10, [R1+0x2e4] ;  /* 0x0002e400010a7983 */ /* 0x000ea80000300800 */
[----:B------:R-:W2:Y:S01]  /*2faf0*/  LDL.LU R11, [R1+0x2e8] ;  /* 0x0002e800010b7983 */ /* 0x000ea20000300800 */
[----:B------:R-:W-:-:S03]  /*2fb00*/  PRMT R70, RZ, 0x7610, R70 ;  /* 0x00007610ff467816 */ /* 0x000fc60000000046 */
[----:B---3--:R0:W-:Y:S01]  /*2fb10*/  STL [R1+0x1428], R74 ;  /* 0x0014284a01007387 */ /* 0x0081e20000100800 */
[----:B--2---:R-:W-:Y:S01]  /*2fb20*/  IADD3 R11, P3, PT, R5, R11, RZ ;  /* 0x0000000b050b7210 */ /* 0x004fe20007f7e0ff */
        /* <DEDUP_REMOVED lines=139> */
[----:B--2---:R-:W-:-:S05]  /*303e0*/  IADD3 R11, P3, PT, R5, R11, RZ ;  /* 0x0000000b050b7210 */ /* 0x004fca0007f7e0ff */
[----:B------:R-:W-:Y:S01]  /*303f0*/  IMAD.X R10, R6, 0x1, R10, P3 ;  /* 0x00000001060a7824 */ /* 0x000fe200018e060a */
[----:B------:R1:W-:Y:S04]  /*30400*/  STL [R1+0x588], R11 ;  /* 0x0005880b01007387 */ /* 0x0003e80000100800 */
[----:B------:R2:W-:Y:S04]  /*30410*/  STL [R1+0x584], R10 ;  /* 0x0005840a01007387 */ /* 0x0005e80000100800 */
[----:B0-----:R-:W3:Y:S01]  /*30420*/  LDL.LU R38, [R1+0x608] ;  /* 0x0006080001267983 */ /* 0x001ee20000300800 */
[----:B-1----:R-:W-:-:S04]  /*30430*/  @!P1 LOP3.LUT R11, R11, R10, RZ, 0x3c, !PT ;  /* 0x0000000a0b0b9212 */ /* 0x002fc800078e3cff */
[----:B--2---:R-:W-:-:S04]  /*30440*/  @!P1 LOP3.LUT R10, R11, R10, RZ, 0x3c, !PT ;  /* 0x0000000a0b0a9212 */ /* 0x004fc800078e3cff */
[----:B------:R-:W-:-:S05]  /*30450*/  @!P1 LOP3.LUT R11, R11, R10, RZ, 0x3c, !PT ;  /* 0x0000000a0b0b9212 */ /* 0x000fca00078e3cff */
[----:B------:R-:W2:Y:S04]  /*30460*/  @!P1 LDG.E.U8 R37, desc[UR18][R10.64] ;  /* 0x000000120a259981 */ /* 0x000ea8000c1e1100 */
[----:B------:R-:W3:Y:S04]  /*30470*/  LDL.LU R10, [R1+0x5c4] ;  /* 0x0005c400010a7983 */ /* 0x000ee80000300800 */
[----:B------:R-:W3:Y:S01]  /*30480*/  LDL.LU R11, [R1+0x5c8] ;  /* 0x0005c800010b7983 */ /* 0x000ee20000300800 */
[----:B------:R-:W-:-:S03]  /*30490*/  PRMT R36, RZ, 0x7610, R36 ;  /* 0x00007610ff247816 */ /* 0x000fc60000000024 */
[----:B--2---:R0:W-:Y:S04]  /*304a0*/  STL [R1+0x145c], R37 ;  /* 0x00145c2501007387 */ /* 0x0041e80000100800 */
[----:B0-----:R-:W2:Y:S01]  /*304b0*/  LDL.LU R37, [R1+0x604] ;  /* 0x0006040001257983 */ /* 0x001ea20000300800 */
[----:B---3--:R-:W-:-:S05]  /*304c0*/  IADD3 R11, P3, PT, R5, R11, RZ ;  /* 0x0000000b050b7210 */ /* 0x008fca0007f7e0ff */
[----:B------:R-:W-:Y:S01]  /*304d0*/  IMAD.X R10, R6, 0x1, R10, P3 ;  /* 0x00000001060a7824 */ /* 0x000fe200018e060a */
[----:B------:R0:W-:Y:S04]  /*304e0*/  STL [R1+0x5c8], R11 ;  /* 0x0005c80b01007387 */ /* 0x0001e80000100800 */
[----:B------:R1:W-:Y:S01]  /*304f0*/  STL [R1+0x5c4], R10 ;  /* 0x0005c40a01007387 */ /* 0x0003e20000100800 */
[----:B0-----:R-:W-:-:S04]  /*30500*/  @!P1 LOP3.LUT R11, R11, R10, RZ, 0x3c, !PT ;  /* 0x0000000a0b0b9212 */ /* 0x001fc800078e3cff */
[----:B-1----:R-:W-:-:S04]  /*30510*/  @!P1 LOP3.LUT R10, R11, R10, RZ, 0x3c, !PT ;  /* 0x0000000a0b0a9212 */ /* 0x002fc800078e3cff */
[----:B------:R-:W-:-:S05]  /*30520*/  @!P1 LOP3.LUT R11, R11, R10, RZ, 0x3c, !PT ;  /* 0x0000000a0b0b9212 */ /* 0x000fca00078e3cff */
[----:B------:R0:W3:Y:S01]  /*30530*/  @!P1 LDG.E.U8 R36, desc[UR18][R10.64] ;  /* 0x000000120a249981 */ /* 0x0000e2000c1e1100 */
[----:B------:R-:W-:Y:S02]  /*30540*/  IADD3 R38, P3, PT, R5, R38, RZ ;  /* 0x0000002605267210 */ /* 0x000fe40007f7e0ff */
[----:B------:R-:W-:-:S03]  /*30550*/  PRMT R35, RZ, 0x7610, R35 ;  /* 0x00007610ff237816 */ /* 0x000fc60000000023 */
[----:B0-----:R-:W-:Y:S02]  /*30560*/  @!P1 IMAD.MOV.U32 R10, RZ, RZ, R38 ;  /* 0x000000ffff0a9224 */ /* 0x001fe400078e0026 */
[----:B--2---:R-:W-:-:S04]  /*30570*/  IMAD.X R37, R6, 0x1, R37, P3 ;  /* 0x0000000106257824 */ /* 0x004fc800018e0625 */
[----:B------:R-:W-:-:S05]  /*30580*/  @!P1 IMAD.MOV.U32 R11, RZ, RZ, R37 ;  /* 0x000000ffff0b9224 */ /* 0x000fca00078e0025 */
[----:B------:R0:W2:Y:S04]  /*30590*/  @!P1 LDG.E.U8 R35, desc[UR18][R10.64] ;  /* 0x000000120a239981 */ /* 0x0000a8000c1e1100 */
[----:B---3--:R1:W-:Y:S04]  /*305a0*/  STL [R1+0x1460], R36 ;  /* 0x0014602401007387 */ /* 0x0083e80000100800 */
[----:B-1----:R-:W3:Y:S04]  /*305b0*/  LDL.LU R36, [R1+0x648] ;  /* 0x0006480001247983 */ /* 0x002ee80000300800 */
[----:B------:R1:W-:Y:S04]  /*305c0*/  STL [R1+0x608], R38 ;  /* 0x0006082601007387 */ /* 0x0003e80000100800 */
[----:B------:R0:W-:Y:S04]  /*305d0*/  STL [R1+0x604], R37 ;  /* 0x0006042501007387 */ /* 0x0001e80000100800 */
[----:B-1----:R-:W2:Y:S04]  /*305e0*/  LDL.LU R38, [R1+0x684] ;  /* 0x0006840001267983 */ /* 0x002ea80000300800 */
[----:B0-----:R-:W2:Y:S04]  /*305f0*/  LDL.LU R37, [R1+0x688] ;  /* 0x0006880001257983 */ /* 0x001ea80000300800 */
[----:B------:R-:W2:Y:S01]  /*30600*/  LDL.LU R11, [R1+0x644] ;  /* 0x00064400010b7983 */ /* 0x000ea20000300800 */
[----:B------:R-:W-:-:S02]  /*30610*/  PRMT R34, RZ, 0x7610, R34 ;  /* 0x00007610ff227816 */ /* 0x000fc40000000022 */
[----:B---3--:R-:W-:-:S05]  /*30620*/  IADD3 R36, P3, PT, R5, R36, RZ ;  /* 0x0000002405247210 */ /* 0x008fca0007f7e0ff */
[----:B------:R-:W-:Y:S02]  /*30630*/  @!P1 IMAD.MOV.U32 R10, RZ, RZ, R36 ;  /* 0x000000ffff0a9224 */ /* 0x000fe400078e0024 */
[----:B--2---:R-:W-:-:S05]  /*30640*/  IMAD.X R11, R6, 0x1, R11, P3 ;  /* 0x00000001060b7824 */ /* 0x004fca00018e060b */
[----:B------:R0:W2:Y:S01]  /*30650*/  @!P1 LDG.E.U8 R34, desc[UR18][R10.64] ;  /* 0x000000120a229981 */ /* 0x0000a2000c1e1100 */
[----:B------:R-:W-:-:S03]  /*30660*/  IADD3 R37, P3, PT, R5, R37, RZ ;  /* 0x0000002505257210 */ /* 0x000fc60007f7e0ff */
[----:B------:R-:W-:Y:S02]  /*30670*/  STL [R1+0x1464], R35 ;  /* 0x0014642301007387 */ /* 0x000fe40000100800 */
[----:B------:R-:W-:Y:S02]  /*30680*/  IMAD.X R38, R6, 0x1, R38, P3 ;  /* 0x0000000106267824 */ /* 0x000fe400018e0626 */
[----:B------:R1:W-:Y:S04]  /*30690*/  STL [R1+0x648], R36 ;  /* 0x0006482401007387 */ /* 0x0003e80000100800 */
[----:B------:R3:W-:Y:S01]  /*306a0*/  STL [R1+0x644], R11 ;  /* 0x0006440b01007387 */ /* 0x0007e20000100800 */
[----:B------:R-:W-:Y:S01]  /*306b0*/  PRMT R33, RZ, 0x7610, R33 ;  /* 0x00007610ff217816 */ /* 0x000fe20000000021 */
[----:B0-----:R-:W-:-:S02]  /*306c0*/  @!P1 IMAD.MOV.U32 R10, RZ, RZ, R37 ;  /* 0x000000ffff0a9224 */ /* 0x001fc400078e0025 */
[----:B-1----:R-:W4:Y:S01]  /*306d0*/  LDL.LU R36, [R1+0x6c8] ;  /* 0x0006c80001247983 */ /* 0x002f220000300800 */
[----:B---3--:R-:W-:-:S05]  /*306e0*/  @!P1 IMAD.MOV.U32 R11, RZ, RZ, R38 ;  /* 0x000000ffff0b9224 */ /* 0x008fca00078e0026 */
[----:B------:R0:W3:Y:S04]  /*306f0*/  @!P1 LDG.E.U8 R33, desc[UR18][R10.64] ;  /* 0x000000120a219981 */ /* 0x0000e8000c1e1100 */
[----:B--2---:R-:W-:Y:S04]  /*30700*/  STL [R1+0x1468], R34 ;  /* 0x0014682201007387 */ /* 0x004fe80000100800 */
[----:B------:R1:W-:Y:S04]  /*30710*/  STL [R1+0x688], R37 ;  /* 0x0006882501007387 */ /* 0x0003e80000100800 */
[----:B------:R-:W-:Y:S04]  /*30720*/  STL [R1+0x684], R38 ;  /* 0x0006842601007387 */ /* 0x000fe80000100800 */
[----:B-1----:R-:W2:Y:S01]  /*30730*/  LDL.LU R37, [R1+0x6c4] ;  /* 0x0006c40001257983 */ /* 0x002ea20000300800 */
[----:B----4-:R-:W-:-:S03]  /*30740*/  IADD3 R36, P3, PT, R5, R36, RZ ;  /* 0x0000002405247210 */ /* 0x010fc60007f7e0ff */
[----:B------:R-:W4:Y:S01]  /*30750*/  LDL.LU R35, [R1+0x704] ;  /* 0x0007040001237983 */ /* 0x000f220000300800 */
[----:B------:R-:W-:-:S03]  /*30760*/  PRMT R32, RZ, 0x7610, R32 ;  /* 0x00007610ff207816 */ /* 0x000fc60000000020 */
[----:B------:R-:W4:Y:S01]  /*30770*/  LDL.LU R34, [R1+0x708] ;  /* 0x0007080001227983 */ /* 0x000f220000300800 */
[----:B0-----:R-:W-:-:S03]  /*30780*/  @!P1 IMAD.MOV.U32 R10, RZ, RZ, R36 ;  /* 0x000000ffff0a9224 */ /* 0x001fc600078e0024 */
[----:B---3--:R-:W-:Y:S04]  /*30790*/  STL [R1+0x146c], R33 ;  /* 0x00146c2101007387 */ /* 0x008fe80000100800 */
[----:B------:R0:W-:Y:S01]  /*307a0*/  STL [R1+0x6c8], R36 ;  /* 0x0006c82401007387 */ /* 0x0001e20000100800 */
[----:B--2---:R-:W-:-:S04]  /*307b0*/  IMAD.X R37, R6, 0x1, R37, P3 ;  /* 0x0000000106257824 */ /* 0x004fc800018e0625 */
[----:B------:R-:W-:Y:S01]  /*307c0*/  @!P1 IMAD.MOV.U32 R11, RZ, RZ, R37 ;  /* 0x000000ffff0b9224 */ /* 0x000fe200078e0025 */
[----:B------:R-:W-:Y:S04]  /*307d0*/  STL [R1+0x6c4], R37 ;  /* 0x0006c42501007387 */ /* 0x000fe80000100800 */
[----:B0-----:R-:W2:Y:S04]  /*307e0*/  LDL.LU R36, [R1+0x744] ;  /* 0x0007440001247983 */ /* 0x001ea80000300800 */
[----:B------:R-:W3:Y:S04]  /*307f0*/  LDL.LU R33, [R1+0x748] ;  /* 0x0007480001217983 */ /* 0x000ee80000300800 */
[----:B------:R0:W2:Y:S01]  /*30800*/  @!P1 LDG.E.U8 R32, desc[UR18][R10.64] ;  /* 0x000000120a209981 */ /* 0x0000a2000c1e1100 */
[----:B----4-:R-:W-:-:S05]  /*30810*/  IADD3 R34, P3, PT, R5, R34, RZ ;  /* 0x0000002205227210 */ /* 0x010fca0007f7e0ff */
[----:B------:R-:W-:Y:S01]  /*30820*/  IMAD.X R35, R6, 0x1, R35, P3 ;  /* 0x0000000106237824 */ /* 0x000fe200018e0623 */
[----:B------:R-:W-:-:S03]  /*30830*/  PRMT R31, RZ, 0x7610, R31 ;  /* 0x00007610ff1f7816 */ /* 0x000fc6000000001f */
[----:B0-----:R-:W-:Y:S02]  /*30840*/  @!P1 IMAD.MOV.U32 R11, RZ, RZ, R35 ;  /* 0x000000ffff0b9224 */ /* 0x001fe400078e0023 */
[----:B------:R-:W-:-:S05]  /*30850*/  @!P1 IMAD.MOV.U32 R10, RZ, RZ, R34 ;  /* 0x000000ffff0a9224 */ /* 0x000fca00078e0022 */
[----:B------:R0:W4:Y:S01]  /*30860*/  @!P1 LDG.E.U8 R31, desc[UR18][R10.64] ;  /* 0x000000120a1f9981 */ /* 0x000122000c1e1100 */
[----:B---3--:R-:W-:-:S03]  /*30870*/  IADD3 R33, P3, PT, R5, R33, RZ ;  /* 0x0000002105217210 */ /* 0x008fc60007f7e0ff */
[----:B--2---:R-:W-:Y:S02]  /*30880*/  STL [R1+0x1470], R32 ;  /* 0x0014702001007387 */ /* 0x004fe40000100800 */
[----:B------:R-:W-:Y:S02]  /*30890*/  IMAD.X R36, R6, 0x1, R36, P3 ;  /* 0x0000000106247824 */ /* 0x000fe400018e0624 */
[----:B------:R-:W-:Y:S04]  /*308a0*/  STL [R1+0x708], R34 ;  /* 0x0007082201007387 */ /* 0x000fe80000100800 */
[----:B------:R1:W-:Y:S01]  /*308b0*/  STL [R1+0x704], R35 ;  /* 0x0007042301007387 */ /* 0x0003e20000100800 */
[----:B0-----:R-:W-:-:S03]  /*308c0*/  @!P1 IMAD.MOV.U32 R10, RZ, RZ, R33 ;  /* 0x000000ffff0a9224 */ /* 0x001fc600078e0021 */
[----:B-1----:R-:W2:Y:S04]  /*308d0*/  LDL.LU R35, [R1+0x784] ;  /* 0x0007840001237983 */ /* 0x002ea80000300800 */
[----:B------:R-:W3:Y:S04]  /*308e0*/  LDL.LU R34, [R1+0x788] ;  /* 0x0007880001227983 */ /* 0x000ee80000300800 */
[----:B------:R0:W-:Y:S04]  /*308f0*/  STL [R1+0x748], R33 ;  /* 0x0007482101007387 */ /* 0x0001e80000100800 */
[----:B------:R-:W-:Y:S04]  /*30900*/  STL [R1+0x744], R36 ;  /* 0x0007442401007387 */ /* 0x000fe80000100800 */
[----:B0-----:R-:W4:Y:S04]  /*30910*/  LDL.LU R33, [R1+0x7c4] ;  /* 0x0007c40001217983 */ /* 0x001f280000300800 */
[----:B------:R-:W4:Y:S01]  /*30920*/  LDL.LU R32, [R1+0x7c8] ;  /* 0x0007c80001207983 */ /* 0x000f220000300800 */
[----:B------:R-:W-:Y:S01]  /*30930*/  PRMT R30, RZ, 0x7610, R30 ;  /* 0x00007610ff1e7816 */ /* 0x000fe2000000001e */
[----:B------:R-:W-:Y:S01]  /*30940*/  @!P1 IMAD.MOV.U32 R11, RZ, RZ, R36 ;  /* 0x000000ffff0b9224 */ /* 0x000fe200078e0024 */
[----:B------:R-:W-:-:S04]  /*30950*/  PRMT R29, RZ, 0x7610, R29 ;  /* 0x00007610ff1d7816 */ /* 0x000fc8000000001d */
[----:B------:R0:W4:Y:S01]  /*30960*/  @!P1 LDG.E.U8 R30, desc[UR18][R10.64] ;  /* 0x000000120a1e9981 */ /* 0x000122000c1e1100 */
[----:B---3--:R-:W-:-:S05]  /*30970*/  IADD3 R34, P3, PT, R5, R34, RZ ;  /* 0x0000002205227210 */ /* 0x008fca0007f7e0ff */
[----:B--2---:R-:W-:Y:S01]  /*30980*/  IMAD.X R35, R6, 0x1, R35, P3 ;  /* 0x0000000106237824 */ /* 0x004fe200018e0623 */
[----:B------:R-:W-:Y:S01]  /*30990*/  STL [R1+0x788], R34 ;  /* 0x0007882201007387 */ /* 0x000fe20000100800 */
[----:B0-----:R-:W-:Y:S02]  /*309a0*/  @!P1 IMAD.MOV.U32 R10, RZ, RZ, R34 ;  /* 0x000000ffff0a9224 */ /* 0x001fe400078e0022 */
[----:B------:R-:W-:Y:S01]  /*309b0*/  @!P1 IMAD.MOV.U32 R11, RZ, RZ, R35 ;  /* 0x000000ffff0b9224 */ /* 0x000fe200078e0023 */
[----:B------:R0:W-:Y:S04]  /*309c0*/  STL [R1+0x784], R35 ;  /* 0x0007842301007387 */ /* 0x0001e80000100800 */
[----:B------:R1:W2:Y:S01]  /*309d0*/  @!P1 LDG.E.U8 R29, desc[UR18][R10.64] ;  /* 0x000000120a1d9981 */ /* 0x0002a2000c1e1100 */
[----:B----4-:R-:W-:-:S03]  /*309e0*/  IADD3 R32, P3, PT, R5, R32, RZ ;  /* 0x0000002005207210 */ /* 0x010fc60007f7e0ff */
[----:B0-----:R-:W3:Y:S02]  /*309f0*/  LDL.LU R35, [R1+0x804] ;  /* 0x0008040001237983 */ /* 0x001ee40000300800 */
[----:B------:R-:W-:Y:S02]  /*30a00*/  IMAD.X R33, R6, 0x1, R33, P3 ;  /* 0x0000000106217824 */ /* 0x000fe400018e0621 */
[----:B------:R-:W4:Y:S01]  /*30a10*/  LDL.LU R34, [R1+0x808] ;  /* 0x0008080001227983 */ /* 0x000f220000300800 */
[----:B-1----:R-:W-:Y:S02]  /*30a20*/  @!P1 IMAD.MOV.U32 R10, RZ, RZ, R32 ;  /* 0x000000ffff0a9224 */ /* 0x002fe400078e0020 */
[----:B------:R-:W-:Y:S01]  /*30a30*/  @!P1 IMAD.MOV.U32 R11, RZ, RZ, R33 ;  /* 0x000000ffff0b9224 */ /* 0x000fe200078e0021 */
[----:B------:R-:W-:Y:S04]  /*30a40*/  STL [R1+0x7c8], R32 ;  /* 0x0007c82001007387 */ /* 0x000fe80000100800 */
[----:B------:R0:W-:Y:S04]  /*30a50*/  STL [R1+0x7c4], R33 ;  /* 0x0007c42101007387 */ /* 0x0001e80000100800 */
[----:B0-----:R-:W2:Y:S04]  /*30a60*/  LDL.LU R33, [R1+0x844] ;  /* 0x0008440001217983 */ /* 0x001ea80000300800 */
[----:B------:R-:W2:Y:S01]  /*30a70*/  LDL.LU R32, [R1+0x848] ;  /* 0x0008480001207983 */ /* 0x000ea20000300800 */
[----:B------:R-:W-:-:S02]  /*30a80*/  PRMT R28, RZ, 0x7610, R28 ;  /* 0x00007610ff1c7816 */ /* 0x000fc4000000001c */
[----:B------:R-:W-:-:S04]  /*30a90*/  PRMT R27, RZ, 0x7610, R27 ;  /* 0x00007610ff1b7816 */ /* 0x000fc8000000001b */
[----:B------:R0:W2:Y:S01]  /*30aa0*/  @!P1 LDG.E.U8 R28, desc[UR18][R10.64] ;  /* 0x000000120a1c9981 */ /* 0x0000a2000c1e1100 */
[----:B----4-:R-:W-:-:S05]  /*30ab0*/  IADD3 R34, P3, PT, R5, R34, RZ ;  /* 0x0000002205227210 */ /* 0x010fca0007f7e0ff */
[----:B---3--:R-:W-:Y:S01]  /*30ac0*/  IMAD.X R35, R6, 0x1, R35, P3 ;  /* 0x0000000106237824 */ /* 0x008fe200018e0623 */
[----:B------:R-:W-:Y:S01]  /*30ad0*/  STL [R1+0x808], R34 ;  /* 0x0008082201007387 */ /* 0x000fe20000100800 */
[----:B0-----:R-:W-:Y:S02]  /*30ae0*/  @!P1 IMAD.MOV.U32 R10, RZ, RZ, R34 ;  /* 0x000000ffff0a9224 */ /* 0x001fe400078e0022 */
[----:B------:R-:W-:Y:S01]  /*30af0*/  @!P1 IMAD.MOV.U32 R11, RZ, RZ, R35 ;  /* 0x000000ffff0b9224 */ /* 0x000fe200078e0023 */
[----:B------:R0:W-:Y:S04]  /*30b00*/  STL [R1+0x804], R35 ;  /* 0x0008042301007387 */ /* 0x0001e80000100800 */
[----:B------:R1:W3:Y:S04]  /*30b10*/  @!P1 LDG.E.U8 R27, desc[UR18][R10.64] ;  /* 0x000000120a1b9981 */ /* 0x0002e8000c1e1100 */
[----:B0-----:R-:W4:Y:S01]  /*30b20*/  LDL.LU R35, [R1+0x884] ;  /* 0x0008840001237983 */ /* 0x001f220000300800 */
[----:B--2---:R-:W-:-:S03]  /*30b30*/  IADD3 R32, P3, PT, R5, R32, RZ ;  /* 0x0000002005207210 */ /* 0x004fc60007f7e0ff */
[----:B------:R-:W2:Y:S02]  /*30b40*/  LDL.LU R34, [R1+0x888] ;  /* 0x0008880001227983 */ /* 0x000ea40000300800 */
[----:B------:R-:W-:Y:S02]  /*30b50*/  IMAD.X R33, R6, 0x1, R33, P3 ;  /* 0x0000000106217824 */ /* 0x000fe400018e0621 */
[----:B------:R-:W-:Y:S01]  /*30b60*/  STL [R1+0x848], R32 ;  /* 0x0008482001007387 */ /* 0x000fe20000100800 */
[----:B-1----:R-:W-:Y:S02]  /*30b70*/  @!P1 IMAD.MOV.U32 R10, RZ, RZ, R32 ;  /* 0x000000ffff0a9224 */ /* 0x002fe400078e0020 */
[----:B------:R-:W-:Y:S01]  /*30b80*/  @!P1 IMAD.MOV.U32 R11, RZ, RZ, R33 ;  /* 0x000000ffff0b9224 */ /* 0x000fe200078e0021 */
[----:B------:R0:W-:Y:S04]  /*30b90*/  STL [R1+0x844], R33 ;  /* 0x0008442101007387 */ /* 0x0001e80000100800 */
[----:B0-----:R-:W3:Y:S04]  /*30ba0*/  LDL.LU R33, [R1+0x8c4] ;  /* 0x0008c40001217983 */ /* 0x001ee80000300800 */
[----:B------:R-:W3:Y:S01]  /*30bb0*/  LDL.LU R32, [R1+0x8c8] ;  /* 0x0008c80001207983 */ /* 0x000ee20000300800 */
[----:B------:R-:W-:-:S02]  /*30bc0*/  PRMT R26, RZ, 0x7610, R26 ;  /* 0x00007610ff1a7816 */ /* 0x000fc4000000001a */
[----:B------:R-:W-:-:S04]  /*30bd0*/  PRMT R25, RZ, 0x7610, R25 ;  /* 0x00007610ff197816 */ /* 0x000fc80000000019 */
[----:B------:R0:W3:Y:S01]  /*30be0*/  @!P1 LDG.E.U8 R26, desc[UR18][R10.64] ;  /* 0x000000120a1a9981 */ /* 0x0000e2000c1e1100 */
[----:B--2---:R-:W-:-:S05]  /*30bf0*/  IADD3 R34, P3, PT, R5, R34, RZ ;  /* 0x0000002205227210 */ /* 0x004fca0007f7e0ff */
[----:B----4-:R-:W-:Y:S01]  /*30c00*/  IMAD.X R35, R6, 0x1, R35, P3 ;  /* 0x0000000106237824 */ /* 0x010fe200018e0623 */
[----:B------:R-:W-:Y:S01]  /*30c10*/  STL [R1+0x888], R34 ;  /* 0x0008882201007387 */ /* 0x000fe20000100800 */
[----:B0-----:R-:W-:Y:S02]  /*30c20*/  @!P1 IMAD.MOV.U32 R10, RZ, RZ, R34 ;  /* 0x000000ffff0a9224 */ /* 0x001fe400078e0022 */
[----:B------:R-:W-:Y:S01]  /*30c30*/  @!P1 IMAD.MOV.U32 R11, RZ, RZ, R35 ;  /* 0x000000ffff0b9224 */ /* 0x000fe200078e0023 */
[----:B------:R0:W-:Y:S04]  /*30c40*/  STL [R1+0x884], R35 ;  /* 0x0008842301007387 */ /* 0x0001e80000100800 */
[----:B------:R1:W2:Y:S04]  /*30c50*/  @!P1 LDG.E.U8 R25, desc[UR18][R10.64] ;  /* 0x000000120a199981 */ /* 0x0002a8000c1e1100 */
[----:B0-----:R-:W4:Y:S01]  /*30c60*/  LDL.LU R35, [R1+0x904] ;  /* 0x0009040001237983 */ /* 0x001f220000300800 */
[----:B---3--:R-:W-:-:S03]  /*30c70*/  IADD3 R32, P3, PT, R5, R32, RZ ;  /* 0x0000002005207210 */ /* 0x008fc60007f7e0ff */
[----:B------:R-:W3:Y:S02]  /*30c80*/  LDL.LU R34, [R1+0x908] ;  /* 0x0009080001227983 */ /* 0x000ee40000300800 */
[----:B------:R-:W-:Y:S02]  /*30c90*/  IMAD.X R33, R6, 0x1, R33, P3 ;  /* 0x0000000106217824 */ /* 0x000fe400018e0621 */
[----:B------:R-:W-:Y:S01]  /*30ca0*/  STL [R1+0x8c8], R32 ;  /* 0x0008c82001007387 */ /* 0x000fe20000100800 */
[----:B-1----:R-:W-:Y:S02]  /*30cb0*/  @!P1 IMAD.MOV.U32 R10, RZ, RZ, R32 ;  /* 0x000000ffff0a9224 */ /* 0x002fe400078e0020 */
[----:B------:R-:W-:Y:S01]  /*30cc0*/  @!P1 IMAD.MOV.U32 R11, RZ, RZ, R33 ;  /* 0x000000ffff0b9224 */ /* 0x000fe200078e0021 */
[----:B------:R0:W-:Y:S04]  /*30cd0*/  STL [R1+0x8c4], R33 ;  /* 0x0008c42101007387 */ /* 0x0001e80000100800 */
[----:B0-----:R-:W2:Y:S04]  /*30ce0*/  LDL.LU R33, [R1+0x944] ;  /* 0x0009440001217983 */ /* 0x001ea80000300800 */
[----:B------:R-:W2:Y:S01]  /*30cf0*/  LDL.LU R32, [R1+0x948] ;  /* 0x0009480001207983 */ /* 0x000ea20000300800 */
[----:B------:R-:W-:-:S02]  /*30d00*/  PRMT R24, RZ, 0x7610, R24 ;  /* 0x00007610ff187816 */ /* 0x000fc40000000018 */
[----:B------:R-:W-:-:S04]  /*30d10*/  PRMT R23, RZ, 0x7610, R23 ;  /* 0x00007610ff177816 */ /* 0x000fc80000000017 */
[----:B------:R0:W2:Y:S01]  /*30d20*/  @!P1 LDG.E.U8 R24, desc[UR18][R10.64] ;  /* 0x000000120a189981 */ /* 0x0000a2000c1e1100 */
[----:B---3--:R-:W-:-:S05]  /*30d30*/  IADD3 R34, P3, PT, R5, R34, RZ ;  /* 0x0000002205227210 */ /* 0x008fca0007f7e0ff */
[----:B----4-:R-:W-:Y:S01]  /*30d40*/  IMAD.X R35, R6, 0x1, R35, P3 ;  /* 0x0000000106237824 */ /* 0x010fe200018e0623 */
        /* <DEDUP_REMOVED lines=149> */
[----:B------:R0:W-:Y:S01]  /*316a0*/  STL [R1+0x4d0], R32 ;  /* 0x0004d02001007387 */ /* 0x0001e20000100800 */
[----:B-1----:R-:W-:-:S03]  /*316b0*/  @!P1 IMAD.MOV.U32 R10, RZ, RZ, R32 ;  /* 0x000000ffff0a9224 */ /* 0x002fc600078e0020 */
[----:B------:R1:W-:Y:S01]  /*316c0*/  STL [R1+0x4cc], R33 ;  /* 0x0004cc2101007387 */ /* 0x0003e20000100800 */
[----:B------:R-:W-:-:S03]  /*316d0*/  @!P1 IMAD.MOV.U32 R11, RZ, RZ, R33 ;  /* 0x000000ffff0b9224 */ /* 0x000fc600078e0021 */
[----:B0-----:R-:W2:Y:S04]  /*316e0*/  LDL.LU R32, [R1+0x550] ;  /* 0x0005500001207983 */ /* 0x001ea80000300800 */
[----:B-1----:R-:W2:Y:S01]  /*316f0*/  LDL.LU R33, [R1+0x54c] ;  /* 0x00054c0001217983 */ /* 0x002ea20000300800 */
[----:B------:R-:W-:Y:S02]  /*31700*/  PRMT R14, RZ, 0x7610, R14 ;  /* 0x00007610ff0e7816 */ /* 0x000fe4000000000e */
[----:B------:R-:W-:-:S04]  /*31710*/  PRMT R13, RZ, 0x7610, R13 ;  /* 0x00007610ff0d7816 */ /* 0x000fc8000000000d */
[----:B------:R0:W2:Y:S01]  /*31720*/  @!P1 LDG.E.U8 R14, desc[UR18][R10.64] ;  /* 0x000000120a0e9981 */ /* 0x0000a2000c1e1100 */
[----:B---3--:R-:W-:-:S05]  /*31730*/  IADD3 R34, P3, PT, R5, R34, RZ ;  /* 0x0000002205227210 */ /* 0x008fca0007f7e0ff */
[----:B----4-:R-:W-:Y:S01]  /*31740*/  IMAD.X R35, R6, 0x1, R35, P3 ;  /* 0x0000000106237824 */ /* 0x010fe200018e0623 */
[----:B------:R1:W-:Y:S01]  /*31750*/  STL [R1+0x510], R34 ;  /* 0x0005102201007387 */ /* 0x0003e20000100800 */
[----:B--2---:R-:W-:-:S03]  /*31760*/  IADD3 R32, P3, PT, R5, R32, RZ ;  /* 0x0000002005207210 */ /* 0x004fc60007f7e0ff */
[----:B------:R2:W-:Y:S02]  /*31770*/  STL [R1+0x50c], R35 ;  /* 0x00050c2301007387 */ /* 0x0005e40000100800 */
[----:B------:R-:W-:Y:S02]  /*31780*/  IMAD.X R33, R6, 0x1, R33, P3 ;  /* 0x0000000106217824 */ /* 0x000fe400018e0621 */
[----:B------:R3:W-:Y:S01]  /*31790*/  STL [R1+0x550], R32 ;  /* 0x0005502001007387 */ /* 0x0007e20000100800 */
[----:B0-----:R-:W-:Y:S02]  /*317a0*/  @!P1 IMAD.MOV.U32 R10, RZ, RZ, R34 ;  /* 0x000000ffff0a9224 */ /* 0x001fe400078e0022 */
[----:B------:R-:W-:Y:S01]  /*317b0*/  @!P1 IMAD.MOV.U32 R11, RZ, RZ, R35 ;  /* 0x000000ffff0b9224 */ /* 0x000fe200078e0023 */
[----:B------:R0:W-:Y:S04]  /*317c0*/  STL [R1+0x54c], R33 ;  /* 0x00054c2101007387 */ /* 0x0001e80000100800 */
[----:B-1----:R-:W4:Y:S04]  /*317d0*/  LDL.LU R34, [R1+0x590] ;  /* 0x0005900001227983 */ /* 0x002f280000300800 */
[----:B------:R1:W4:Y:S04]  /*317e0*/  @!P1 LDG.E.U8 R13, desc[UR18][R10.64] ;  /* 0x000000120a0d9981 */ /* 0x000328000c1e1100 */
[----:B--2---:R-:W2:Y:S01]  /*317f0*/  LDL.LU R35, [R1+0x58c] ;  /* 0x00058c0001237983 */ /* 0x004ea20000300800 */
[----:B-1----:R-:W-:-:S03]  /*31800*/  @!P1 IMAD.MOV.U32 R10, RZ, RZ, R32 ;  /* 0x000000ffff0a9224 */ /* 0x002fc600078e0020 */
[----:B---3--:R-:W3:Y:S01]  /*31810*/  LDL.LU R32, [R1+0x5d0] ;  /* 0x0005d00001207983 */ /* 0x008ee20000300800 */
[----:B------:R-:W-:-:S03]  /*31820*/  @!P1 IMAD.MOV.U32 R11, RZ, RZ, R33 ;  /* 0x000000ffff0b9224 */ /* 0x000fc600078e0021 */
[----:B0-----:R-:W3:Y:S01]  /*31830*/  LDL.LU R33, [R1+0x5cc] ;  /* 0x0005cc0001217983 */ /* 0x001ee20000300800 */
[----:B------:R-:W-:Y:S01]  /*31840*/  PRMT R12, RZ, 0x7610, R12 ;  /* 0x00007610ff0c7816 */ /* 0x000fe2000000000c */
[----:B------:R-:W-:Y:S02]  /*31850*/  IMAD.MOV.U32 R37, RZ, RZ, R39 ;  /* 0x000000ffff257224 */ /* 0x000fe400078e0027 */
[----:B------:R-:W-:Y:S02]  /*31860*/  IMAD.MOV.U32 R39, RZ, RZ, R42 ;  /* 0x000000ffff277224 */ /* 0x000fe400078e002a */
[----:B------:R-:W-:Y:S01]  /*31870*/  IMAD.MOV.U32 R38, RZ, RZ, R78 ;  /* 0x000000ffff267224 */ /* 0x000fe200078e004e */
[----:B------:R0:W3:Y:S01]  /*31880*/  @!P1 LDG.E.U8 R12, desc[UR18][R10.64] ;  /* 0x000000120a0c9981 */ /* 0x0000e2000c1e1100 */
[----:B------:R-:W-:Y:S02]  /*31890*/  IMAD.MOV.U32 R78, RZ, RZ, R47 ;  /* 0x000000ffff4e7224 */ /* 0x000fe400078e002f */
[----:B------:R-:W-:Y:S01]  /*318a0*/  IMAD.MOV.U32 R42, RZ, RZ, R46 ;  /* 0x000000ffff2a7224 */ /* 0x000fe200078e002e */
[----:B0-----:R-:W-:-:S02]  /*318b0*/  PRMT R11, RZ, 0x7610, R11 ;  /* 0x00007610ff0b7816 */ /* 0x001fc4000000000b */
[----:B----4-:R-:W-:-:S05]  /*318c0*/  IADD3 R34, P3, PT, R5, R34, RZ ;  /* 0x0000002205227210 */ /* 0x010fca0007f7e0ff */
[----:B--2---:R-:W-:Y:S01]  /*318d0*/  IMAD.X R35, R6, 0x1, R35, P3 ;  /* 0x0000000106237824 */ /* 0x004fe200018e0623 */
[----:B------:R0:W-:Y:S01]  /*318e0*/  STL [R1+0x590], R34 ;  /* 0x0005902201007387 */ /* 0x0001e20000100800 */
[----:B---3--:R-:W-:-:S03]  /*318f0*/  IADD3 R32, P3, PT, R5, R32, RZ ;  /* 0x0000002005207210 */ /* 0x008fc60007f7e0ff */
[----:B------:R1:W-:Y:S02]  /*31900*/  STL [R1+0x58c], R35 ;  /* 0x00058c2301007387 */ /* 0x0003e40000100800 */
[----:B------:R-:W-:Y:S02]  /*31910*/  IMAD.X R33, R6, 0x1, R33, P3 ;  /* 0x0000000106217824 */ /* 0x000fe400018e0621 */
[----:B------:R2:W-:Y:S01]  /*31920*/  STL [R1+0x5d0], R32 ;  /* 0x0005d02001007387 */ /* 0x0005e20000100800 */
[----:B------:R-:W-:Y:S02]  /*31930*/  @!P1 IMAD.MOV.U32 R46, RZ, RZ, R34 ;  /* 0x000000ffff2e9224 */ /* 0x000fe400078e0022 */
[----:B------:R-:W-:Y:S01]  /*31940*/  @!P1 IMAD.MOV.U32 R47, RZ, RZ, R35 ;  /* 0x000000ffff2f9224 */ /* 0x000fe200078e0023 */
[----:B------:R3:W-:Y:S04]  /*31950*/  STL [R1+0x5cc], R33 ;  /* 0x0005cc2101007387 */ /* 0x0007e80000100800 */
[----:B0-----:R-:W4:Y:S04]  /*31960*/  LDL.LU R34, [R1+0x610] ;  /* 0x0006100001227983 */ /* 0x001f280000300800 */
[----:B------:R0:W4:Y:S04]  /*31970*/  @!P1 LDG.E.U8 R11, desc[UR18][R46.64] ;  /* 0x000000122e0b9981 */ /* 0x000128000c1e1100 */
[----:B-1----:R-:W4:Y:S01]  /*31980*/  LDL.LU R35, [R1+0x60c] ;  /* 0x00060c0001237983 */ /* 0x002f220000300800 */
[----:B0-----:R-:W-:-:S03]  /*31990*/  @!P1 IMAD.MOV.U32 R46, RZ, RZ, R32 ;  /* 0x000000ffff2e9224 */ /* 0x001fc600078e0020 */
[----:B--2---:R-:W2:Y:S01]  /*319a0*/  LDL.LU R32, [R1+0x650] ;  /* 0x0006500001207983 */ /* 0x004ea20000300800 */
[----:B------:R-:W-:-:S03]  /*319b0*/  @!P1 IMAD.MOV.U32 R47, RZ, RZ, R33 ;  /* 0x000000ffff2f9224 */ /* 0x000fc600078e0021 */
[----:B---3--:R-:W3:Y:S01]  /*319c0*/  LDL.LU R33, [R1+0x64c] ;  /* 0x00064c0001217983 */ /* 0x008ee20000300800 */
[----:B------:R-:W-:Y:S02]  /*319d0*/  PRMT R10, RZ, 0x7610, R10 ;  /* 0x00007610ff0a7816 */ /* 0x000fe4000000000a */
[----:B------:R-:W-:-:S04]  /*319e0*/  PRMT R44, RZ, 0x7610, R44 ;  /* 0x00007610ff2c7816 */ /* 0x000fc8000000002c */
[----:B------:R0:W3:Y:S01]  /*319f0*/  @!P1 LDG.E.U8 R10, desc[UR18][R46.64] ;  /* 0x000000122e0a9981 */ /* 0x0000e2000c1e1100 */
[----:B----4-:R-:W-:-:S05]  /*31a00*/  IADD3 R34, P3, PT, R5, R34, RZ ;  /* 0x0000002205227210 */ /* 0x010fca0007f7e0ff */
[----:B------:R-:W-:Y:S01]  /*31a10*/  IMAD.X R35, R6, 0x1, R35, P3 ;  /* 0x0000000106237824 */ /* 0x000fe200018e0623 */
[----:B------:R1:W-:Y:S01]  /*31a20*/  STL [R1+0x610], R34 ;  /* 0x0006102201007387 */ /* 0x0003e20000100800 */
[----:B--2---:R-:W-:-:S03]  /*31a30*/  IADD3 R32, P3, PT, R5, R32, RZ ;  /* 0x0000002005207210 */ /* 0x004fc60007f7e0ff */
[----:B------:R2:W-:Y:S02]  /*31a40*/  STL [R1+0x60c], R35 ;  /* 0x00060c2301007387 */ /* 0x0005e40000100800 */
[----:B---3--:R-:W-:Y:S02]  /*31a50*/  IMAD.X R33, R6, 0x1, R33, P3 ;  /* 0x0000000106217824 */ /* 0x008fe400018e0621 */
        /* <DEDUP_REMOVED lines=11> */
[----:B------:R-:W-:Y:S02]  /*31b10*/  PRMT R48, RZ, 0x7610, R48 ;  /* 0x00007610ff307816 */ /* 0x000fe40000000030 */
[----:B------:R-:W-:-:S04]  /*31b20*/  PRMT R49, RZ, 0x7610, R49 ;  /* 0x00007610ff317816 */ /* 0x000fc80000000031 */
[----:B------:R0:W3:Y:S01]  /*31b30*/  @!P1 LDG.E.U8 R48, desc[UR18][R46.64] ;  /* 0x000000122e309981 */ /* 0x0000e2000c1e1100 */
[----:B----4-:R-:W-:-:S05]  /*31b40*/  IADD3 R34, P3, PT, R5, R34, RZ ;  /* 0x0000002205227210 */ /* 0x010fca0007f7e0ff */
[----:B--2---:R-:W-:Y:S01]  /*31b50*/  IMAD.X R35, R6, 0x1, R35, P3 ;  /* 0x0000000106237824 */ /* 0x004fe200018e0623 */
[----:B------:R1:W-:Y:S01]  /*31b60*/  STL [R1+0x690], R34 ;  /* 0x0006902201007387 */ /* 0x0003e20000100800 */
[----:B---3--:R-:W-:-:S03]  /*31b70*/  IADD3 R32, P3, PT, R5, R32, RZ ;  /* 0x0000002005207210 */ /* 0x008fc60007f7e0ff */
        /* <DEDUP_REMOVED lines=153> */
[----:B------:R-:W-:-:S03]  /*32510*/  PRMT R79, RZ, 0x7610, R79 ;  /* 0x00007610ff4f7816 */ /* 0x000fc6000000004f */
[----:B------:R0:W-:Y:S04]  /*32520*/  STS.U8 [R0+UR9+0x14000], R54 ;  /* 0x0140003600007988 */ /* 0x0001e80008000009 */
[----:B------:R1:W3:Y:S01]  /*32530*/  @!P1 LDG.E.U8 R79, desc[UR18][R46.64] ;  /* 0x000000122e4f9981 */ /* 0x0002e2000c1e1100 */
[----:B0-----:R-:W-:Y:S02]  /*32540*/  PRMT R54, RZ, 0x7610, R54 ;  /* 0x00007610ff367816 */ /* 0x001fe40000000036 */
[----:B----4-:R-:W-:-:S05]  /*32550*/  IADD3 R34, P3, PT, R5, R34, RZ ;  /* 0x0000002205227210 */ /* 0x010fca0007f7e0ff */
[----:B--2---:R-:W-:Y:S01]  /*32560*/  IMAD.X R35, R6, 0x1, R35, P3 ;  /* 0x0000000106237824 */ /* 0x004fe200018e0623 */
[----:B------:R0:W-:Y:S01]  /*32570*/  STL [R1+0x278], R34 ;  /* 0x0002782201007387 */ /* 0x0001e20000100800 */
[----:B---3--:R-:W-:-:S03]  /*32580*/  IADD3 R32, P3, PT, R5, R32, RZ ;  /* 0x0000002005207210 */ /* 0x008fc60007f7e0ff */
[----:B------:R2:W-:Y:S02]  /*32590*/  STL [R1+0x274], R35 ;  /* 0x0002742301007387 */ /* 0x0005e40000100800 */
[----:B------:R-:W-:Y:S02]  /*325a0*/  IMAD.X R33, R6, 0x1, R33, P3 ;  /* 0x0000000106217824 */ /* 0x000fe400018e0621 */
[----:B------:R3:W-:Y:S01]  /*325b0*/  STL [R1+0x2b8], R32 ;  /* 0x0002b82001007387 */ /* 0x0007e20000100800 */
[----:B-1----:R-:W-:Y:S02]  /*325c0*/  @!P1 IMAD.MOV.U32 R46, RZ, RZ, R34 ;  /* 0x000000ffff2e9224 */ /* 0x002fe400078e0022 */
[----:B------:R-:W-:Y:S01]  /*325d0*/  @!P1 IMAD.MOV.U32 R47, RZ, RZ, R35 ;  /* 0x000000ffff2f9224 */ /* 0x000fe200078e0023 */
[----:B------:R1:W-:Y:S04]  /*325e0*/  STL [R1+0x2b4], R33 ;  /* 0x0002b42101007387 */ /* 0x0003e80000100800 */
[----:B0-----:R-:W4:Y:S04]  /*325f0*/  LDL.LU R34, [R1+0x2f8] ;  /* 0x0002f80001227983 */ /* 0x001f280000300800 */
[----:B------:R0:W4:Y:S04]  /*32600*/  @!P1 LDG.E.U8 R54, desc[UR18][R46.64] ;  /* 0x000000122e369981 */ /* 0x000128000c1e1100 */
[----:B--2---:R-:W2:Y:S01]  /*32610*/  LDL.LU R35, [R1+0x2f4] ;  /* 0x0002f40001237983 */ /* 0x004ea20000300800 */
[----:B0-----:R-:W-:-:S03]  /*32620*/  @!P1 IMAD.MOV.U32 R46, RZ, RZ, R32 ;  /* 0x000000ffff2e9224 */ /* 0x001fc600078e0020 */
[----:B---3--:R-:W3:Y:S01]  /*32630*/  LDL.LU R32, [R1+0x358] ;  /* 0x0003580001207983 */ /* 0x008ee20000300800 */
[----:B------:R-:W-:-:S03]  /*32640*/  @!P1 IMAD.MOV.U32 R47, RZ, RZ, R33 ;  /* 0x000000ffff2f9224 */ /* 0x000fc600078e0021 */
[----:B-1----:R-:W3:Y:S04]  /*32650*/  LDL.LU R33, [R1+0x354] ;  /* 0x0003540001217983 */ /* 0x002ee80000300800 */
[----:B------:R0:W-:Y:S04]  /*32660*/  STS.U8 [R0+UR9+0x14400], R51 ;  /* 0x0144003300007988 */ /* 0x0001e80008000009 */
[----:B------:R1:W-:Y:S01]  /*32670*/  STS.U8 [R0+UR9+0x14800], R50 ;  /* 0x0148003200007988 */ /* 0x0003e20008000009 */
[----:B0-----:R-:W-:Y:S02]  /*32680*/  PRMT R51, RZ, 0x7610, R51 ;  /* 0x00007610ff337816 */ /* 0x001fe40000000033 */
[----:B-1----:R-:W-:-:S04]  /*32690*/  PRMT R50, RZ, 0x7610, R50 ;  /* 0x00007610ff327816 */ /* 0x002fc80000000032 */
        /* <DEDUP_REMOVED lines=17> */
[----:B0-----:R-:W3:Y:S04]  /*327b0*/  LDL.LU R33, [R1+0x3d4] ;  /* 0x0003d40001217983 */ /* 0x001ee80000300800 */
[----:B------:R0:W-:Y:S04]  /*327c0*/  STS.U8 [R0+UR9+0x14c00], R45 ;  /* 0x014c002d00007988 */ /* 0x0001e80008000009 */
[----:B------:R1:W-:Y:S01]  /*327d0*/  STS.U8 [R0+UR9+0x15000], R7 ;  /* 0x0150000700007988 */ /* 0x0003e20008000009 */
[----:B0-----:R-:W-:-:S03]  /*327e0*/  PRMT R45, RZ, 0x7610, R45 ;  /* 0x00007610ff2d7816 */ /* 0x001fc6000000002d */
[----:B------:R0:W-:Y:S01]  /*327f0*/  STS.U8 [R0+UR9+0x15400], R8 ;  /* 0x0154000800007988 */ /* 0x0001e20008000009 */
[----:B-1----:R-:W-:-:S03]  /*32800*/  PRMT R7, RZ, 0x7610, R7 ;  /* 0x00007610ff077816 */ /* 0x002fc60000000007 */
[----:B------:R1:W3:Y:S01]  /*32810*/  @!P1 LDG.E.U8 R45, desc[UR18][R46.64] ;  /* 0x000000122e2d9981 */ /* 0x0002e2000c1e1100 */
[----:B----4-:R-:W-:-:S05]  /*32820*/  IADD3 R34, P3, PT, R5, R34, RZ ;  /* 0x0000002205227210 */ /* 0x010fca0007f7e0ff */
[----:B--2---:R-:W-:Y:S01]  /*32830*/  IMAD.X R35, R6, 0x1, R35, P3 ;  /* 0x0000000106237824 */ /* 0x004fe200018e0623 */
[----:B------:R-:W-:Y:S01]  /*32840*/  STL [R1+0x398], R34 ;  /* 0x0003982201007387 */ /* 0x000fe20000100800 */
[----:B---3--:R-:W-:-:S03]  /*32850*/  IADD3 R32, P3, PT, R5, R32, RZ ;  /* 0x0000002005207210 */ /* 0x008fc60007f7e0ff */
[----:B------:R-:W-:Y:S02]  /*32860*/  STL [R1+0x394], R35 ;  /* 0x0003942301007387 */ /* 0x000fe40000100800 */
[----:B------:R-:W-:Y:S02]  /*32870*/  IMAD.X R33, R6, 0x1, R33, P3 ;  /* 0x0000000106217824 */ /* 0x000fe400018e0621 */
[----:B------:R2:W-:Y:S01]  /*32880*/  STL [R1+0x3d8], R32 ;  /* 0x0003d82001007387 */ /* 0x0005e20000100800 */
[----:B-1----:R-:W-:Y:S02]  /*32890*/  @!P1 IMAD.MOV.U32 R46, RZ, RZ, R34 ;  /* 0x000000ffff2e9224 */ /* 0x002fe400078e0022 */
[----:B------:R-:W-:Y:S01]  /*328a0*/  @!P1 IMAD.MOV.U32 R47, RZ, RZ, R35 ;  /* 0x000000ffff2f9224 */ /* 0x000fe200078e0023 */
[----:B------:R-:W-:Y:S04]  /*328b0*/  STL [R1+0x3d4], R33 ;  /* 0x0003d42101007387 */ /* 0x000fe80000100800 */
[----:B0-----:R-:W3:Y:S04]  /*328c0*/  LDL.LU R8, [R1+0x418] ;  /* 0x0004180001087983 */ /* 0x001ee80000300800 */
[----:B------:R0:W4:Y:S02]  /*328d0*/  @!P1 LDG.E.U8 R7, desc[UR18][R46.64] ;  /* 0x000000122e079981 */ /* 0x000124000c1e1100 */
[----:B0-----:R-:W-:-:S02]  /*328e0*/  @!P1 IMAD.MOV.U32 R46, RZ, RZ, R32 ;  /* 0x000000ffff2e9224 */ /* 0x001fc400078e0020 */
[----:B--2---:R-:W2:Y:S01]  /*328f0*/  LDL.LU R32, [R1+0x414] ;  /* 0x0004140001207983 */ /* 0x004ea20000300800 */
[----:B------:R-:W-:Y:S01]  /*32900*/  @!P1 IMAD.MOV.U32 R47, RZ, RZ, R33 ;  /* 0x000000ffff2f9224 */ /* 0x000fe200078e0021 */
[----:B------:R-:W-:-:S04]  /*32910*/  PRMT R92, RZ, 0x7610, R92 ;  /* 0x00007610ff5c7816 */ /* 0x000fc8000000005c */
[----:B------:R-:W-:Y:S04]  /*32920*/  STL [R1+0x1344], R47 ;  /* 0x0013442f01007387 */ /* 0x000fe80000100800 */
[----:B------:R-:W-:Y:S04]  /*32930*/  STL [R1+0x134c], R47 ;  /* 0x00134c2f01007387 */ /* 0x000fe80000100800 */
[----:B------:R-:W-:Y:S04]  /*32940*/  STL [R1+0x13ac], R47 ;  /* 0x0013ac2f01007387 */ /* 0x000fe80000100800 */
[----:B------:R-:W-:Y:S04]  /*32950*/  STL [R1+0x13b4], R47 ;  /* 0x0013b42f01007387 */ /* 0x000fe80000100800 */
[----:B------:R-:W-:Y:S04]  /*32960*/  STL [R1+0x13dc], R47 ;  /* 0x0013dc2f01007387 */ /* 0x000fe80000100800 */
[----:B------:R-:W-:Y:S04]  /*32970*/  STS.U8 [R0+UR9+0x15800], R9 ;  /* 0x0158000900007988 */ /* 0x000fe80008000009 */
[----:B------:R-:W-:Y:S04]  /*32980*/  STL [R1+0x13e4], R47 ;  /* 0x0013e42f01007387 */ /* 0x000fe80000100800 */
[----:B------:R-:W-:Y:S04]  /*32990*/  STS.U8 [R0+UR9+0x15c00], R37 ;  /* 0x015c002500007988 */ /* 0x000fe80008000009 */
[----:B------:R0:W4:Y:S04]  /*329a0*/  @!P1 LDG.E.U8 R92, desc[UR18][R46.64] ;  /* 0x000000122e5c9981 */ /* 0x000128000c1e1100 */
[----:B------:R-:W-:Y:S04]  /*329b0*/  STL [R1+0x140c], R47 ;  /* 0x00140c2f01007387 */ /* 0x000fe80000100800 */
[----:B------:R1:W-:Y:S01]  /*329c0*/  STS.U8 [R0+UR9+0x16000], R38 ;  /* 0x0160002600007988 */ /* 0x0003e20008000009 */
[----:B0-----:R-:W-:Y:S01]  /*329d0*/  PRMT R46, RZ, 0x7610, R46 ;  /* 0x00007610ff2e7816 */ /* 0x001fe2000000002e */
[----:B-1----:R-:W-:-:S02]  /*329e0*/  IMAD.MOV.U32 R38, RZ, RZ, R43 ;  /* 0x000000ffff267224 */ /* 0x002fc400078e002b */
[----:B------:R-:W-:Y:S01]  /*329f0*/  IMAD.MOV.U32 R43, RZ, RZ, R3 ;  /* 0x000000ffff2b7224 */ /* 0x000fe200078e0003 */
[----:B------:R0:W-:Y:S04]  /*32a00*/  STS.U8 [R0+UR9+0x16400], R39 ;  /* 0x0164002700007988 */ /* 0x0001e80008000009 */
[----:B------:R-:W-:Y:S01]  /*32a10*/  STS.U8 [R0+UR9+0x16800], R40 ;  /* 0x0168002800007988 */ /* 0x000fe20008000009 */
[----:B------:R-:W-:-:S03]  /*32a20*/  IMAD.MOV.U32 R37, RZ, RZ, R42 ;  /* 0x000000ffff257224 */ /* 0x000fc600078e002a */
[----:B------:R1:W-:Y:S01]  /*32a30*/  STS.U8 [R0+UR9+0x16c00], R41 ;  /* 0x016c002900007988 */ /* 0x0003e20008000009 */
[----:B0-----:R-:W-:Y:S02]  /*32a40*/  IMAD.MOV.U32 R39, RZ, RZ, R62 ;  /* 0x000000ffff277224 */ /* 0x001fe400078e003e */
[----:B------:R-:W-:Y:S01]  /*32a50*/  IMAD.MOV.U32 R62, RZ, RZ, R2 ;  /* 0x000000ffff3e7224 */ /* 0x000fe200078e0002 */
[----:B------:R-:W-:Y:S01]  /*32a60*/  STS.U8 [R0+UR9+0x17000], R78 ;  /* 0x0170004e00007988 */ /* 0x000fe20008000009 */
[----:B------:R-:W-:Y:S02]  /*32a70*/  IMAD.MOV.U32 R42, RZ, RZ, R74 ;  /* 0x000000ffff2a7224 */ /* 0x000fe400078e004a */
[----:B-1----:R-:W-:Y:S01]  /*32a80*/  IMAD.MOV.U32 R41, RZ, RZ, R70 ;  /* 0x000000ffff297224 */ /* 0x002fe200078e0046 */
[----:B------:R-:W-:Y:S01]  /*32a90*/  STS.U8 [R0+UR9+0x17400], R80 ;  /* 0x0174005000007988 */ /* 0x000fe20008000009 */
[----:B------:R-:W-:Y:S02]  /*32aa0*/  IMAD.MOV.U32 R40, RZ, RZ, R66 ;  /* 0x000000ffff287224 */ /* 0x000fe400078e0042 */
[----:B------:R-:W-:Y:S01]  /*32ab0*/  IMAD.MOV.U32 R66, RZ, RZ, R4 ;  /* 0x000000ffff427224 */ /* 0x000fe200078e0004 */
[----:B------:R-:W-:Y:S04]  /*32ac0*/  STS.U8 [R0+UR9+0x17800], R81 ;  /* 0x0178005100007988 */ /* 0x000fe80008000009 */
[----:B------:R-:W-:Y:S01]  /*32ad0*/  STS.U8 [R0+UR9+0x17c00], R87 ;  /* 0x017c005700007988 */ /* 0x000fe20008000009 */
[----:B---3--:R-:W-:-:S05]  /*32ae0*/  IADD3 R8, P3, PT, R5, R8, RZ ;  /* 0x0000000805087210 */ /* 0x008fca0007f7e0ff */
[----:B------:R0:W-:Y:S01]  /*32af0*/  STL [R1+0x418], R8 ;  /* 0x0004180801007387 */ /* 0x0001e20000100800 */
[----:B--2---:R-:W-:-:S04]  /*32b00*/  IMAD.X R32, R6, 0x1, R32, P3 ;  /* 0x0000000106207824 */ /* 0x004fc800018e0620 */
[----:B------:R-:W-:Y:S01]  /*32b10*/  @!P1 IMAD.MOV.U32 R9, RZ, RZ, R32 ;  /* 0x000000ffff099224 */ /* 0x000fe200078e0020 */
[----:B------:R-:W-:Y:S04]  /*32b20*/  STL [R1+0x414], R32 ;  /* 0x0004142001007387 */ /* 0x000fe80000100800 */
[----:B------:R-:W2:Y:S04]  /*32b30*/  LDL.LU R3, [R1+0x64] ;  /* 0x0000640001037983 */ /* 0x000ea80000300800 */
[----:B------:R0:W3:Y:S04]  /*32b40*/  @!P1 LDG.E.U8 R46, desc[UR18][R8.64] ;  /* 0x00000012082e9981 */ /* 0x0000e8000c1e1100 */
[----:B------:R-:W3:Y:S01]  /*32b50*/  LDL.LU R70, [R1+0x4] ;  /* 0x0000040001467983 */ /* 0x000ee20000300800 */
[----:B0-----:R-:W0:Y:S03]  /*32b60*/  S2R R8, SR_TID.X ;  /* 0x0000000000087919 */ /* 0x001e260000002100 */
[----:B------:R-:W-:Y:S04]  /*32b70*/  STL [R1+0x1350], R87 ;  /* 0x0013505701007387 */ /* 0x000fe80000100800 */
[----:B------:R-:W-:Y:S04]  /*32b80*/  STL [R1+0x1358], R87 ;  /* 0x0013585701007387 */ /* 0x000fe80000100800 */
[----:B------:R-:W4:Y:S04]  /*32b90*/  LDL.LU R74, [R1+0x1a8] ;  /* 0x0001a800014a7983 */ /* 0x000f280000300800 */
[----:B------:R-:W4:Y:S04]  /*32ba0*/  LDL.LU R78, [R1+0x18c] ;  /* 0x00018c00014e7983 */ /* 0x000f280000300800 */
[----:B------:R-:W4:Y:S04]  /*32bb0*/  LDL.LU R4, [R1+0x170] ;  /* 0x0001700001047983 */ /* 0x000f280000300800 */
[----:B------:R-:W4:Y:S04]  /*32bc0*/  LDL.LU R80, [R1+0x154] ;  /* 0x0001540001507983 */ /* 0x000f280000300800 */
[----:B------:R-:W4:Y:S01]  /*32bd0*/  LDL.LU R81, [R1+0x138] ;  /* 0x0001380001517983 */ /* 0x000f220000300800 */
[----:B0-----:R-:W-:-:S04]  /*32be0*/  LOP3.LUT R8, R8, 0x7f, RZ, 0xc0, !PT ;  /* 0x0000007f08087812 */ /* 0x001fc800078ec0ff */
[----:B------:R-:W-:-:S05]  /*32bf0*/  LOP3.LUT R2, R8, 0x10, RZ, 0x3c, !PT ;  /* 0x0000001008027812 */ /* 0x000fca00078e3cff */
[----:B------:R0:W-:Y:S04]  /*32c00*/  STS.U8 [R2+UR9+0x14080], R88 ;  /* 0x0140805802007988 */ /* 0x0001e80008000009 */
[----:B------:R1:W-:Y:S04]  /*32c10*/  STS.U8 [R2+UR9+0x14480], R89 ;  /* 0x0144805902007988 */ /* 0x0003e80008000009 */
[----:B------:R1:W-:Y:S04]  /*32c20*/  STS.U8 [R2+UR9+0x14880], R91 ;  /* 0x0148805b02007988 */ /* 0x0003e80008000009 */
[----:B0-----:R-:W4:Y:S04]  /*32c30*/  LDL.LU R88, [R1+0x11c] ;  /* 0x00011c0001587983 */ /* 0x001f280000300800 */
[----:B-1----:R-:W4:Y:S04]  /*32c40*/  LDL.LU R89, [R1+0x100] ;  /* 0x0001000001597983 */ /* 0x002f280000300800 */
[----:B------:R-:W4:Y:S04]  /*32c50*/  LDL.LU R91, [R1+0xe0] ;  /* 0x0000e000015b7983 */ /* 0x000f280000300800 */
[----:B------:R-:W4:Y:S04]  /*32c60*/  LDL.LU R35, [R1+0xc0] ;  /* 0x0000c00001237983 */ /* 0x000f280000300800 */
[----:B------:R0:W-:Y:S04]  /*32c70*/  STS.U8 [R2+UR9+0x14c80], R37 ;  /* 0x014c802502007988 */ /* 0x0001e80008000009 */
[----:B------:R-:W4:Y:S04]  /*32c80*/  LDL.LU R36, [R1+0xa0] ;  /* 0x0000a00001247983 */ /* 0x000f280000300800 */
[----:B------:R1:W-:Y:S04]  /*32c90*/  STS.U8 [R2+UR9+0x15080], R38 ;  /* 0x0150802602007988 */ /* 0x0003e80008000009 */
[----:B0-----:R-:W4:Y:S04]  /*32ca0*/  LDL.LU R37, [R1+0x80] ;  /* 0x0000800001257983 */ /* 0x001f280000300800 */
[----:B------:R0:W-:Y:S04]  /*32cb0*/  STS.U8 [R2+UR9+0x15480], R39 ;  /* 0x0154802702007988 */ /* 0x0001e80008000009 */
[----:B-1----:R-:W4:Y:S04]  /*32cc0*/  LDL.LU R38, [R1+0x60] ;  /* 0x0000600001267983 */ /* 0x002f280000300800 */
[----:B------:R1:W-:Y:S04]  /*32cd0*/  STS.U8 [R2+UR9+0x15880], R40 ;  /* 0x0158802802007988 */ /* 0x0003e80008000009 */
[----:B0-----:R-:W4:Y:S04]  /*32ce0*/  LDL.LU R39, [R1+0x40] ;  /* 0x0000400001277983 */ /* 0x001f280000300800 */
[----:B------:R0:W-:Y:S04]  /*32cf0*/  STS.U8 [R2+UR9+0x15c80], R41 ;  /* 0x015c802902007988 */ /* 0x0001e80008000009 */
[----:B-1----:R-:W4:Y:S04]  /*32d00*/  LDL.LU R40, [R1+0x20] ;  /* 0x0000200001287983 */ /* 0x002f280000300800 */
[----:B0-----:R-:W4:Y:S04]  /*32d10*/  LDL.LU R41, [R1] ;  /* 0x0000000001297983 */ /* 0x001f280000300800 */
[----:B------:R0:W-:Y:S04]  /*32d20*/  STS.U8 [R2+UR9+0x16080], R42 ;  /* 0x0160802a02007988 */ /* 0x0001e80008000009 */
[----:B------:R1:W-:Y:S04]  /*32d30*/  STS.U8 [R2+UR9+0x16480], R43 ;  /* 0x0164802b02007988 */ /* 0x0003e80008000009 */
[----:B------:R0:W-:Y:S04]  /*32d40*/  STS.U8 [R2+UR9+0x16880], R58 ;  /* 0x0168803a02007988 */ /* 0x0001e80008000009 */
[----:B------:R-:W-:Y:S04]  /*32d50*/  STL [R1+0x1374], R86 ;  /* 0x0013745601007387 */ /* 0x000fe80000100800 */
[----:B------:R-:W-:Y:S04]  /*32d60*/  STL [R1+0x137c], R86 ;  /* 0x00137c5601007387 */ /* 0x000fe80000100800 */
[----:B0-----:R-:W4:Y:S04]  /*32d70*/  LDL.LU R42, [R1+0x1a4] ;  /* 0x0001a400012a7983 */ /* 0x001f280000300800 */
[----:B-1----:R-:W4:Y:S04]  /*32d80*/  LDL.LU R43, [R1+0x188] ;  /* 0x00018800012b7983 */ /* 0x002f280000300800 */
[----:B------:R-:W4:Y:S04]  /*32d90*/  LDL.LU R58, [R1+0x16c] ;  /* 0x00016c00013a7983 */ /* 0x000f280000300800 */
[----:B--2---:R0:W-:Y:S02]  /*32da0*/  STS.U8 [R2+UR9+0x16c80], R3 ;  /* 0x016c800302007988 */ /* 0x0041e40008000009 */
[----:B0-----:R-:W0:Y:S02]  /*32db0*/  S2R R3, SR_TID.X ;  /* 0x0000000000037919 */ /* 0x001e240000002100 */
[----:B------:R1:W-:Y:S04]  /*32dc0*/  STS.U8 [R2+UR9+0x17080], R62 ;  /* 0x0170803e02007988 */ /* 0x0003e80008000009 */
[----:B------:R2:W-:Y:S04]  /*32dd0*/  STS.U8 [R2+UR9+0x17480], R66 ;  /* 0x0174804202007988 */ /* 0x0005e80008000009 */
[----:B---3--:R3:W-:Y:S04]  /*32de0*/  STS.U8 [R2+UR9+0x17880], R70 ;  /* 0x0178804602007988 */ /* 0x0087e80008000009 */
[----:B-1----:R-:W4:Y:S04]  /*32df0*/  LDL.LU R62, [R1+0x150] ;  /* 0x00015000013e7983 */ /* 0x002f280000300800 */
[----:B------:R-:W-:Y:S04]  /*32e00*/  STS.U8 [R2+UR9+0x17c80], R86 ;  /* 0x017c805602007988 */ /* 0x000fe80008000009 */
[----:B--2---:R-:W2:Y:S04]  /*32e10*/  LDL.LU R66, [R1+0x134] ;  /* 0x0001340001427983 */ /* 0x004ea80000300800 */
[----:B---3--:R-:W3:Y:S01]  /*32e20*/  LDL.LU R70, [R1+0x118] ;  /* 0x0001180001467983 */ /* 0x008ee20000300800 */
[----:B0-----:R-:W-:-:S04]  /*32e30*/  LOP3.LUT R3, R3, 0x7f, RZ, 0xc0, !PT ;  /* 0x0000007f03037812 */ /* 0x001fc800078ec0ff */
[----:B------:R-:W-:-:S05]  /*32e40*/  LOP3.LUT R3, R3, 0x20, RZ, 0x3c, !PT ;  /* 0x0000002003037812 */ /* 0x000fca00078e3cff */
[----:B----4-:R0:W-:Y:S04]  /*32e50*/  STS.U8 [R3+UR9+0x14100], R74 ;  /* 0x0141004a03007988 */ /* 0x0101e80008000009 */
[----:B------:R1:W-:Y:S04]  /*32e60*/  STS.U8 [R3+UR9+0x14500], R78 ;  /* 0x0145004e03007988 */ /* 0x0003e80008000009 */
[----:B------:R4:W-:Y:S04]  /*32e70*/  STS.U8 [R3+UR9+0x14900], R4 ;  /* 0x0149000403007988 */ /* 0x0009e80008000009 */
[----:B0-----:R-:W3:Y:S04]  /*32e80*/  LDL.LU R74, [R1+0xfc] ;  /* 0x0000fc00014a7983 */ /* 0x001ee80000300800 */
[----:B-1----:R-:W3:Y:S04]  /*32e90*/  LDL.LU R78, [R1+0xdc] ;  /* 0x0000dc00014e7983 */ /* 0x002ee80000300800 */
[----:B------:R0:W-:Y:S04]  /*32ea0*/  STS.U8 [R3+UR9+0x14d00], R80 ;  /* 0x014d005003007988 */ /* 0x0001e80008000009 */
[----:B----4-:R-:W4:Y:S04]  /*32eb0*/  LDL.LU R4, [R1+0xbc] ;  /* 0x0000bc0001047983 */ /* 0x010f280000300800 */
        /* <DEDUP_REMOVED lines=8> */
[----:B0-----:R-:W4:Y:S04]  /*32f40*/  LDL.LU R91, [R1+0x1c] ;  /* 0x00001c00015b7983 */ /* 0x001f280000300800 */
[----:B------:R-:W-:Y:S04]  /*32f50*/  STS.U8 [R3+UR9+0x16100], R35 ;  /* 0x0161002303007988 */ /* 0x000fe80008000009 */
[----:B------:R-:W-:Y:S04]  /*32f60*/  STS.U8 [R3+UR9+0x16500], R36 ;  /* 0x0165002403007988 */ /* 0x000fe80008000009 */
[----:B------:R-:W-:Y:S04]  /*32f70*/  STS.U8 [R3+UR9+0x16900], R37 ;  /* 0x0169002503007988 */ /* 0x000fe80008000009 */
[----:B------:R-:W-:Y:S04]  /*32f80*/  STS.U8 [R3+UR9+0x16d00], R38 ;  /* 0x016d002603007988 */ /* 0x000fe80008000009 */
[----:B------:R-:W-:Y:S04]  /*32f90*/  STS.U8 [R3+UR9+0x17100], R39 ;  /* 0x0171002703007988 */ /* 0x000fe80008000009 */
[----:B------:R-:W-:Y:S04]  /*32fa0*/  STS.U8 [R3+UR9+0x17500], R40 ;  /* 0x0175002803007988 */ /* 0x000fe80008000009 */
[----:B------:R-:W-:Y:S04]  /*32fb0*/  STS.U8 [R3+UR9+0x17900], R41 ;  /* 0x0179002903007988 */ /* 0x000fe80008000009 */
[----:B------:R0:W-:Y:S02]  /*32fc0*/  STS.U8 [R3+UR9+0x17d00], R85 ;  /* 0x017d005503007988 */ /* 0x0001e40008000009 */
[----:B0-----:R-:W0:Y:S02]  /*32fd0*/  S2R R3, SR_TID.X ;  /* 0x0000000000037919 */ /* 0x001e240000002100 */
[----:B------:R-:W-:Y:S04]  /*32fe0*/  STL [R1+0x1380], R85 ;  /* 0x0013805501007387 */ /* 0x000fe80000100800 */
[----:B------:R-:W-:Y:S04]  /*32ff0*/  STL [R1+0x1388], R85 ;  /* 0x0013885501007387 */ /* 0x000fe80000100800 */
[----:B------:R-:W-:Y:S01]  /*33000*/  STL [R1+0x13a0], R85 ;  /* 0x0013a05501007387 */ /* 0x000fe20000100800 */
[----:B0-----:R-:W-:-:S04]  /*33010*/  LOP3.LUT R3, R3, 0x7f, RZ, 0xc0, !PT ;  /* 0x0000007f03037812 */ /* 0x001fc800078ec0ff */
[----:B------:R-:W-:-:S05]  /*33020*/  LOP3.LUT R3, R3, 0x30, RZ, 0x3c, !PT ;  /* 0x0000003003037812 */ /* 0x000fca00078e3cff */
[----:B------:R-:W-:Y:S04]  /*33030*/  STS.U8 [R3+UR9+0x14180], R42 ;  /* 0x0141802a03007988 */ /* 0x000fe80008000009 */
[----:B------:R-:W-:Y:S04]  /*33040*/  STS.U8 [R3+UR9+0x14580], R43 ;  /* 0x0145802b03007988 */ /* 0x000fe80008000009 */
[----:B------:R-:W-:Y:S04]  /*33050*/  STS.U8 [R3+UR9+0x14980], R58 ;  /* 0x0149803a03007988 */ /* 0x000fe80008000009 */
[----:B------:R-:W-:Y:S04]  /*33060*/  STL [R1+0x13a8], R85 ;  /* 0x0013a85501007387 */ /* 0x000fe80000100800 */
[----:B------:R-:W-:Y:S04]  /*33070*/  STL [R1+0x13d0], R85 ;  /* 0x0013d05501007387 */ /* 0x000fe80000100800 */
[----:B------:R-:W-:Y:S04]  /*33080*/  STL [R1+0x13d8], R85 ;  /* 0x0013d85501007387 */ /* 0x000fe80000100800 */
[----:B------:R-:W-:Y:S04]  /*33090*/  STL [R1+0x1400], R85 ;  /* 0x0014005501007387 */ /* 0x000fe80000100800 */
[----:B------:R-:W-:Y:S04]  /*330a0*/  STL [R1+0x1408], R85 ;  /* 0x0014085501007387 */ /* 0x000fe80000100800 */
[----:B------:R-:W-:Y:S04]  /*330b0*/  STS.U8 [R3+UR9+0x14d80], R62 ;  /* 0x014d803e03007988 */ /* 0x000fe80008000009 */
[----:B--2---:R-:W-:Y:S04]  /*330c0*/  STS.U8 [R3+UR9+0x15180], R66 ;  /* 0x0151804203007988 */ /* 0x004fe80008000009 */
[----:B---3--:R-:W-:Y:S04]  /*330d0*/  STS.U8 [R3+UR9+0x15580], R70 ;  /* 0x0155804603007988 */ /* 0x008fe80008000009 */
[----:B------:R-:W-:Y:S04]  /*330e0*/  STS.U8 [R3+UR9+0x15980], R74 ;  /* 0x0159804a03007988 */ /* 0x000fe80008000009 */
[----:B------:R-:W-:Y:S04]  /*330f0*/  STS.U8 [R3+UR9+0x15d80], R78 ;  /* 0x015d804e03007988 */ /* 0x000fe80008000009 */
[----:B----4-:R-:W-:Y:S04]  /*33100*/  STS.U8 [R3+UR9+0x16180], R4 ;  /* 0x0161800403007988 */ /* 0x010fe80008000009 */
[----:B------:R-:W-:Y:S04]  /*33110*/  STS.U8 [R3+UR9+0x16580], R80 ;  /* 0x0165805003007988 */ /* 0x000fe80008000009 */
[----:B------:R-:W-:Y:S04]  /*33120*/  STS.U8 [R3+UR9+0x16980], R81 ;  /* 0x0169805103007988 */ /* 0x000fe80008000009 */
[----:B------:R-:W-:Y:S04]  /*33130*/  STS.U8 [R3+UR9+0x16d80], R88 ;  /* 0x016d805803007988 */ /* 0x000fe80008000009 */
[----:B------:R-:W-:Y:S04]  /*33140*/  STS.U8 [R3+UR9+0x17180], R89 ;  /* 0x0171805903007988 */ /* 0x000fe80008000009 */
[----:B------:R0:W-:Y:S04]  /*33150*/  STS.U8 [R3+UR9+0x17580], R91 ;  /* 0x0175805b03007988 */ /* 0x0001e80008000009 */
[----:B0-----:R-:W2:Y:S04]  /*33160*/  LDL.LU R91, [R1+0x1a0] ;  /* 0x0001a000015b7983 */ /* 0x001ea80000300800 */
[----:B------:R-:W-:Y:S04]  /*33170*/  STS.U8 [R3+UR9+0x17980], R93 ;  /* 0x0179805d03007988 */ /* 0x000fe80008000009 */
[----:B------:R0:W-:Y:S04]  /*33180*/  STS.U8 [R3+UR9+0x17d80], R84 ;  /* 0x017d805403007988 */ /* 0x0001e80008000009 */
[----:B------:R-:W3:Y:S04]  /*33190*/  LDL.LU R85, [R1+0x168] ;  /* 0x0001680001557983 */ /* 0x000ee80000300800 */
[----:B------:R-:W4:Y:S01]  /*331a0*/  LDL.LU R86, [R1+0x14c] ;  /* 0x00014c0001567983 */ /* 0x000f220000300800 */
[----:B0-----:R-:W0:Y:S03]  /*331b0*/  S2R R3, SR_TID.X ;  /* 0x0000000000037919 */ /* 0x001e260000002100 */
[----:B------:R-:W3:Y:S04]  /*331c0*/  LDL.LU R87, [R1+0x130] ;  /* 0x0001300001577983 */ /* 0x000ee80000300800 */
        /* <DEDUP_REMOVED lines=9> */
[----:B------:R1:W-:Y:S01]  /*33260*/  STL [R1+0x138c], R93 ;  /* 0x00138c5d01007387 */ /* 0x0003e20000100800 */
[----:B0-----:R-:W-:-:S03]  /*33270*/  LOP3.LUT R3, R3, 0x7f, RZ, 0xc0, !PT ;  /* 0x0000007f03037812 */ /* 0x001fc600078ec0ff */
[----:B-1----:R-:W3:Y:S04]  /*33280*/  LDL.LU R93, [R1+0x184] ;  /* 0x00018400015d7983 */ /* 0x002ee80000300800 */
[----:B------:R-:W4:Y:S04]  /*33290*/  LDL.LU R41, [R1+0x19c] ;  /* 0x00019c0001297983 */ /* 0x000f280000300800 */
[----:B------:R-:W4:Y:S04]  /*332a0*/  LDL.LU R42, [R1+0x180] ;  /* 0x00018000012a7983 */ /* 0x000f280000300800 */
[----:B------:R-:W4:Y:S04]  /*332b0*/  LDL.LU R43, [R1+0x164] ;  /* 0x00016400012b7983 */ /* 0x000f280000300800 */
[----:B------:R-:W4:Y:S04]  /*332c0*/  LDL.LU R58, [R1+0x148] ;  /* 0x00014800013a7983 */ /* 0x000f280000300800 */
[----:B------:R-:W4:Y:S01]  /*332d0*/  LDL.LU R62, [R1+0x12c] ;  /* 0x00012c00013e7983 */ /* 0x000f220000300800 */
[----:B------:R-:W-:-:S03]  /*332e0*/  LOP3.LUT R9, R3, 0x40, RZ, 0x3c, !PT ;  /* 0x0000004003097812 */ /* 0x000fc600078e3cff */
        /* <DEDUP_REMOVED lines=9> */
[----:B--2---:R0:W-:Y:S04]  /*33380*/  STS.U8 [R9+UR9+0x14200], R91 ;  /* 0x0142005b09007988 */ /* 0x0041e80008000009 */
[----:B0-----:R-:W2:Y:S01]  /*33390*/  LDL.LU R91, [R1+0x1474] ;  /* 0x00147400015b7983 */ /* 0x001ea20000300800 */
[----:B------:R-:W-:-:S03]  /*333a0*/  LOP3.LUT R3, R3, 0x50, RZ, 0x3c, !PT ;  /* 0x0000005003037812 */ /* 0x000fc600078e3cff */
[----:B---3--:R-:W-:Y:S04]  /*333b0*/  STS.U8 [R9+UR9+0x14600], R93 ;  /* 0x0146005d09007988 */ /* 0x008fe80008000009 */
[----:B------:R-:W-:Y:S04]  /*333c0*/  STS.U8 [R9+UR9+0x14a00], R85 ;  /* 0x014a005509007988 */ /* 0x000fe80008000009 */
[----:B----4-:R-:W-:Y:S04]  /*333d0*/  STS.U8 [R9+UR9+0x14e00], R86 ;  /* 0x014e005609007988 */ /* 0x010fe80008000009 */
[----:B------:R-:W-:Y:S04]  /*333e0*/  STS.U8 [R9+UR9+0x15200], R87 ;  /* 0x0152005709007988 */ /* 0x000fe80008000009 */
        /* <DEDUP_REMOVED lines=11> */
[----:B---3--:R-:W3:Y:S04]  /*334a0*/  LDL.LU R34, [R1+0x160] ;  /* 0x0001600001227983 */ /* 0x008ee80000300800 */
[----:B----4-:R-:W4:Y:S04]  /*334b0*/  LDL.LU R35, [R1+0x144] ;  /* 0x0001440001237983 */ /* 0x010f280000300800 */
[----:B------:R-:W3:Y:S04]  /*334c0*/  LDL.LU R36, [R1+0x128] ;  /* 0x0001280001247983 */ /* 0x000ee80000300800 */
[----:B------:R-:W3:Y:S04]  /*334d0*/  LDL.LU R37, [R1+0x10c] ;  /* 0x00010c0001257983 */ /* 0x000ee80000300800 */
[----:B------:R-:W3:Y:S04]  /*334e0*/  LDL.LU R38, [R1+0xf0] ;  /* 0x0000f00001267983 */ /* 0x000ee80000300800 */
[----:B------:R-:W3:Y:S04]  /*334f0*/  LDL.LU R39, [R1+0xd0] ;  /* 0x0000d00001277983 */ /* 0x000ee80000300800 */
[----:B------:R-:W3:Y:S04]  /*33500*/  LDL.LU R40, [R1+0xb0] ;  /* 0x0000b00001287983 */ /* 0x000ee80000300800 */
[----:B--2---:R-:W-:Y:S04]  /*33510*/  STS.U8 [R9+UR9+0x17a00], R91 ;  /* 0x017a005b09007988 */ /* 0x004fe80008000009 */
[----:B------:R-:W-:Y:S04]  /*33520*/  STS.U8 [R9+UR9+0x17e00], R83 ;  /* 0x017e005309007988 */ /* 0x000fe80008000009 */
[----:B------:R0:W-:Y:S04]  /*33530*/  STS.U8 [R3+UR9+0x14280], R41 ;  /* 0x0142802903007988 */ /* 0x0001e80008000009 */
[----:B------:R1:W-:Y:S04]  /*33540*/  STS.U8 [R3+UR9+0x14680], R42 ;  /* 0x0146802a03007988 */ /* 0x0003e80008000009 */
[----:B------:R2:W-:Y:S04]  /*33550*/  STS.U8 [R3+UR9+0x14a80], R43 ;  /* 0x014a802b03007988 */ /* 0x0005e80008000009 */
        /* <DEDUP_REMOVED lines=8> */
[----:B0-----:R-:W4:Y:S04]  /*335e0*/  LDL.LU R41, [R1+0x90] ;  /* 0x0000900001297983 */ /* 0x001f280000300800 */
[----:B------:R0:W-:Y:S04]  /*335f0*/  STS.U8 [R3+UR9+0x16e80], R81 ;  /* 0x016e805103007988 */ /* 0x0001e80008000009 */
[----:B-1----:R-:W4:Y:S04]  /*33600*/  LDL.LU R42, [R1+0x70] ;  /* 0x00007000012a7983 */ /* 0x002f280000300800 */
[----:B------:R-:W-:Y:S04]  /*33610*/  STS.U8 [R3+UR9+0x17280], R88 ;  /* 0x0172805803007988 */ /* 0x000fe80008000009 */
[----:B--2---:R-:W2:Y:S04]  /*33620*/  LDL.LU R43, [R1+0x50] ;  /* 0x00005000012b7983 */ /* 0x004ea80000300800 */
[----:B------:R1:W-:Y:S04]  /*33630*/  STS.U8 [R3+UR9+0x17680], R89 ;  /* 0x0176805903007988 */ /* 0x0003e80008000009 */
[----:B0-----:R-:W2:Y:S04]  /*33640*/  LDL.LU R81, [R1+0x30] ;  /* 0x0000300001517983 */ /* 0x001ea80000300800 */
[----:B-1----:R-:W2:Y:S04]  /*33650*/  LDL.LU R89, [R1+0x10] ;  /* 0x0000100001597983 */ /* 0x002ea80000300800 */
[----:B------:R-:W2:Y:S04]  /*33660*/  LDL.LU R62, [R1+0x194] ;  /* 0x00019400013e7983 */ /* 0x000ea80000300800 */
[----:B------:R-:W2:Y:S04]  /*33670*/  LDL.LU R66, [R1+0x178] ;  /* 0x0001780001427983 */ /* 0x000ea80000300800 */
[----:B------:R-:W2:Y:S04]  /*33680*/  LDL.LU R70, [R1+0x15c] ;  /* 0x00015c0001467983 */ /* 0x000ea80000300800 */
[----:B------:R-:W-:Y:S04]  /*33690*/  STS.U8 [R3+UR9+0x17a80], R90 ;  /* 0x017a805a03007988 */ /* 0x000fe80008000009 */
[----:B------:R-:W2:Y:S04]  /*336a0*/  LDL.LU R74, [R1+0x140] ;  /* 0x00014000014a7983 */ /* 0x000ea80000300800 */
[----:B------:R0:W-:Y:S04]  /*336b0*/  STS.U8 [R3+UR9+0x17e80], R82 ;  /* 0x017e805203007988 */ /* 0x0001e80008000009 */
[----:B------:R-:W2:Y:S01]  /*336c0*/  LDL.LU R78, [R1+0x124] ;  /* 0x00012400014e7983 */ /* 0x000ea20000300800 */
[----:B------:R-:W-:-:S03]  /*336d0*/  LOP3.LUT R58, R8, 0x60, RZ, 0x3c, !PT ;  /* 0x00000060083a7812 */ /* 0x000fc600078e3cff */
[----:B0-----:R-:W2:Y:S04]  /*336e0*/  LDL.LU R3, [R1+0x108] ;  /* 0x0001080001037983 */ /* 0x001ea80000300800 */
        /* <DEDUP_REMOVED lines=9> */
[----:B------:R1:W-:Y:S04]  /*33780*/  STS.U8 [R58+UR9+0x14700], R33 ;  /* 0x014700213a007988 */ /* 0x0003e80008000009 */
[----:B---3--:R3:W-:Y:S04]  /*33790*/  STS.U8 [R58+UR9+0x14b00], R34 ;  /* 0x014b00223a007988 */ /* 0x0087e80008000009 */
[----:B0-----:R-:W2:Y:S04]  /*337a0*/  LDL.LU R32, [R1+0x1470] ;  /* 0x0014700001207983 */ /* 0x001ea80000300800 */
[----:B-1----:R-:W2:Y:S04]  /*337b0*/  LDL.LU R33, [R1+0x146c] ;  /* 0x00146c0001217983 */ /* 0x002ea80000300800 */
[----:B---3--:R-:W3:Y:S04]  /*337c0*/  LDL.LU R34, [R1+0x1468] ;  /* 0x0014680001227983 */ /* 0x008ee80000300800 */
[----:B----4-:R0:W-:Y:S04]  /*337d0*/  STS.U8 [R58+UR9+0x14f00], R35 ;  /* 0x014f00233a007988 */ /* 0x0101e80008000009 */
[----:B------:R1:W-:Y:S04]  /*337e0*/  STS.U8 [R58+UR9+0x15300], R36 ;  /* 0x015300243a007988 */ /* 0x0003e80008000009 */
[----:B------:R4:W-:Y:S04]  /*337f0*/  STS.U8 [R58+UR9+0x15700], R37 ;  /* 0x015700253a007988 */ /* 0x0009e80008000009 */
[----:B0-----:R-:W3:Y:S04]  /*33800*/  LDL.LU R35, [R1+0x1464] ;  /* 0x0014640001237983 */ /* 0x001ee80000300800 */
[----:B-1----:R-:W3:Y:S04]  /*33810*/  LDL.LU R36, [R1+0x1460] ;  /* 0x0014600001247983 */ /* 0x002ee80000300800 */
[----:B----4-:R-:W4:Y:S04]  /*33820*/  LDL.LU R37, [R1+0x145c] ;  /* 0x00145c0001257983 */ /* 0x010f280000300800 */
        /* <DEDUP_REMOVED lines=8> */
[----:B0-----:R-:W3:Y:S04]  /*338b0*/  LDL.LU R41, [R1+0x144c] ;  /* 0x00144c0001297983 */ /* 0x001ee80000300800 */
[----:B--2---:R0:W-:Y:S04]  /*338c0*/  STS.U8 [R58+UR9+0x16f00], R43 ;  /* 0x016f002b3a007988 */ /* 0x0041e80008000009 */
[----:B-1----:R-:W2:Y:S04]  /*338d0*/  LDL.LU R42, [R1+0x1448] ;  /* 0x00144800012a7983 */ /* 0x002ea80000300800 */
[----:B------:R1:W-:Y:S04]  /*338e0*/  STS.U8 [R58+UR9+0x17300], R81 ;  /* 0x017300513a007988 */ /* 0x0003e80008000009 */
[----:B0-----:R-:W2:Y:S04]  /*338f0*/  LDL.LU R43, [R1+0x1444] ;  /* 0x00144400012b7983 */ /* 0x001ea80000300800 */
[----:B------:R0:W-:Y:S04]  /*33900*/  STS.U8 [R58+UR9+0x17700], R89 ;  /* 0x017700593a007988 */ /* 0x0001e80008000009 */
[----:B-1----:R-:W2:Y:S04]  /*33910*/  LDL.LU R81, [R1+0x1440] ;  /* 0x0014400001517983 */ /* 0x002ea80000300800 */
[----:B0-----:R-:W2:Y:S01]  /*33920*/  LDL.LU R89, [R1+0x143c] ;  /* 0x00143c0001597983 */ /* 0x001ea20000300800 */
[----:B------:R-:W-:-:S03]  /*33930*/  LOP3.LUT R8, R8, 0x70, RZ, 0x3c, !PT ;  /* 0x0000007008087812 */ /* 0x000fc600078e3cff */
[----:B--2---:R-:W-:Y:S04]  /*33940*/  STS.U8 [R58+UR9+0x17b00], R89 ;  /* 0x017b00593a007988 */ /* 0x004fe80008000009 */
[----:B------:R0:W-:Y:S04]  /*33950*/  STS.U8 [R58+UR9+0x17f00], R81 ;  /* 0x017f00513a007988 */ /* 0x0001e80008000009 */
[----:B------:R1:W-:Y:S04]  /*33960*/  STS.U8 [R8+UR9+0x14380], R62 ;  /* 0x0143803e08007988 */ /* 0x0003e80008000009 */
[----:B------:R2:W-:Y:S04]  /*33970*/  STS.U8 [R8+UR9+0x14780], R66 ;  /* 0x0147804208007988 */ /* 0x0005e80008000009 */
[----:B0-----:R-:W3:Y:S04]  /*33980*/  LDL.LU R58, [R1+0x1438] ;  /* 0x00143800013a7983 */ /* 0x001ee80000300800 */
[----:B-1----:R-:W3:Y:S04]  /*33990*/  LDL.LU R62, [R1+0x1434] ;  /* 0x00143400013e7983 */ /* 0x002ee80000300800 */
[----:B--2---:R-:W2:Y:S04]  /*339a0*/  LDL.LU R66, [R1+0x1430] ;  /* 0x0014300001427983 */ /* 0x004ea80000300800 */
[----:B------:R0:W-:Y:S04]  /*339b0*/  STS.U8 [R8+UR9+0x14b80], R70 ;  /* 0x014b804608007988 */ /* 0x0001e80008000009 */
[----:B------:R1:W-:Y:S04]  /*339c0*/  STS.U8 [R8+UR9+0x14f80], R74 ;  /* 0x014f804a08007988 */ /* 0x0003e80008000009 */
[----:B------:R4:W-:Y:S04]  /*339d0*/  STS.U8 [R8+UR9+0x15380], R78 ;  /* 0x0153804e08007988 */ /* 0x0009e80008000009 */
[----:B0-----:R-:W2:Y:S04]  /*339e0*/  LDL.LU R70, [R1+0x142c] ;  /* 0x00142c0001467983 */ /* 0x001ea80000300800 */
[----:B-1----:R-:W2:Y:S04]  /*339f0*/  LDL.LU R74, [R1+0x1428] ;  /* 0x00142800014a7983 */ /* 0x002ea80000300800 */
[----:B----4-:R-:W4:Y:S04]  /*33a00*/  LDL.LU R78, [R1+0x1424] ;  /* 0x00142400014e7983 */ /* 0x010f280000300800 */
        /* <DEDUP_REMOVED lines=8> */
[----:B------:R-:W-:Y:S04]  /*33a90*/  STS.U8 [R8+UR9+0x16780], R93 ;  /* 0x0167805d08007988 */ /* 0x000fe80008000009 */
[----:B------:R-:W-:Y:S04]  /*33aa0*/  STS.U8 [R8+UR9+0x16b80], R85 ;  /* 0x016b805508007988 */ /* 0x000fe80008000009 */
[----:B------:R-:W-:Y:S04]  /*33ab0*/  STS.U8 [R8+UR9+0x16f80], R86 ;  /* 0x016f805608007988 */ /* 0x000fe80008000009 */
[----:B------:R-:W-:Y:S04]  /*33ac0*/  STS.U8 [R8+UR9+0x17380], R87 ;  /* 0x0173805708007988 */ /* 0x000fe80008000009 */
[----:B------:R0:W-:Y:S04]  /*33ad0*/  STS.U8 [R8+UR9+0x17780], R9 ;  /* 0x0177800908007988 */ /* 0x0001e80008000009 */
[----:B0-----:R-:W3:Y:S04]  /*33ae0*/  LDL.LU R9, [R1+0x27c] ;  /* 0x00027c0001097983 */ /* 0x001ee80000300800 */
[----:B--2---:R-:W-:Y:S04]  /*33af0*/  STS.U8 [R8+UR9+0x17b80], R88 ;  /* 0x017b805808007988 */ /* 0x004fe80008000009 */
[----:B------:R0:W-:Y:S04]  /*33b00*/  STS.U8 [R8+UR9+0x17f80], R80 ;  /* 0x017f805008007988 */ /* 0x0001e80008000009 */
[----:B0-----:R-:W2:Y:S04]  /*33b10*/  LDL.LU R8, [R1+0x280] ;  /* 0x0002800001087983 */ /* 0x001ea80000300800 */
[----:B------:R-:W2:Y:S01]  /*33b20*/  LDL.LU R86, [R1+0x288] ;  /* 0x0002880001567983 */ /* 0x000ea20000300800 */
[----:B------:R-:W-:-:S03]  /*33b30*/  PRMT R4, RZ, 0x7610, R4 ;  /* 0x00007610ff047816 */ /* 0x000fc60000000004 */
[----:B------:R-:W2:Y:S04]  /*33b40*/  LDL.LU R87, [R1+0x284] ;  /* 0x0002840001577983 */ /* 0x000ea80000300800 */
[----:B----4-:R-:W-:Y:S04]  /*33b50*/  STS.U8 [R0+UR9+0x8000], R78 ;  /* 0x0080004e00007988 */ /* 0x010fe80008000009 */
        /* <DEDUP_REMOVED lines=9> */
[----:B------:R-:W-:Y:S01]  /*33bf0*/  STS.U8 [R0+UR9+0xa800], R39 ;  /* 0x00a8002700007988 */ /* 0x000fe20008000009 */
[----:B--2---:R-:W-:-:S05]  /*33c00*/  IADD3 R8, P4, PT, R5, R8, RZ ;  /* 0x0000000805087210 */ /* 0x004fca0007f9e0ff */
[----:B------:R-:W-:-:S05]  /*33c10*/  IMAD.X R9, R6, 0x1, R9, P4 ;  /* 0x0000000106097824 */ /* 0x000fca00020e0609 */
[----:B------:R0:W2:Y:S04]  /*33c20*/  @!P1 LDG.E.U8 R4, desc[UR18][R8.64] ;  /* 0x0000001208049981 */ /* 0x0000a8000c1e1100 */
        /* <DEDUP_REMOVED lines=47> */
[----:B------:R-:W-:Y:S01]  /*33f20*/  STS.U8 [R2+UR9+0xe480], R67 ;  /* 0x00e4804302007988 */ /* 0x000fe20008000009 */
[----:B------:R-:W-:-:S03]  /*33f30*/  IADD3 R86, P3, PT, R5, R86, RZ ;  /* 0x0000005605567210 */ /* 0x000fc60007f7e0ff */
[----:B------:R-:W-:Y:S04]  /*33f40*/  STS.U8 [R2+UR9+0xe880], R69 ;  /* 0x00e8804502007988 */ /* 0x000fe80008000009 */
[----:B------:R-:W-:Y:S04]  /*33f50*/  STS.U8 [R2+UR9+0xec80], R71 ;  /* 0x00ec804702007988 */ /* 0x000fe80008000009 */
[----:B------:R-:W-:Y:S04]  /*33f60*/  STS.U8 [R2+UR9+0xf080], R73 ;  /* 0x00f0804902007988 */ /* 0x000fe80008000009 */
[----:B------:R-:W-:Y:S04]  /*33f70*/  STS.U8 [R2+UR9+0xf480], R75 ;  /* 0x00f4804b02007988 */ /* 0x000fe80008000009 */
[----:B------:R-:W-:Y:S01]  /*33f80*/  STS.U8 [R2+UR9+0xf880], R77 ;  /* 0x00f8804d02007988 */ /* 0x000fe20008000009 */
[----:B------:R-:W-:-:S03]  /*33f90*/  IMAD.X R87, R6, 0x1, R87, P3 ;  /* 0x0000000106577824 */ /* 0x000fc600018e0657 */
[----:B------:R3:W-:Y:S04]  /*33fa0*/  STS.U8 [R2+UR9+0xfc80], R79 ;  /* 0x00fc804f02007988 */ /* 0x0007e80008000009 */
[----:B-1----:R-:W4:Y:S04]  /*33fb0*/  LDL.LU R0, [R1+0x290] ;  /* 0x0002900001007983 */ /* 0x002f280000300800 */
[----:B------:R-:W-:Y:S04]  /*33fc0*/  STS.U8 [R85+UR9+0x8100], R54 ;  /* 0x0081003655007988 */ /* 0x000fe80008000009 */
[----:B---3--:R-:W3:Y:S04]  /*33fd0*/  LDL.LU R2, [R1+0x298] ;  /* 0x0002980001027983 */ /* 0x008ee80000300800 */
[----:B------:R-:W-:Y:S01]  /*33fe0*/  STS.U8 [R85+UR9+0x8500], R51 ;  /* 0x0085003355007988 */ /* 0x000fe20008000009 */
[----:B------:R-:W-:-:S03]  /*33ff0*/  PRMT R3, RZ, 0x7610, R3 ;  /* 0x00007610ff037816 */ /* 0x000fc60000000003 */
[----:B------:R-:W3:Y:S04]  /*34000*/  LDL.LU R93, [R1+0x2a0] ;  /* 0x0002a000015d7983 */ /* 0x000ee80000300800 */
[----:B------:R-:W-:Y:S04]  /*34010*/  STS.U8 [R85+UR9+0x8900], R50 ;  /* 0x0089003255007988 */ /* 0x000fe80008000009 */
[----:B------:R-:W-:Y:S04]  /*34020*/  STS.U8 [R85+UR9+0x8d00], R45 ;  /* 0x008d002d55007988 */ /* 0x000fe80008000009 */
[----:B------:R0:W-:Y:S04]  /*34030*/  STL [R1+0x280], R8 ;  /* 0x0002800801007387 */ /* 0x0001e80000100800 */
[----:B------:R-:W-:Y:S04]  /*34040*/  STS.U8 [R85+UR9+0x9100], R7 ;  /* 0x0091000755007988 */ /* 0x000fe80008000009 */
[----:B------:R-:W-:Y:S01]  /*34050*/  STL [R1+0x288], R86 ;  /* 0x0002885601007387 */ /* 0x000fe20000100800 */
[----:B0-----:R-:W-:-:S03]  /*34060*/  @!P1 IMAD.MOV.U32 R8, RZ, RZ, R86 ;  /* 0x000000ffff089224 */ /* 0x001fc600078e0056 */
[----:B------:R-:W-:Y:S04]  /*34070*/  STS.U8 [R85+UR9+0x9500], R92 ;  /* 0x0095005c55007988 */ /* 0x000fe80008000009 */
[----:B------:R0:W-:Y:S04]  /*34080*/  STL [R1+0x27c], R9 ;  /* 0x00027c0901007387 */ /* 0x0001e80000100800 */
[----:B------:R1:W-:Y:S01]  /*34090*/  STS.U8 [R85+UR9+0x9900], R46 ;  /* 0x0099002e55007988 */ /* 0x0003e20008000009 */
[----:B0-----:R-:W-:-:S03]  /*340a0*/  IMAD.MOV.U32 R9, RZ, RZ, R87 ;  /* 0x000000ffff097224 */ /* 0x001fc600078e0057 */
[----:B-1----:R-:W3:Y:S04]  /*340b0*/  LDL.LU R85, [R1+0x294] ;  /* 0x0002940001557983 */ /* 0x002ee80000300800 */
[----:B------:R0:W3:Y:S04]  /*340c0*/  @!P1 LDG.E.U8 R3, desc[UR18][R8.64] ;  /* 0x0000001208039981 */ /* 0x0000e8000c1e1100 */
[----:B--2---:R1:W-:Y:S04]  /*340d0*/  STL [R1+0x18c], R4 ;  /* 0x00018c0401007387 */ /* 0x0043e80000100800 */
[----:B-1----:R-:W2:Y:S04]  /*340e0*/  LDL.LU R4, [R1+0x1410] ;  /* 0x0014100001047983 */ /* 0x002ea80000300800 */
[----:B------:R1:W-:Y:S04]  /*340f0*/  STL [R1+0x284], R87 ;  /* 0x0002845701007387 */ /* 0x0003e80000100800 */
[----:B-1----:R-:W2:Y:S04]  /*34100*/  LDL.LU R87, [R1+0x29c] ;  /* 0x00029c0001577983 */ /* 0x002ea80000300800 */
[----:B------:R-:W2:Y:S01]  /*34110*/  LDL.LU R8, [R1+0x28c] ;  /* 0x00028c0001087983 */ /* 0x000ea20000300800 */
[----:B------:R-:W-:-:S02]  /*34120*/  PRMT R47, RZ, 0x7610, R47 ;  /* 0x00007610ff2f7816 */ /* 0x000fc4000000002f */
[----:B----4-:R-:W-:-:S05]  /*34130*/  IADD3 R0, P3, PT, R5, R0, RZ ;  /* 0x0000000005007210 */ /* 0x010fca0007f7e0ff */
[----:B0-----:R-:W-:Y:S01]  /*34140*/  IMAD.MOV.U32 R9, RZ, RZ, R0 ;  /* 0x000000ffff097224 */ /* 0x001fe200078e0000 */
[----:B------:R0:W-:Y:S01]  /*34150*/  STL [R1+0x290], R0 ;  /* 0x0002900001007387 */ /* 0x0001e20000100800 */
[----:B---3--:R-:W-:-:S03]  /*34160*/  IADD3 R2, P4, PT, R5, R2, RZ ;  /* 0x0000000205027210 */ /* 0x008fc60007f9e0ff */
[----:B0-----:R-:W3:Y:S04]  /*34170*/  LDL.LU R0, [R1+0x2c0] ;  /* 0x0002c00001007983 */ /* 0x001ee80000300800 */
[----:B------:R0:W-:Y:S04]  /*34180*/  STL [R1+0x188], R3 ;  /* 0x0001880301007387 */ /* 0x0001e80000100800 */
[----:B0-----:R-:W4:Y:S04]  /*34190*/  LDL.LU R3, [R1+0x2c8] ;  /* 0x0002c80001037983 */ /* 0x001f280000300800 */
[----:B------:R-:W3:Y:S04]  /*341a0*/  LDL.LU R86, [R1+0x2d0] ;  /* 0x0002d00001567983 */ /* 0x000ee80000300800 */
[----:B------:R-:W-:Y:S01]  /*341b0*/  STL [R1+0x298], R2 ;  /* 0x0002980201007387 */ /* 0x000fe20000100800 */
[----:B--2---:R-:W-:-:S05]  /*341c0*/  IMAD.X R8, R6, 0x1, R8, P3 ;  /* 0x0000000106087824 */ /* 0x004fca00018e0608 */
[-C--:B------:R-:W-:Y:S01]  /*341d0*/  @!P1 LOP3.LUT R9, R9, R8.reuse, RZ, 0x3c, !PT ;  /* 0x0000000809099212 */ /* 0x080fe200078e3cff */
[----:B------:R0:W-:Y:S03]  /*341e0*/  STL [R1+0x28c], R8 ;  /* 0x00028c0801007387 */ /* 0x0001e60000100800 */
[----:B0-----:R-:W-:-:S04]  /*341f0*/  @!P1 LOP3.LUT R8, R9, R8, RZ, 0x3c, !PT ;  /* 0x0000000809089212 */ /* 0x001fc800078e3cff */
[----:B------:R-:W-:-:S05]  /*34200*/  @!P1 LOP3.LUT R9, R9, R8, RZ, 0x3c, !PT ;  /* 0x0000000809099212 */ /* 0x000fca00078e3cff */
[----:B------:R0:W2:Y:S01]  /*34210*/  @!P1 LDG.E.U8 R47, desc[UR18][R8.64] ;  /* 0x00000012082f9981 */ /* 0x0000a2000c1e1100 */
[----:B------:R-:W-:Y:S01]  /*34220*/  IMAD.X R85, R6, 0x1, R85, P4 ;  /* 0x0000000106557824 */ /* 0x000fe200020e0655 */
[----:B------:R-:W-:-:S03]  /*34230*/  IADD3 R93, P3, PT, R5, R93, RZ ;  /* 0x0000005d055d7210 */ /* 0x000fc60007f7e0ff */
[----:B0-----:R-:W-:Y:S02]  /*34240*/  IMAD.MOV.U32 R8, RZ, RZ, R85 ;  /* 0x000000ffff087224 */ /* 0x001fe400078e0055 */
[----:B------:R-:W-:-:S05]  /*34250*/  IMAD.MOV.U32 R9, RZ, RZ, R2 ;  /* 0x000000ffff097224 */ /* 0x000fca00078e0002 */
[----:B------:R-:W-:-:S04]  /*34260*/  @!P1 LOP3.LUT R9, R9, R8, RZ, 0x3c, !PT ;  /* 0x0000000809099212 */ /* 0x000fc800078e3cff */
[C---:B------:R-:W-:Y:S01]  /*34270*/  @!P1 LOP3.LUT R8, R9.reuse, R8, RZ, 0x3c, !PT ;  /* 0x0000000809089212 */ /* 0x040fe200078e3cff */
[----:B------:R-:W-:Y:S01]  /*34280*/  STL [R1+0x2a0], R93 ;  /* 0x0002a05d01007387 */ /* 0x000fe20000100800 */
[----:B------:R-:W-:Y:S02]  /*34290*/  PRMT R4, RZ, 0x7610, R4 ;  /* 0x00007610ff047816 */ /* 0x000fe40000000004 */
[----:B------:R-:W-:-:S05]  /*342a0*/  @!P1 LOP3.LUT R9, R9, R8, RZ, 0x3c, !PT ;  /* 0x0000000809099212 */ /* 0x000fca00078e3cff */
[----:B------:R0:W3:Y:S04]  /*342b0*/  @!P1 LDG.E.U8 R4, desc[UR18][R8.64] ;  /* 0x0000001208049981 */ /* 0x0000e8000c1e1100 */
[----:B--2---:R1:W-:Y:S04]  /*342c0*/  STL [R1+0x184], R47 ;  /* 0x0001842f01007387 */ /* 0x0043e80000100800 */
[----:B-1----:R-:W2:Y:S01]  /*342d0*/  LDL.LU R47, [R1+0x140c] ;  /* 0x00140c00012f7983 */ /* 0x002ea20000300800 */
[----:B------:R-:W-:Y:S02]  /*342e0*/  IMAD.X R87, R6, 0x1, R87, P3 ;  /* 0x0000000106577824 */ /* 0x000fe400018e0657 */
[----:B0-----:R-:W-:Y:S01]  /*342f0*/  @!P1 IMAD.MOV.U32 R8, RZ, RZ, R93 ;  /* 0x000000ffff089224 */ /* 0x001fe200078e005d */
[----:B------:R0:W-:Y:S01]  /*34300*/  STL [R1+0x294], R85 ;  /* 0x0002945501007387 */ /* 0x0001e20000100800 */
[----:B------:R-:W-:-:S03]  /*34310*/  IMAD.MOV.U32 R9, RZ, RZ, R87 ;  /* 0x000000ffff097224 */ /* 0x000fc600078e0057 */
[----:B0-----:R-:W4:Y:S04]  /*34320*/  LDL.LU R85, [R1+0x1408] ;  /* 0x0014080001557983 */ /* 0x001f280000300800 */
[----:B------:R-:W4:Y:S04]  /*34330*/  LDL.LU R2, [R1+0x2c4] ;  /* 0x0002c40001027983 */ /* 0x000f280000300800 */
[----:B---3--:R0:W-:Y:S04]  /*34340*/  STL [R1+0x180], R4 ;  /* 0x0001800401007387 */ /* 0x0081e80000100800 */
[----:B0-----:R-:W3:Y:S04]  /*34350*/  LDL.LU R4, [R1+0x1404] ;  /* 0x0014040001047983 */ /* 0x001ee80000300800 */
[----:B------:R0:W-:Y:S04]  /*34360*/  STL [R1+0x29c], R87 ;  /* 0x00029c5701007387 */ /* 0x0001e80000100800 */
[----:B0-----:R-:W3:Y:S01]  /*34370*/  LDL.LU R87, [R1+0x2cc] ;  /* 0x0002cc0001577983 */ /* 0x001ee20000300800 */
[----:B--2---:R-:W-:-:S06]  /*34380*/  PRMT R47, RZ, 0x7610, R47 ;  /* 0x00007610ff2f7816 */ /* 0x004fcc000000002f */
[----:B------:R0:W2:Y:S04]  /*34390*/  @!P1 LDG.E.U8 R47, desc[UR18][R8.64] ;  /* 0x00000012082f9981 */ /* 0x0000a8000c1e1100 */
[----:B------:R-:W3:Y:S01]  /*343a0*/  LDL.LU R8, [R1+0x2bc] ;  /* 0x0002bc0001087983 */ /* 0x000ee20000300800 */
[C---:B------:R-:W-:Y:S02]  /*343b0*/  IADD3 R0, P3, PT, R5.reuse, R0, RZ ;  /* 0x0000000005007210 */ /* 0x040fe40007f7e0ff */
[----:B----4-:R-:W-:-:S03]  /*343c0*/  IADD3 R3, P4, PT, R5, R3, RZ ;  /* 0x0000000305037210 */ /* 0x010fc60007f9e0ff */
[----:B0-----:R-:W-:Y:S01]  /*343d0*/  IMAD.MOV.U32 R9, RZ, RZ, R0 ;  /* 0x000000ffff097224 */ /* 0x001fe200078e0000 */
[----:B------:R0:W-:Y:S01]  /*343e0*/  STL [R1+0x2c0], R0 ;  /* 0x0002c00001007387 */ /* 0x0001e20000100800 */
[----:B------:R-:W-:-:S03]  /*343f0*/  PRMT R85, RZ, 0x7610, R85 ;  /* 0x00007610ff557816 */ /* 0x000fc60000000055 */
[----:B0-----:R-:W4:Y:S04]  /*34400*/  LDL.LU R0, [R1+0x2d8] ;  /* 0x0002d80001007983 */ /* 0x001f280000300800 */
[----:B--2---:R0:W-:Y:S01]  /*34410*/  STL [R1+0x17c], R47 ;  /* 0x00017c2f01007387 */ /* 0x0041e20000100800 */
[----:B---3--:R-:W-:-:S03]  /*34420*/  IMAD.X R8, R6, 0x1, R8, P3 ;  /* 0x0000000106087824 */ /* 0x008fc600018e0608 */
[----:B0-----:R-:W2:Y:S02]  /*34430*/  LDL.LU R47, [R1+0x2e0] ;  /* 0x0002e000012f7983 */ /* 0x001ea40000300800 */
[-C--:B------:R-:W-:Y:S02]  /*34440*/  @!P1 LOP3.LUT R9, R9, R8.reuse, RZ, 0x3c, !PT ;  /* 0x0000000809099212 */ /* 0x080fe400078e3cff */
[----:B------:R-:W3:Y:S04]  /*34450*/  LDL.LU R93, [R1+0x300] ;  /* 0x00030000015d7983 */ /* 0x000ee80000300800 */
[----:B------:R-:W-:Y:S04]  /*34460*/  STL [R1+0x2c8], R3 ;  /* 0x0002c80301007387 */ /* 0x000fe80000100800 */
[----:B------:R0:W-:Y:S02]  /*34470*/  STL [R1+0x2bc], R8 ;  /* 0x0002bc0801007387 */ /* 0x0001e40000100800 */
        /* <DEDUP_REMOVED lines=28> */
[C---:B----4-:R-:W-:Y:S02]  /*34640*/  IADD3 R0, P3, PT, R5.reuse, R0, RZ ;  /* 0x0000000005007210 */ /* 0x050fe40007f7e0ff */
[----:B------:R-:W-:-:S03]  /*34650*/  IADD3 R47, P4, PT, R5, R47, RZ ;  /* 0x0000002f052f7210 */ /* 0x000fc60007f9e0ff */
        /* <DEDUP_REMOVED lines=247> */
[----:B------:R-:W-:Y:S01]  /*355d0*/  STL [R1+0x3e8], R0 ;  /* 0x0003e80001007387 */ /* 0x000fe20000100800 */
[----:B------:R-:W-:-:S03]  /*355e0*/  PRMT R47, RZ, 0x7610, R47 ;  /* 0x00007610ff2f7816 */ /* 0x000fc6000000002f */
[----:B--2---:R0:W-:Y:S01]  /*355f0*/  STL [R1+0x128], R3 ;  /* 0x0001280301007387 */ /* 0x0041e20000100800 */
[----:B---3--:R-:W-:-:S03]  /*35600*/  IMAD.X R8, R6, 0x1, R8, P3 ;  /* 0x0000000106087824 */ /* 0x008fc600018e0608 */
[----:B0-----:R-:W2:Y:S04]  /*35610*/  LDL.LU R3, [R1+0x400] ;  /* 0x0004000001037983 */ /* 0x001ea80000300800 */
[----:B------:R-:W3:Y:S01]  /*35620*/  LDL.LU R0, [R1+0x420] ;  /* 0x0004200001007983 */ /* 0x000ee20000300800 */
[----:B------:R-:W-:-:S03]  /*35630*/  @!P1 LOP3.LUT R9, R9, R8, RZ, 0x3c, !PT ;  /* 0x0000000809099212 */ /* 0x000fc600078e3cff */
[----:B------:R-:W4:Y:S04]  /*35640*/  LDL.LU R86, [R1+0x428] ;  /* 0x0004280001567983 */ /* 0x000f280000300800 */
        /* <DEDUP_REMOVED lines=31> */
[----:B------:R-:W-:-:S03]  /*35840*/  IADD3 R0, P4, PT, R5, R0, RZ ;  /* 0x0000000005007210 */ /* 0x000fc60007f9e0ff */
[----:B0-----:R-:W-:Y:S01]  /*35850*/  IMAD.MOV.U32 R9, RZ, RZ, R3 ;  /* 0x000000ffff097224 */ /* 0x001fe200078e0003 */
[----:B------:R-:W-:Y:S01]  /*35860*/  STL [R1+0x400], R3 ;  /* 0x0004000301007387 */ /* 0x000fe20000100800 */
[----:B----4-:R-:W-:-:S03]  /*35870*/  PRMT R85, RZ, 0x7610, R85 ;  /* 0x00007610ff557816 */ /* 0x010fc60000000055 */
        /* <DEDUP_REMOVED lines=35> */
[----:B------:R-:W2:Y:S01]  /*35ab0*/  LDL.LU R8, [R1+0x42c] ;  /* 0x00042c0001087983 */ /* 0x000ea20000300800 */
[C---:B------:R-:W-:Y:S02]  /*35ac0*/  IADD3 R47, P3, PT, R5.reuse, R47, RZ ;  /* 0x0000002f052f7210 */ /* 0x040fe40007f7e0ff */
[----:B------:R-:W-:-:S03]  /*35ad0*/  IADD3 R93, P4, PT, R5, R93, RZ ;  /* 0x0000005d055d7210 */ /* 0x000fc60007f9e0ff */
[----:B0-----:R-:W-:Y:S01]  /*35ae0*/  IMAD.MOV.U32 R9, RZ, RZ, R47 ;  /* 0x000000ffff097224 */ /* 0x001fe200078e002f */
[----:B------:R-:W-:Y:S04]  /*35af0*/  STL [R1+0x430], R47 ;  /* 0x0004302f01007387 */ /* 0x000fe80000100800 */
[----:B------:R-:W2:Y:S01]  /*35b00*/  LDL.LU R86, [R1+0x458] ;  /* 0x0004580001567983 */ /* 0x000ea20000300800 */
[C---:B----4-:R-:W-:Y:S01]  /*35b10*/  IMAD.X R0, R6.reuse, 0x1, R0, P4 ;  /* 0x0000000106007824 */ /* 0x050fe200020e0600 */
[----:B---3--:R-:W-:Y:S02]  /*35b20*/  PRMT R4, RZ, 0x7610, R4 ;  /* 0x00007610ff047816 */ /* 0x008fe40000000004 */
[----:B------:R-:W-:Y:S01]  /*35b30*/  PRMT R30, RZ, 0x7610, R30 ;  /* 0x00007610ff1e7816 */ /* 0x000fe2000000001e */
[----:B--2---:R0:W-:Y:S01]  /*35b40*/  STL [R1+0x110], R85 ;  /* 0x0001105501007387 */ /* 0x0041e20000100800 */
[----:B------:R-:W-:-:S03]  /*35b50*/  IMAD.X R8, R6, 0x1, R8, P3 ;  /* 0x0000000106087824 */ /* 0x000fc600018e0608 */
[----:B0-----:R-:W2:Y:S02]  /*35b60*/  LDL.LU R85, [R1+0x460] ;  /* 0x0004600001557983 */ /* 0x001ea40000300800 */
[-C--:B------:R-:W-:Y:S02]  /*35b70*/  @!P1 LOP3.LUT R9, R9, R8.reuse, RZ, 0x3c, !PT ;  /* 0x0000000809099212 */ /* 0x080fe400078e3cff */
[----:B------:R-:W3:Y:S04]  /*35b80*/  LDL.LU R47, [R1+0x468] ;  /* 0x00046800012f7983 */ /* 0x000ee80000300800 */
[----:B------:R-:W-:Y:S04]  /*35b90*/  STL [R1+0x438], R93 ;  /* 0x0004385d01007387 */ /* 0x000fe80000100800 */
[----:B------:R0:W-:Y:S02]  /*35ba0*/  STL [R1+0x42c], R8 ;  /* 0x00042c0801007387 */ /* 0x0001e40000100800 */
[----:B0-----:R-:W-:-:S04]  /*35bb0*/  @!P1 LOP3.LUT R8, R9, R8, RZ, 0x3c, !PT ;  /* 0x0000000809089212 */ /* 0x001fc800078e3cff */
[----:B------:R-:W-:-:S05]  /*35bc0*/  @!P1 LOP3.LUT R9, R9, R8, RZ, 0x3c, !PT ;  /* 0x0000000809099212 */ /* 0x000fca00078e3cff */
[----:B------:R0:W4:Y:S02]  /*35bd0*/  @!P1 LDG.E.U8 R4, desc[UR18][R8.64] ;  /* 0x0000001208049981 */ /* 0x000124000c1e1100 */
[----:B0-----:R-:W-:Y:S02]  /*35be0*/  IMAD.MOV.U32 R8, RZ, RZ, R0 ;  /* 0x000000ffff087224 */ /* 0x001fe400078e0000 */
[----:B------:R-:W-:-:S05]  /*35bf0*/  IMAD.MOV.U32 R9, RZ, RZ, R93 ;  /* 0x000000ffff097224 */ /* 0x000fca00078e005d */
[----:B------:R-:W-:-:S04]  /*35c00*/  @!P1 LOP3.LUT R9, R9, R8, RZ, 0x3c, !PT ;  /* 0x0000000809099212 */ /* 0x000fc800078e3cff */
[----:B------:R-:W-:-:S04]  /*35c10*/  @!P1 LOP3.LUT R8, R9, R8, RZ, 0x3c, !PT ;  /* 0x0000000809089212 */ /* 0x000fc800078e3cff */
[----:B------:R-:W-:-:S05]  /*35c20*/  @!P1 LOP3.LUT R9, R9, R8, RZ, 0x3c, !PT ;  /* 0x0000000809099212 */ /* 0x000fca00078e3cff */
[----:B------:R0:W2:Y:S01]  /*35c30*/  @!P1 LDG.E.U8 R30, desc[UR18][R8.64] ;  /* 0x00000012081e9981 */ /* 0x0000a2000c1e1100 */
[----:B------:R-:W-:Y:S02]  /*35c40*/  IADD3 R3, P3, PT, R5, R3, RZ ;  /* 0x0000000305037210 */ /* 0x000fe40007f7e0ff */
[----:B------:R-:W-:-:S03]  /*35c50*/  PRMT R2, RZ, 0x7610, R2 ;  /* 0x00007610ff027816 */ /* 0x000fc60000000002 */
[----:B------:R-:W-:Y:S01]  /*35c60*/  IMAD.X R87, R6, 0x1, R87, P3 ;  /* 0x0000000106577824 */ /* 0x000fe200018e0657 */
[----:B------:R-:W-:Y:S01]  /*35c70*/  STL [R1+0x440], R3 ;  /* 0x0004400301007387 */ /* 0x000fe20000100800 */
[----:B0-----:R-:W-:Y:S02]  /*35c80*/  @!P1 IMAD.MOV.U32 R8, RZ, RZ, R3 ;  /* 0x000000ffff089224 */ /* 0x001fe400078e0003 */
[----:B------:R-:W-:-:S05]  /*35c90*/  @!P1 IMAD.MOV.U32 R9, RZ, RZ, R87 ;  /* 0x000000ffff099224 */ /* 0x000fca00078e0057 */
[----:B------:R-:W3:Y:S04]  /*35ca0*/  @!P1 LDG.E.U8 R2, desc[UR18][R8.64] ;  /* 0x0000001208029981 */ /* 0x000ee8000c1e1100 */
[----:B----4-:R0:W-:Y:S04]  /*35cb0*/  STL [R1+0x10c], R4 ;  /* 0x00010c0401007387 */ /* 0x0101e80000100800 */
[----:B0-----:R-:W4:Y:S04]  /*35cc0*/  LDL.LU R4, [R1+0x1394] ;  /* 0x0013940001047983 */ /* 0x001f280000300800 */
[----:B------:R0:W-:Y:S04]  /*35cd0*/  STL [R1+0x434], R0 ;  /* 0x0004340001007387 */ /* 0x0001e80000100800 */
[----:B0-----:R-:W4:Y:S04]  /*35ce0*/  LDL.LU R0, [R1+0x1390] ;  /* 0x0013900001007983 */ /* 0x001f280000300800 */
[----:B------:R-:W4:Y:S04]  /*35cf0*/  LDL.LU R93, [R1+0x45c] ;  /* 0x00045c00015d7983 */ /* 0x000f280000300800 */
[----:B------:R-:W-:Y:S04]  /*35d00*/  STL [R1+0x43c], R87 ;  /* 0x00043c5701007387 */ /* 0x000fe80000100800 */
[----:B--2---:R0:W-:Y:S04]  /*35d10*/  STL [R1+0x108], R30 ;  /* 0x0001081e01007387 */ /* 0x0041e80000100800 */
[----:B0-----:R-:W2:Y:S04]  /*35d20*/  LDL.LU R30, [R1+0x464] ;  /* 0x00046400011e7983 */ /* 0x001ea80000300800 */
[----:B------:R-:W2:Y:S01]  /*35d30*/  LDL.LU R9, [R1+0x454] ;  /* 0x0004540001097983 */ /* 0x000ea20000300800 */
[----:B------:R-:W-:-:S02]  /*35d40*/  IADD3 R86, P3, PT, R5, R86, RZ ;  /* 0x0000005605567210 */ /* 0x000fc40007f7e0ff */
[----:B------:R-:W-:Y:S01]  /*35d50*/  IADD3 R85, P4, PT, R5, R85, RZ ;  /* 0x0000005505557210 */ /* 0x000fe20007f9e0ff */
[----:B---3--:R0:W-:Y:S01]  /*35d60*/  STL [R1+0x104], R2 ;  /* 0x0001040201007387 */ /* 0x0081e20000100800 */
[----:B------:R-:W-:Y:S01]  /*35d70*/  PRMT R45, RZ, 0x7610, R45 ;  /* 0x00007610ff2d7816 */ /* 0x000fe2000000002d */
[----:B------:R-:W-:Y:S02]  /*35d80*/  @!P1 IMAD.MOV.U32 R8, RZ, RZ, R86 ;  /* 0x000000ffff089224 */ /* 0x000fe400078e0056 */
[----:B0-----:R-:W3:Y:S04]  /*35d90*/  LDL.LU R2, [R1+0x470] ;  /* 0x0004700001027983 */ /* 0x001ee80000300800 */
[----:B------:R-:W-:Y:S04]  /*35da0*/  STL [R1+0x458], R86 ;  /* 0x0004585601007387 */ /* 0x000fe80000100800 */
[----:B------:R-:W3:Y:S04]  /*35db0*/  LDL.LU R3, [R1+0x478] ;  /* 0x0004780001037983 */ /* 0x000ee80000300800 */
[----:B------:R-:W3:Y:S04]  /*35dc0*/  LDL.LU R87, [R1+0x480] ;  /* 0x0004800001577983 */ /* 0x000ee80000300800 */
[----:B------:R-:W-:Y:S01]  /*35dd0*/  STL [R1+0x460], R85 ;  /* 0x0004605501007387 */ /* 0x000fe20000100800 */
[C---:B----4-:R-:W-:Y:S01]  /*35de0*/  IMAD.X R93, R6.reuse, 0x1, R93, P4 ;  /* 0x00000001065d7824 */ /* 0x050fe200020e065d */
[----:B------:R-:W-:Y:S01]  /*35df0*/  PRMT R0, RZ, 0x7610, R0 ;  /* 0x00007610ff007816 */ /* 0x000fe20000000000 */
[----:B--2---:R-:W-:-:S05]  /*35e00*/  IMAD.X R9, R6, 0x1, R9, P3 ;  /* 0x0000000106097824 */ /* 0x004fca00018e0609 */
[----:B------:R0:W-:Y:S04]  /*35e10*/  STL [R1+0x454], R9 ;  /* 0x0004540901007387 */ /* 0x0001e80000100800 */
[----:B------:R1:W2:Y:S02]  /*35e20*/  @!P1 LDG.E.U8 R45, desc[UR18][R8.64] ;  /* 0x00000012082d9981 */ /* 0x0002a4000c1e1100 */
[----:B-1----:R-:W-:Y:S02]  /*35e30*/  IMAD.MOV.U32 R8, RZ, RZ, R93 ;  /* 0x000000ffff087224 */ /* 0x002fe400078e005d */
[----:B0-----:R-:W-:-:S05]  /*35e40*/  IMAD.MOV.U32 R9, RZ, RZ, R85 ;  /* 0x000000ffff097224 */ /* 0x001fca00078e0055 */
[----:B------:R-:W-:-:S04]  /*35e50*/  @!P1 LOP3.LUT R9, R9, R8, RZ, 0x3c, !PT ;  /* 0x0000000809099212 */ /* 0x000fc800078e3cff */
[----:B------:R-:W-:-:S04]  /*35e60*/  @!P1 LOP3.LUT R8, R9, R8, RZ, 0x3c, !PT ;  /* 0x0000000809089212 */ /* 0x000fc800078e3cff */
[----:B------:R-:W-:-:S05]  /*35e70*/  @!P1 LOP3.LUT R9, R9, R8, RZ, 0x3c, !PT ;  /* 0x0000000809099212 */ /* 0x000fca00078e3cff */
[----:B------:R0:W4:Y:S01]  /*35e80*/  @!P1 LDG.E.U8 R0, desc[UR18][R8.64] ;  /* 0x0000001208009981 */ /* 0x000122000c1e1100 */
[----:B------:R-:W-:Y:S02]  /*35e90*/  IADD3 R47, P3, PT, R5, R47, RZ ;  /* 0x0000002f052f7210 */ /* 0x000fe40007f7e0ff */
[----:B------:R-:W-:-:S03]  /*35ea0*/  PRMT R4, RZ, 0x7610, R4 ;  /* 0x00007610ff047816 */ /* 0x000fc60000000004 */
[----:B------:R-:W-:Y:S01]  /*35eb0*/  IMAD.X R30, R6, 0x1, R30, P3 ;  /* 0x00000001061e7824 */ /* 0x000fe200018e061e */
[----:B------:R-:W-:Y:S04]  /*35ec0*/  STL [R1+0x468], R47 ;  /* 0x0004682f01007387 */ /* 0x000fe80000100800 */
[----:B------:R-:W2:Y:S01]  /*35ed0*/  LDL.LU R86, [R1+0x474] ;  /* 0x0004740001567983 */ /* 0x000ea20000300800 */
[----:B0-----:R-:W-:Y:S02]  /*35ee0*/  IMAD.MOV.U32 R9, RZ, RZ, R30 ;  /* 0x000000ffff097224 */ /* 0x001fe400078e001e */
[----:B------:R-:W-:Y:S01]  /*35ef0*/  @!P1 IMAD.MOV.U32 R8, RZ, RZ, R47 ;  /* 0x000000ffff089224 */ /* 0x000fe200078e002f */
[----:B------:R0:W-:Y:S04]  /*35f00*/  STL [R1+0x45c], R93 ;  /* 0x00045c5d01007387 */ /* 0x0001e80000100800 */
[----:B------:R1:W2:Y:S04]  /*35f10*/  @!P1 LDG.E.U8 R4, desc[UR18][R8.64] ;  /* 0x0000001208049981 */ /* 0x0002a8000c1e1100 */
[----:B0-----:R-:W2:Y:S04]  /*35f20*/  LDL.LU R93, [R1+0x138c] ;  /* 0x00138c00015d7983 */ /* 0x001ea80000300800 */
[----:B------:R-:W2:Y:S04]  /*35f30*/  LDL.LU R85, [R1+0x1388] ;  /* 0x0013880001557983 */ /* 0x000ea80000300800 */
[----:B----4-:R0:W-:Y:S04]  /*35f40*/  STL [R1+0xfc], R0 ;  /* 0x0000fc0001007387 */ /* 0x0101e80000100800 */
[----:B0-----:R-:W4:Y:S04]  /*35f50*/  LDL.LU R0, [R1+0x1384] ;  /* 0x0013840001007983 */ /* 0x001f280000300800 */
[----:B------:R0:W-:Y:S04]  /*35f60*/  STL [R1+0x464], R30 ;  /* 0x0004641e01007387 */ /* 0x0001e80000100800 */
[----:B0-----:R-:W4:Y:S04]  /*35f70*/  LDL.LU R30, [R1+0x47c] ;  /* 0x00047c00011e7983 */ /* 0x001f280000300800 */
[----:B------:R-:W4:Y:S01]  /*35f80*/  LDL.LU R8, [R1+0x46c] ;  /* 0x00046c0001087983 */ /* 0x000f220000300800 */
[----:B---3--:R-:W-:-:S02]  /*35f90*/  IADD3 R2, P3, PT, R5, R2, RZ ;  /* 0x0000000205027210 */ /* 0x008fc40007f7e0ff */
[----:B------:R-:W-:-:S03]  /*35fa0*/  IADD3 R3, P4, PT, R5, R3, RZ ;  /* 0x0000000305037210 */ /* 0x000fc60007f9e0ff */
[----:B-1----:R-:W-:Y:S01]  /*35fb0*/  IMAD.MOV.U32 R9, RZ, RZ, R2 ;  /* 0x000000ffff097224 */ /* 0x002fe200078e0002 */
[----:B------:R0:W-:Y:S01]  /*35fc0*/  STL [R1+0x470], R2 ;  /* 0x0004700201007387 */ /* 0x0001e20000100800 */
[----:B--2---:R-:W-:-:S03]  /*35fd0*/  PRMT R85, RZ, 0x7610, R85 ;  /* 0x00007610ff557816 */ /* 0x004fc60000000055 */
[----:B0-----:R-:W2:Y:S04]  /*35fe0*/  LDL.LU R2, [R1+0x498] ;  /* 0x0004980001027983 */ /* 0x001ea80000300800 */
[----:B------:R0:W-:Y:S04]  /*35ff0*/  STL [R1+0xf8], R4 ;  /* 0x0000f80401007387 */ /* 0x0001e80000100800 */
[----:B0-----:R-:W3:Y:S04]  /*36000*/  LDL.LU R4, [R1+0x4a0] ;  /* 0x0004a00001047983 */ /* 0x001ee80000300800 */
[----:B------:R-:W2:Y:S04]  /*36010*/  LDL.LU R47, [R1+0x4a8] ;  /* 0x0004a800012f7983 */ /* 0x000ea80000300800 */
[----:B------:R-:W-:Y:S01]  /*36020*/  STL [R1+0x478], R3 ;  /* 0x0004780301007387 */ /* 0x000fe20000100800 */
[----:B------:R-:W-:-:S02]  /*36030*/  IMAD.X R86, R6, 0x1, R86, P4 ;  /* 0x0000000106567824 */ /* 0x000fc400020e0656 */
[----:B----4-:R-:W-:-:S05]  /*36040*/  IMAD.X R8, R6, 0x1, R8, P3 ;  /* 0x0000000106087824 */ /* 0x010fca00018e0608 */
[-C--:B------:R-:W-:Y:S01]  /*36050*/  @!P1 LOP3.LUT R9, R9, R8.reuse, RZ, 0x3c, !PT ;  /* 0x0000000809099212 */ /* 0x080fe200078e3cff */
[----:B------:R0:W-:Y:S03]  /*36060*/  STL [R1+0x46c], R8 ;  /* 0x00046c0801007387 */ /* 0x0001e60000100800 */
[----:B0-----:R-:W-:-:S04]  /*36070*/  @!P1 LOP3.LUT R8, R9, R8, RZ, 0x3c, !PT ;  /* 0x0000000809089212 */ /* 0x001fc800078e3cff */
[----:B------:R-:W-:-:S05]  /*36080*/  @!P1 LOP3.LUT R9, R9, R8, RZ, 0x3c, !PT ;  /* 0x0000000809099212 */ /* 0x000fca00078e3cff */
[----:B------:R0:W4:Y:S02]  /*36090*/  @!P1 LDG.E.U8 R85, desc[UR18][R8.64] ;  /* 0x0000001208559981 */ /* 0x000124000c1e1100 */
[----:B0-----:R-:W-:Y:S02]  /*360a0*/  IMAD.MOV.U32 R8, RZ, RZ, R86 ;  /* 0x000000ffff087224 */ /* 0x001fe400078e0056 */
[----:B------:R-:W-:-:S05]  /*360b0*/  IMAD.MOV.U32 R9, RZ, RZ, R3 ;  /* 0x000000ffff097224 */ /* 0x000fca00078e0003 */
[----:B------:R-:W-:-:S04]  /*360c0*/  @!P1 LOP3.LUT R9, R9, R8, RZ, 0x3c, !PT ;  /* 0x0000000809099212 */ /* 0x000fc800078e3cff */
[C---:B------:R-:W-:Y:S02]  /*360d0*/  @!P1 LOP3.LUT R8, R9.reuse, R8, RZ, 0x3c, !PT ;  /* 0x0000000809089212 */ /* 0x040fe400078e3cff */
[----:B------:R-:W-:Y:S02]  /*360e0*/  PRMT R0, RZ, 0x7610, R0 ;  /* 0x00007610ff007816 */ /* 0x000fe40000000000 */
[----:B------:R-:W-:-:S05]  /*360f0*/  @!P1 LOP3.LUT R9, R9, R8, RZ, 0x3c, !PT ;  /* 0x0000000809099212 */ /* 0x000fca00078e3cff */
[----:B------:R0:W2:Y:S01]  /*36100*/  @!P1 LDG.E.U8 R0, desc[UR18][R8.64] ;  /* 0x0000001208009981 */ /* 0x0000a2000c1e1100 */
[----:B------:R-:W-:Y:S02]  /*36110*/  IADD3 R87, P3, PT, R5, R87, RZ ;  /* 0x0000005705577210 */ /* 0x000fe40007f7e0ff */
[----:B------:R-:W-:-:S03]  /*36120*/  PRMT R42, RZ, 0x7610, R42 ;  /* 0x00007610ff2a7816 */ /* 0x000fc6000000002a */
[----:B------:R-:W-:Y:S01]  /*36130*/  STL [R1+0x480], R87 ;  /* 0x0004805701007387 */ /* 0x000fe20000100800 */
[----:B------:R-:W-:Y:S02]  /*36140*/  IMAD.X R30, R6, 0x1, R30, P3 ;  /* 0x00000001061e7824 */ /* 0x000fe400018e061e */
[----:B0-----:R-:W-:Y:S02]  /*36150*/  @!P1 IMAD.MOV.U32 R8, RZ, RZ, R87 ;  /* 0x000000ffff089224 */ /* 0x001fe400078e0057 */
[----:B------:R-:W-:-:S05]  /*36160*/  IMAD.MOV.U32 R9, RZ, RZ, R30 ;  /* 0x000000ffff097224 */ /* 0x000fca00078e001e */
[----:B------:R0:W3:Y:S04]  /*36170*/  @!P1 LDG.E.U8 R42, desc[UR18][R8.64] ;  /* 0x00000012082a9981 */ /* 0x0000e8000c1e1100 */
[----:B----4-:R1:W-:Y:S04]  /*36180*/  STL [R1+0xf4], R85 ;  /* 0x0000f45501007387 */ /* 0x0103e80000100800 */
[----:B-1----:R-:W4:Y:S04]  /*36190*/  LDL.LU R85, [R1+0x1380] ;  /* 0x0013800001557983 */ /* 0x002f280000300800 */
[----:B------:R1:W-:Y:S04]  /*361a0*/  STL [R1+0x474], R86 ;  /* 0x0004745601007387 */ /* 0x0003e80000100800 */
[----:B-1----:R-:W4:Y:S04]  /*361b0*/  LDL.LU R86, [R1+0x137c] ;  /* 0x00137c0001567983 */ /* 0x002f280000300800 */
[----:B------:R-:W4:Y:S04]  /*361c0*/  LDL.LU R3, [R1+0x49c] ;  /* 0x00049c0001037983 */ /* 0x000f280000300800 */
[----:B--2---:R1:W-:Y:S04]  /*361d0*/  STL [R1+0xf0], R0 ;  /* 0x0000f00001007387 */ /* 0x0043e80000100800 */
[----:B-1----:R-:W2:Y:S04]  /*361e0*/  LDL.LU R0, [R1+0x1378] ;  /* 0x0013780001007983 */ /* 0x002ea80000300800 */
[----:B------:R1:W-:Y:S04]  /*361f0*/  STL [R1+0x47c], R30 ;  /* 0x00047c1e01007387 */ /* 0x0003e80000100800 */
[----:B-1----:R-:W2:Y:S04]  /*36200*/  LDL.LU R30, [R1+0x4a4] ;  /* 0x0004a400011e7983 */ /* 0x002ea80000300800 */
[----:B------:R-:W2:Y:S01]  /*36210*/  LDL.LU R8, [R1+0x494] ;  /* 0x0004940001087983 */ /* 0x000ea20000300800 */
[----:B------:R-:W-:-:S02]  /*36220*/  IADD3 R2, P3, PT, R5, R2, RZ ;  /* 0x0000000205027210 */ /* 0x000fc40007f7e0ff */
[----:B---3--:R-:W-:-:S03]  /*36230*/  IADD3 R4, P4, PT, R5, R4, RZ ;  /* 0x0000000405047210 */ /* 0x008fc60007f9e0ff */
[----:B0-----:R-:W-:Y:S01]  /*36240*/  IMAD.MOV.U32 R9, RZ, RZ, R2 ;  /* 0x000000ffff097224 */ /* 0x001fe200078e0002 */
[----:B------:R0:W-:Y:S04]  /*36250*/  STL [R1+0x498], R2 ;  /* 0x0004980201007387 */ /* 0x0001e80000100800 */
[----:B0-----:R-:W3:Y:S04]  /*36260*/  LDL.LU R2, [R1+0x4b0] ;  /* 0x0004b00001027983 */ /* 0x001ee80000300800 */
[----:B------:R-:W3:Y:S04]  /*36270*/  LDL.LU R87, [R1+0x4b8] ;  /* 0x0004b80001577983 */ /* 0x000ee80000300800 */
[----:B------:R0:W-:Y:S04]  /*36280*/  STL [R1+0xec], R42 ;  /* 0x0000ec2a01007387 */ /* 0x0001e80000100800 */
[----:B0-----:R-:W3:Y:S04]  /*36290*/  LDL.LU R42, [R1+0x4c0] ;  /* 0x0004c000012a7983 */ /* 0x001ee80000300800 */
[----:B------:R-:W-:Y:S01]  /*362a0*/  STL [R1+0x4a0], R4 ;  /* 0x0004a00401007387 */ /* 0x000fe20000100800 */
[----:B----4-:R-:W-:Y:S01]  /*362b0*/  PRMT R86, RZ, 0x7610, R86 ;  /* 0x00007610ff567816 */ /* 0x010fe20000000056 */
[----:B------:R-:W-:-:S02]  /*362c0*/  IMAD.X R3, R6, 0x1, R3, P4 ;  /* 0x0000000106037824 */ /* 0x000fc400020e0603 */
[----:B--2---:R-:W-:-:S05]  /*362d0*/  IMAD.X R8, R6, 0x1, R8, P3 ;  /* 0x0000000106087824 */ /* 0x004fca00018e0608 */
[-C--:B------:R-:W-:Y:S01]  /*362e0*/  @!P1 LOP3.LUT R9, R9, R8.reuse, RZ, 0x3c, !PT ;  /* 0x0000000809099212 */ /* 0x080fe200078e3cff */
[----:B------:R0:W-:Y:S03]  /*362f0*/  STL [R1+0x494], R8 ;  /* 0x0004940801007387 */ /* 0x0001e60000100800 */
[----:B0-----:R-:W-:-:S04]  /*36300*/  @!P1 LOP3.LUT R8, R9, R8, RZ, 0x3c, !PT ;  /* 0x0000000809089212 */ /* 0x001fc800078e3cff */
[----:B------:R-:W-:-:S05]  /*36310*/  @!P1 LOP3.LUT R9, R9, R8, RZ, 0x3c, !PT ;  /* 0x0000000809099212 */ /* 0x000fca00078e3cff */
[----:B------:R0:W2:Y:S02]  /*36320*/  @!P1 LDG.E.U8 R86, desc[UR18][R8.64] ;  /* 0x0000001208569981 */ /* 0x0000a4000c1e1100 */
[----:B0-----:R-:W-:Y:S02]  /*36330*/  IMAD.MOV.U32 R8, RZ, RZ, R3 ;  /* 0x000000ffff087224 */ /* 0x001fe400078e0003 */
[----:B------:R-:W-:-:S05]  /*36340*/  IMAD.MOV.U32 R9, RZ, RZ, R4 ;  /* 0x000000ffff097224 */ /* 0x000fca00078e0004 */
[----:B------:R-:W-:-:S04]  /*36350*/  @!P1 LOP3.LUT R9, R9, R8, RZ, 0x3c, !PT ;  /* 0x0000000809099212 */ /* 0x000fc800078e3cff */
[C---:B------:R-:W-:Y:S02]  /*36360*/  @!P1 LOP3.LUT R8, R9.reuse, R8, RZ, 0x3c, !PT ;  /* 0x0000000809089212 */ /* 0x040fe400078e3cff */
[----:B------:R-:W-:Y:S02]  /*36370*/  PRMT R0, RZ, 0x7610, R0 ;  /* 0x00007610ff007816 */ /* 0x000fe40000000000 */
[----:B------:R-:W-:-:S05]  /*36380*/  @!P1 LOP3.LUT R9, R9, R8, RZ, 0x3c, !PT ;  /* 0x0000000809099212 */ /* 0x000fca00078e3cff */
[----:B------:R0:W4:Y:S01]  /*36390*/  @!P1 LDG.E.U8 R0, desc[UR18][R8.64] ;  /* 0x0000001208009981 */ /* 0x000122000c1e1100 */
[----:B------:R-:W-:Y:S02]  /*363a0*/  IADD3 R47, P3, PT, R5, R47, RZ ;  /* 0x0000002f052f7210 */ /* 0x000fe40007f7e0ff */
[----:B------:R-:W-:-:S03]  /*363b0*/  PRMT R46, RZ, 0x7610, R46 ;  /* 0x00007610ff2e7816 */ /* 0x000fc6000000002e */
[----:B------:R-:W-:Y:S01]  /*363c0*/  STL [R1+0x4a8], R47 ;  /* 0x0004a82f01007387 */ /* 0x000fe20000100800 */
[----:B------:R-:W-:Y:S02]  /*363d0*/  IMAD.X R30, R6, 0x1, R30, P3 ;  /* 0x00000001061e7824 */ /* 0x000fe400018e061e */
[----:B0-----:R-:W-:Y:S02]  /*363e0*/  @!P1 IMAD.MOV.U32 R8, RZ, RZ, R47 ;  /* 0x000000ffff089224 */ /* 0x001fe400078e002f */
[----:B------:R-:W-:-:S05]  /*363f0*/  IMAD.MOV.U32 R9, RZ, RZ, R30 ;  /* 0x000000ffff097224 */ /* 0x000fca00078e001e */
[----:B------:R0:W3:Y:S04]  /*36400*/  @!P1 LDG.E.U8 R46, desc[UR18][R8.64] ;  /* 0x00000012082e9981 */ /* 0x0000e8000c1e1100 */
[----:B--2---:R1:W-:Y:S04]  /*36410*/  STL [R1+0xe8], R86 ;  /* 0x0000e85601007387 */ /* 0x0043e80000100800 */
[----:B-1----:R-:W2:Y:S04]  /*36420*/  LDL.LU R86, [R1+0x1374] ;  /* 0x0013740001567983 */ /* 0x002ea80000300800 */
[----:B------:R1:W-:Y:S04]  /*36430*/  STL [R1+0x49c], R3 ;  /* 0x00049c0301007387 */ /* 0x0003e80000100800 */
[----:B-1----:R-:W2:Y:S04]  /*36440*/  LDL.LU R3, [R1+0x1370] ;  /* 0x0013700001037983 */ /* 0x002ea80000300800 */
[----:B------:R-:W2:Y:S04]  /*36450*/  LDL.LU R4, [R1+0x4b4] ;  /* 0x0004b40001047983 */ /* 0x000ea80000300800 */
[----:B----4-:R1:W-:Y:S04]  /*36460*/  STL [R1+0xe4], R0 ;  /* 0x0000e40001007387 */ /* 0x0103e80000100800 */
[----:B-1----:R-:W4:Y:S04]  /*36470*/  LDL.LU R0, [R1+0x136c] ;  /* 0x00136c0001007983 */ /* 0x002f280000300800 */
[----:B------:R1:W-:Y:S04]  /*36480*/  STL [R1+0x4a4], R30 ;  /* 0x0004a41e01007387 */ /* 0x0003e80000100800 */
[----:B-1----:R-:W4:Y:S04]  /*36490*/  LDL.LU R30, [R1+0x4bc] ;  /* 0x0004bc00011e7983 */ /* 0x002f280000300800 */
[----:B------:R-:W4:Y:S01]  /*364a0*/  LDL.LU R8, [R1+0x4ac] ;  /* 0x0004ac0001087983 */ /* 0x000f220000300800 */
[----:B---3--:R-:W-:-:S02]  /*364b0*/  IADD3 R2, P3, PT, R5, R2, RZ ;  /* 0x0000000205027210 */ /* 0x008fc40007f7e0ff */
[----:B------:R-:W-:-:S03]  /*364c0*/  IADD3 R87, P4, PT, R5, R87, RZ ;  /* 0x0000005705577210 */ /* 0x000fc60007f9e0ff */
[----:B0-----:R-:W-:Y:S01]  /*364d0*/  IMAD.MOV.U32 R9, RZ, RZ, R2 ;  /* 0x000000ffff097224 */ /* 0x001fe200078e0002 */
[----:B------:R0:W-:Y:S04]  /*364e0*/  STL [R1+0x4b0], R2 ;  /* 0x0004b00201007387 */ /* 0x0001e80000100800 */
[----:B0-----:R-:W3:Y:S04]  /*364f0*/  LDL.LU R2, [R1+0x4d8] ;  /* 0x0004d80001027983 */ /* 0x001ee80000300800 */
[----:B------:R-:W3:Y:S04]  /*36500*/  LDL.LU R47, [R1+0x4e0] ;  /* 0x0004e000012f7983 */ /* 0x000ee80000300800 */
[----:B------:R0:W-:Y:S04]  /*36510*/  STL [R1+0xe0], R46 ;  /* 0x0000e02e01007387 */ /* 0x0001e80000100800 */
[----:B0-----:R-:W3:Y:S04]  /*36520*/  LDL.LU R46, [R1+0x4e8] ;  /* 0x0004e800012e7983 */ /* 0x001ee80000300800 */
[----:B------:R-:W-:Y:S01]  /*36530*/  STL [R1+0x4b8], R87 ;  /* 0x0004b85701007387 */ /* 0x000fe20000100800 */
[----:B--2---:R-:W-:Y:S01]  /*36540*/  PRMT R3, RZ, 0x7610, R3 ;  /* 0x00007610ff037816 */ /* 0x004fe20000000003 */
[----:B----4-:R-:W-:-:S05]  /*36550*/  IMAD.X R8, R6, 0x1, R8, P3 ;  /* 0x0000000106087824 */ /* 0x010fca00018e0608 */
        /* <DEDUP_REMOVED lines=14> */
[----:B------:R0:W4:Y:S04]  /*36640*/  @!P1 LDG.E.U8 R0, desc[UR18][R8.64] ;  /* 0x0000001208009981 */ /* 0x000128000c1e1100 */
[----:B--2---:R1:W-:Y:S04]  /*36650*/  STL [R1+0xdc], R3 ;  /* 0x0000dc0301007387 */ /* 0x0043e80000100800 */
[----:B-1----:R-:W2:Y:S01]  /*36660*/  LDL.LU R3, [R1+0x1368] ;  /* 0x0013680001037983 */ /* 0x002ea20000300800 */
[----:B------:R-:W-:Y:S02]  /*36670*/  IMAD.X R30, R6, 0x1, R30, P3 ;  /* 0x00000001061e7824 */ /* 0x000fe400018e061e */
[----:B0-----:R-:W-:Y:S01]  /*36680*/  @!P1 IMAD.MOV.U32 R8, RZ, RZ, R42 ;  /* 0x000000ffff089224 */ /* 0x001fe200078e002a */
[----:B------:R0:W-:Y:S01]  /*36690*/  STL [R1+0x4b4], R4 ;  /* 0x0004b40401007387 */ /* 0x0001e20000100800 */
[----:B------:R-:W-:-:S03]  /*366a0*/  IMAD.MOV.U32 R9, RZ, RZ, R30 ;  /* 0x000000ffff097224 */ /* 0x000fc600078e001e */
[----:B0-----:R-:W3:Y:S04]  /*366b0*/  LDL.LU R4, [R1+0x1364] ;  /* 0x0013640001047983 */ /* 0x001ee80000300800 */
[----:B------:R-:W3:Y:S04]  /*366c0*/  LDL.LU R87, [R1+0x4dc] ;  /* 0x0004dc0001577983 */ /* 0x000ee80000300800 */
[----:B----4-:R0:W-:Y:S04]  /*366d0*/  STL [R1+0xd8], R0 ;  /* 0x0000d80001007387 */ /* 0x0101e80000100800 */
[----:B0-----:R-:W4:Y:S04]  /*366e0*/  LDL.LU R0, [R1+0x1360] ;  /* 0x0013600001007983 */ /* 0x001f280000300800 */
[----:B------:R0:W-:Y:S04]  /*366f0*/  STL [R1+0x4bc], R30 ;  /* 0x0004bc1e01007387 */ /* 0x0001e80000100800 */
[----:B0-----:R-:W4:Y:S01]  /*36700*/  LDL.LU R30, [R1+0x4e4] ;  /* 0x0004e400011e7983 */ /* 0x001f220000300800 */
[----:B--2---:R-:W-:-:S06]  /*36710*/  PRMT R3, RZ, 0x7610, R3 ;  /* 0x00007610ff037816 */ /* 0x004fcc0000000003 */
[----:B------:R0:W2:Y:S04]  /*36720*/  @!P1 LDG.E.U8 R3, desc[UR18][R8.64] ;  /* 0x0000001208039981 */ /* 0x0000a8000c1e1100 */
[----:B------:R-:W4:Y:S01]  /*36730*/  LDL.LU R8, [R1+0x4d4] ;  /* 0x0004d40001087983 */ /* 0x000f220000300800 */
[C---:B---3--:R-:W-:Y:S02]  /*36740*/  IADD3 R2, P3, PT, R5.reuse, R2, RZ ;  /* 0x0000000205027210 */ /* 0x048fe40007f7e0ff */
[----:B------:R-:W-:-:S03]  /*36750*/  IADD3 R47, P4, PT, R5, R47, RZ ;  /* 0x0000002f052f7210 */ /* 0x000fc60007f9e0ff */
[----:B0-----:R-:W-:Y:S01]  /*36760*/  IMAD.MOV.U32 R9, RZ, RZ, R2 ;  /* 0x000000ffff097224 */ /* 0x001fe200078e0002 */
[----:B------:R0:W-:Y:S01]  /*36770*/  STL [R1+0x4d8], R2 ;  /* 0x0004d80201007387 */ /* 0x0001e20000100800 */
[----:B------:R-:W-:-:S03]  /*36780*/  PRMT R4, RZ, 0x7610, R4 ;  /* 0x00007610ff047816 */ /* 0x000fc60000000004 */
[----:B0-----:R-:W3:Y:S04]  /*36790*/  LDL.LU R2, [R1+0x4f0] ;  /* 0x0004f00001027983 */ /* 0x001ee80000300800 */
[----:B--2---:R0:W-:Y:S01]  /*367a0*/  STL [R1+0xd4], R3 ;  /* 0x0000d40301007387 */ /* 0x0041e20000100800 */
[----:B----4-:R-:W-:-:S03]  /*367b0*/  IMAD.X R8, R6, 0x1, R8, P3 ;  /* 0x0000000106087824 */ /* 0x010fc600018e0608 */
[----:B0-----:R-:W2:Y:S02]  /*367c0*/  LDL.LU R3, [R1+0x4f8] ;  /* 0x0004f80001037983 */ /* 0x001ea40000300800 */
[-C--:B------:R-:W-:Y:S02]  /*367d0*/  @!P1 LOP3.LUT R9, R9, R8.reuse, RZ, 0x3c, !PT ;  /* 0x0000000809099212 */ /* 0x080fe400078e3cff */
        /* <DEDUP_REMOVED lines=34> */
[----:B------:R-:W-:Y:S01]  /*36a00*/  STL [R1+0x4f0], R2 ;  /* 0x0004f00201007387 */ /* 0x000fe20000100800 */
[----:B----4-:R-:W-:Y:S01]  /*36a10*/  PRMT R87, RZ, 0x7610, R87 ;  /* 0x00007610ff577816 */ /* 0x010fe20000000057 */
[C---:B------:R-:W-:Y:S01]  /*36a20*/  IMAD.X R47, R6.reuse, 0x1, R47, P4 ;  /* 0x00000001062f7824 */ /* 0x040fe200020e062f */
[----:B---3--:R-:W-:Y:S01]  /*36a30*/  PRMT R0, RZ, 0x7610, R0 ;  /* 0x00007610ff007816 */ /* 0x008fe20000000000 */
[----:B--2---:R0:W-:Y:S01]  /*36a40*/  STL [R1+0xc8], R4 ;  /* 0x0000c80401007387 */ /* 0x0041e20000100800 */
[----:B------:R-:W-:-:S03]  /*36a50*/  IMAD.X R8, R6, 0x1, R8, P3 ;  /* 0x0000000106087824 */ /* 0x000fc600018e0608 */
        /* <DEDUP_REMOVED lines=8> */
[----:B------:R0:W2:Y:S02]  /*36ae0*/  @!P1 LDG.E.U8 R87, desc[UR18][R8.64] ;  /* 0x0000001208579981 */ /* 0x0000a4000c1e1100 */
[----:B0-----:R-:W-:Y:S02]  /*36af0*/  IMAD.MOV.U32 R8, RZ, RZ, R47 ;  /* 0x000000ffff087224 */ /* 0x001fe400078e002f */
[----:B------:R-:W-:-:S05]  /*36b00*/  IMAD.MOV.U32 R9, RZ, RZ, R3 ;  /* 0x000000ffff097224 */ /* 0x000fca00078e0003 */
[----:B------:R-:W-:-:S04]  /*36b10*/  @!P1 LOP3.LUT R9, R9, R8, RZ, 0x3c, !PT ;  /* 0x0000000809099212 */ /* 0x000fc800078e3cff */
[----:B------:R-:W-:-:S04]  /*36b20*/  @!P1 LOP3.LUT R8, R9, R8, RZ, 0x3c, !PT ;  /* 0x0000000809089212 */ /* 0x000fc800078e3cff */
[----:B------:R-:W-:-:S05]  /*36b30*/  @!P1 LOP3.LUT R9, R9, R8, RZ, 0x3c, !PT ;  /* 0x0000000809099212 */ /* 0x000fca00078e3cff */
[----:B------:R0:W3:Y:S01]  /*36b40*/  @!P1 LDG.E.U8 R0, desc[UR18][R8.64] ;  /* 0x0000001208009981 */ /* 0x0000e2000c1e1100 */
[----:B------:R-:W-:Y:S02]  /*36b50*/  IADD3 R42, P3, PT, R5, R42, RZ ;  /* 0x0000002a052a7210 */ /* 0x000fe40007f7e0ff */
[----:B------:R-:W-:-:S03]  /*36b60*/  PRMT R17, RZ, 0x7610, R17 ;  /* 0x00007610ff117816 */ /* 0x000fc60000000011 */
[----:B------:R-:W-:Y:S01]  /*36b70*/  STL [R1+0x500], R42 ;  /* 0x0005002a01007387 */ /* 0x000fe20000100800 */
[----:B------:R-:W-:Y:S02]  /*36b80*/  IMAD.X R30, R6, 0x1, R30, P3 ;  /* 0x00000001061e7824 */ /* 0x000fe400018e061e */
[----:B0-----:R-:W-:Y:S02]  /*36b90*/  @!P1 IMAD.MOV.U32 R8, RZ, RZ, R42 ;  /* 0x000000ffff089224 */ /* 0x001fe400078e002a */
[----:B------:R-:W-:-:S05]  /*36ba0*/  IMAD.MOV.U32 R9, RZ, RZ, R30 ;  /* 0x000000ffff097224 */ /* 0x000fca00078e001e */
[----:B------:R0:W4:Y:S04]  /*36bb0*/  @!P1 LDG.E.U8 R17, desc[UR18][R8.64] ;  /* 0x0000001208119981 */ /* 0x000128000c1e1100 */
[----:B--2---:R1:W-:Y:S04]  /*36bc0*/  STL [R1+0xc4], R87 ;  /* 0x0000c45701007387 */ /* 0x0043e80000100800 */
[----:B-1----:R-:W2:Y:S04]  /*36bd0*/  LDL.LU R87, [R1+0x1350] ;  /* 0x0013500001577983 */ /* 0x002ea80000300800 */
[----:B------:R1:W-:Y:S04]  /*36be0*/  STL [R1+0x4f4], R47 ;  /* 0x0004f42f01007387 */ /* 0x0003e80000100800 */
[----:B-1----:R-:W2:Y:S04]  /*36bf0*/  LDL.LU R47, [R1+0x134c] ;  /* 0x00134c00012f7983 */ /* 0x002ea80000300800 */
[----:B------:R-:W2:Y:S04]  /*36c00*/  LDL.LU R3, [R1+0x51c] ;  /* 0x00051c0001037983 */ /* 0x000ea80000300800 */
[----:B---3--:R1:W-:Y:S04]  /*36c10*/  STL [R1+0xc0], R0 ;  /* 0x0000c00001007387 */ /* 0x0083e80000100800 */
[----:B-1----:R-:W3:Y:S04]  /*36c20*/  LDL.LU R0, [R1+0x1348] ;  /* 0x0013480001007983 */ /* 0x002ee80000300800 */
[----:B------:R1:W-:Y:S04]  /*36c30*/  STL [R1+0x4fc], R30 ;  /* 0x0004fc1e01007387 */ /* 0x0003e80000100800 */
[----:B-1----:R-:W3:Y:S04]  /*36c40*/  LDL.LU R30, [R1+0x524] ;  /* 0x00052400011e7983 */ /* 0x002ee80000300800 */
[----:B------:R-:W3:Y:S01]  /*36c50*/  LDL.LU R8, [R1+0x514] ;  /* 0x0005140001087983 */ /* 0x000ee20000300800 */
[----:B------:R-:W-:-:S02]  /*36c60*/  IADD3 R4, P3, PT, R5, R4, RZ ;  /* 0x0000000405047210 */ /* 0x000fc40007f7e0ff */
[----:B------:R-:W-:-:S03]  /*36c70*/  IADD3 R2, P4, PT, R5, R2, RZ ;  /* 0x0000000205027210 */ /* 0x000fc60007f9e0ff */
[----:B0-----:R-:W-:Y:S01]  /*36c80*/  IMAD.MOV.U32 R9, RZ, RZ, R4 ;  /* 0x000000ffff097224 */ /* 0x001fe200078e0004 */
[----:B------:R-:W-:Y:S04]  /*36c90*/  STL [R1+0x518], R4 ;  /* 0x0005180401007387 */ /* 0x000fe80000100800 */
[----:B----4-:R0:W-:Y:S04]  /*36ca0*/  STL [R1+0xbc], R17 ;  /* 0x0000bc1101007387 */ /* 0x0101e80000100800 */
[----:B0-----:R-:W4:Y:S04]  /*36cb0*/  LDL.LU R17, [R1+0x530] ;  /* 0x0005300001117983 */ /* 0x001f280000300800 */
[----:B------:R-:W4:Y:S04]  /*36cc0*/  LDL.LU R4, [R1+0x538] ;  /* 0x0005380001047983 */ /* 0x000f280000300800 */
[----:B------:R-:W4:Y:S04]  /*36cd0*/  LDL.LU R42, [R1+0x540] ;  /* 0x00054000012a7983 */ /* 0x000f280000300800 */
[----:B------:R-:W-:Y:S01]  /*36ce0*/  STL [R1+0x520], R2 ;  /* 0x0005200201007387 */ /* 0x000fe20000100800 */
[----:B--2---:R-:W-:Y:S01]  /*36cf0*/  PRMT R47, RZ, 0x7610, R47 ;  /* 0x00007610ff2f7816 */ /* 0x004fe2000000002f */
[----:B------:R-:W-:-:S02]  /*36d00*/  IMAD.X R3, R6, 0x1, R3, P4 ;  /* 0x0000000106037824 */ /* 0x000fc400020e0603 */
[----:B---3--:R-:W-:-:S05]  /*36d10*/  IMAD.X R8, R6, 0x1, R8, P3 ;  /* 0x0000000106087824 */ /* 0x008fca00018e0608 */
        /* <DEDUP_REMOVED lines=29> */
[----:B----4-:R-:W-:-:S02]  /*36ef0*/  IADD3 R17, P3, PT, R5, R17, RZ ;  /* 0x0000001105117210 */ /* 0x010fc40007f7e0ff */
[----:B------:R-:W-:-:S03]  /*36f00*/  IADD3 R4, P4, PT, R5, R4, RZ ;  /* 0x0000000405047210 */ /* 0x000fc60007f9e0ff */
[----:B0-----:R-:W-:Y:S01]  /*36f10*/  IMAD.MOV.U32 R9, RZ, RZ, R17 ;  /* 0x000000ffff097224 */ /* 0x001fe200078e0011 */
[----:B------:R0:W-:Y:S04]  /*36f20*/  STL [R1+0x530], R17 ;  /* 0x0005301101007387 */ /* 0x0001e80000100800 */
[----:B0-----:R-:W4:Y:S04]  /*36f30*/  LDL.LU R17, [R1+0x558] ;  /* 0x0005580001117983 */ /* 0x001f280000300800 */
[----:B------:R0:W-:Y:S04]  /*36f40*/  STL [R1+0xb0], R44 ;  /* 0x0000b02c01007387 */ /* 0x0001e80000100800 */
[----:B0-----:R-:W4:Y:S04]  /*36f50*/  LDL.LU R44, [R1+0x560] ;  /* 0x00056000012c7983 */ /* 0x001f280000300800 */
        /* <DEDUP_REMOVED lines=37> */
[----:B------:R-:W-:Y:S04]  /*371b0*/  STL [R1+0x558], R17 ;  /* 0x0005581101007387 */ /* 0x000fe80000100800 */
[----:B------:R0:W-:Y:S04]  /*371c0*/  STL [R1+0xa4], R33 ;  /* 0x0000a42101007387 */ /* 0x0001e80000100800 */
        /* <DEDUP_REMOVED lines=34> */
[----:B-1----:R-:W2:Y:S04]  /*373f0*/  LDL.LU R30, [R1+0x57c] ;  /* 0x00057c00011e7983 */ /* 0x002ea80000300800 */
[----:B------:R-:W2:Y:S01]  /*37400*/  LDL.LU R9, [R1+0x56c] ;  /* 0x00056c0001097983 */ /* 0x000ea20000300800 */
[----:B----4-:R-:W-:-:S02]  /*37410*/  IADD3 R33, P3, PT, R5, R33, RZ ;  /* 0x0000002105217210 */ /* 0x010fc40007f7e0ff */
[----:B------:R-:W-:Y:S01]  /*37420*/  PRMT R47, RZ, 0x7610, R47 ;  /* 0x00007610ff2f7816 */ /* 0x000fe2000000002f */
[----:B------:R-:W4:Y:S02]  /*37430*/  LDL.LU R46, [R1+0x598] ;  /* 0x00059800012e7983 */ /* 0x000f240000300800 */
[----:B0-----:R-:W-:Y:S02]  /*37440*/  @!P1 IMAD.MOV.U32 R8, RZ, RZ, R33 ;  /* 0x000000ffff089224 */ /* 0x001fe400078e0021 */
[----:B--2---:R-:W-:-:S05]  /*37450*/  IMAD.X R9, R6, 0x1, R9, P3 ;  /* 0x0000000106097824 */ /* 0x004fca00018e0609 */
[----:B------:R0:W2:Y:S01]  /*37460*/  @!P1 LDG.E.U8 R47, desc[UR18][R8.64] ;  /* 0x00000012082f9981 */ /* 0x0000a2000c1e1100 */
[C---:B------:R-:W-:Y:S02]  /*37470*/  IADD3 R42, P4, PT, R5.reuse, R42, RZ ;  /* 0x0000002a052a7210 */ /* 0x040fe40007f9e0ff */
[----:B------:R-:W-:Y:S01]  /*37480*/  IADD3 R17, P3, PT, R5, R17, RZ ;  /* 0x0000001105117210 */ /* 0x000fe20007f7e0ff */
[----:B------:R-:W-:Y:S02]  /*37490*/  STL [R1+0x570], R33 ;  /* 0x0005702101007387 */ /* 0x000fe40000100800 */
[----:B------:R-:W-:Y:S02]  /*374a0*/  IMAD.X R44, R6, 0x1, R44, P4 ;  /* 0x00000001062c7824 */ /* 0x000fe400020e062c */
[----:B------:R1:W-:Y:S04]  /*374b0*/  STL [R1+0x98], R43 ;  /* 0x0000982b01007387 */ /* 0x0003e80000100800 */
[----:B-1----:R-:W3:Y:S04]  /*374c0*/  LDL.LU R43, [R1+0x5a0] ;  /* 0x0005a000012b7983 */ /* 0x002ee80000300800 */
[----:B------:R-:W-:Y:S04]  /*374d0*/  STL [R1+0x578], R42 ;  /* 0x0005782a01007387 */ /* 0x000fe80000100800 */
[----:B------:R1:W-:Y:S04]  /*374e0*/  STL [R1+0x56c], R9 ;  /* 0x00056c0901007387 */ /* 0x0003e80000100800 */
[----:B------:R-:W-:Y:S04]  /*374f0*/  STL [R1+0x580], R17 ;  /* 0x0005801101007387 */ /* 0x000fe80000100800 */
[----:B------:R-:W3:Y:S04]  /*37500*/  LDL.LU R33, [R1+0x5a8] ;  /* 0x0005a80001217983 */ /* 0x000ee80000300800 */
[----:B------:R-:W-:Y:S01]  /*37510*/  STL [R1+0x574], R44 ;  /* 0x0005742c01007387 */ /* 0x000fe20000100800 */
[----:B------:R-:W-:Y:S01]  /*37520*/  PRMT R41, RZ, 0x7610, R41 ;  /* 0x00007610ff297816 */ /* 0x000fe20000000029 */
[----:B0-----:R-:W-:-:S02]  /*37530*/  @!P1 IMAD.MOV.U32 R8, RZ, RZ, R42 ;  /* 0x000000ffff089224 */ /* 0x001fc400078e002a */
[----:B-1----:R-:W-:-:S05]  /*37540*/  @!P1 IMAD.MOV.U32 R9, RZ, RZ, R44 ;  /* 0x000000ffff099224 */ /* 0x002fca00078e002c */
[----:B------:R0:W3:Y:S04]  /*37550*/  @!P1 LDG.E.U8 R41, desc[UR18][R8.64] ;  /* 0x0000001208299981 */ /* 0x0000e8000c1e1100 */
[----:B--2---:R1:W-:Y:S04]  /*37560*/  STL [R1+0x94], R47 ;  /* 0x0000942f01007387 */ /* 0x0043e80000100800 */
[----:B-1----:R-:W2:Y:S04]  /*37570*/  LDL.LU R47, [R1+0x594] ;  /* 0x00059400012f7983 */ /* 0x002ea80000300800 */
[----:B------:R-:W2:Y:S01]  /*37580*/  LDL.LU R44, [R1+0x59c] ;  /* 0x00059c00012c7983 */ /* 0x000ea20000300800 */
[----:B------:R-:W-:Y:S01]  /*37590*/  IMAD.X R30, R6, 0x1, R30, P3 ;  /* 0x00000001061e7824 */ /* 0x000fe200018e061e */
[----:B----4-:R-:W-:Y:S01]  /*375a0*/  IADD3 R46, P3, PT, R5, R46, RZ ;  /* 0x0000002e052e7210 */ /* 0x010fe20007f7e0ff */
[----:B0-----:R-:W-:Y:S01]  /*375b0*/  @!P1 IMAD.MOV.U32 R8, RZ, RZ, R17 ;  /* 0x000000ffff089224 */ /* 0x001fe200078e0011 */
[----:B------:R-:W-:Y:S01]  /*375c0*/  PRMT R11, RZ, 0x7610, R11 ;  /* 0x00007610ff0b7816 */ /* 0x000fe2000000000b */
[----:B------:R-:W-:Y:S01]  /*375d0*/  @!P1 IMAD.MOV.U32 R9, RZ, RZ, R30 ;  /* 0x000000ffff099224 */ /* 0x000fe200078e001e */
[----:B------:R-:W-:-:S02]  /*375e0*/  PRMT R38, RZ, 0x7610, R38 ;  /* 0x00007610ff267816 */ /* 0x000fc40000000026 */
[----:B---3--:R-:W-:Y:S02]  /*375f0*/  IADD3 R43, P4, PT, R5, R43, RZ ;  /* 0x0000002b052b7210 */ /* 0x008fe40007f9e0ff */
[----:B------:R0:W3:Y:S04]  /*37600*/  @!P1 LDG.E.U8 R11, desc[UR18][R8.64] ;  /* 0x00000012080b9981 */ /* 0x0000e8000c1e1100 */
[----:B------:R-:W-:Y:S04]  /*37610*/  STL [R1+0x57c], R30 ;  /* 0x00057c1e01007387 */ /* 0x000fe80000100800 */
[----:B------:R-:W4:Y:S01]  /*37620*/  LDL.LU R42, [R1+0x5a4] ;  /* 0x0005a400012a7983 */ /* 0x000f220000300800 */
[----:B0-----:R-:W-:-:S03]  /*37630*/  @!P1 IMAD.MOV.U32 R8, RZ, RZ, R46 ;  /* 0x000000ffff089224 */ /* 0x001fc600078e002e */
[----:B------:R-:W-:Y:S01]  /*37640*/  STL [R1+0x598], R46 ;  /* 0x0005982e01007387 */ /* 0x000fe20000100800 */
[----:B------:R-:W-:-:S03]  /*37650*/  PRMT R18, RZ, 0x7610, R18 ;  /* 0x00007610ff127816 */ /* 0x000fc60000000012 */
[----:B------:R0:W-:Y:S04]  /*37660*/  STL [R1+0x90], R41 ;  /* 0x0000902901007387 */ /* 0x0001e80000100800 */
[----:B0-----:R-:W4:Y:S04]  /*37670*/  LDL.LU R41, [R1+0x5ac] ;  /* 0x0005ac0001297983 */ /* 0x001f280000300800 */
[----:B------:R-:W4:Y:S04]  /*37680*/  LDL.LU R17, [R1+0x5b0] ;  /* 0x0005b00001117983 */ /* 0x000f280000300800 */
[----:B------:R-:W4:Y:S01]  /*37690*/  LDL.LU R30, [R1+0x5b8] ;  /* 0x0005b800011e7983 */ /* 0x000f220000300800 */
[----:B--2---:R-:W-:-:S04]  /*376a0*/  IMAD.X R47, R6, 0x1, R47, P3 ;  /* 0x00000001062f7824 */ /* 0x004fc800018e062f */
[----:B------:R-:W-:Y:S02]  /*376b0*/  @!P1 IMAD.MOV.U32 R9, RZ, RZ, R47 ;  /* 0x000000ffff099224 */ /* 0x000fe400078e002f */
[----:B------:R-:W-:-:S03]  /*376c0*/  IMAD.X R44, R6, 0x1, R44, P4 ;  /* 0x00000001062c7824 */ /* 0x000fc600020e062c */
[----:B------:R0:W2:Y:S02]  /*376d0*/  @!P1 LDG.E.U8 R38, desc[UR18][R8.64] ;  /* 0x0000001208269981 */ /* 0x0000a4000c1e1100 */
[----:B0-----:R-:W-:Y:S02]  /*376e0*/  @!P1 IMAD.MOV.U32 R8, RZ, RZ, R43 ;  /* 0x000000ffff089224 */ /* 0x001fe400078e002b */
[----:B------:R-:W-:-:S05]  /*376f0*/  @!P1 IMAD.MOV.U32 R9, RZ, RZ, R44 ;  /* 0x000000ffff099224 */ /* 0x000fca00078e002c */
[----:B------:R0:W2:Y:S01]  /*37700*/  @!P1 LDG.E.U8 R18, desc[UR18][R8.64] ;  /* 0x0000001208129981 */ /* 0x0000a2000c1e1100 */
[----:B------:R-:W-:-:S03]  /*37710*/  IADD3 R33, P3, PT, R5, R33, RZ ;  /* 0x0000002105217210 */ /* 0x000fc60007f7e0ff */
[----:B---3--:R1:W-:Y:S02]  /*37720*/  STL [R1+0x8c], R11 ;  /* 0x00008c0b01007387 */ /* 0x0083e40000100800 */
[----:B----4-:R-:W-:Y:S02]  /*37730*/  IMAD.X R42, R6, 0x1, R42, P3 ;  /* 0x00000001062a7824 */ /* 0x010fe400018e062a */
[----:B-1----:R-:W3:Y:S04]  /*37740*/  LDL.LU R11, [R1+0x5c0] ;  /* 0x0005c000010b7983 */ /* 0x002ee80000300800 */
[----:B------:R-:W-:Y:S04]  /*37750*/  STL [R1+0x5a0], R43 ;  /* 0x0005a02b01007387 */ /* 0x000fe80000100800 */
[----:B------:R-:W-:Y:S04]  /*37760*/  STL [R1+0x594], R47 ;  /* 0x0005942f01007387 */ /* 0x000fe80000100800 */
[----:B------:R-:W-:Y:S04]  /*37770*/  STL [R1+0x5a8], R33 ;  /* 0x0005a82101007387 */ /* 0x000fe80000100800 */
[----:B------:R-:W-:Y:S01]  /*37780*/  STL [R1+0x59c], R44 ;  /* 0x00059c2c01007387 */ /* 0x000fe20000100800 */
[----:B------:R-:W-:Y:S01]  /*37790*/  IADD3 R17, P3, PT, R5, R17, RZ ;  /* 0x0000001105117210 */ /* 0x000fe20007f7e0ff */
[----:B0-----:R-:W-:Y:S01]  /*377a0*/  @!P1 IMAD.MOV.U32 R8, RZ, RZ, R33 ;  /* 0x000000ffff089224 */ /* 0x001fe200078e0021 */
[----:B------:R-:W-:Y:S01]  /*377b0*/  PRMT R13, RZ, 0x7610, R13 ;  /* 0x00007610ff0d7816 */ /* 0x000fe2000000000d */
[----:B------:R-:W-:-:S02]  /*377c0*/  @!P1 IMAD.MOV.U32 R9, RZ, RZ, R42 ;  /* 0x000000ffff099224 */ /* 0x000fc400078e002a */
[----:B------:R-:W-:Y:S01]  /*377d0*/  IMAD.X R41, R6, 0x1, R41, P3 ;  /* 0x0000000106297824 */ /* 0x000fe200018e0629 */
[----:B------:R-:W-:Y:S02]  /*377e0*/  PRMT R40, RZ, 0x7610, R40 ;  /* 0x00007610ff287816 */ /* 0x000fe40000000028 */
[----:B------:R0:W4:Y:S02]  /*377f0*/  @!P1 LDG.E.U8 R13, desc[UR18][R8.64] ;  /* 0x00000012080d9981 */ /* 0x000124000c1e1100 */
[----:B0-----:R-:W-:Y:S02]  /*37800*/  @!P1 IMAD.MOV.U32 R8, RZ, RZ, R17 ;  /* 0x000000ffff089224 */ /* 0x001fe400078e0011 */
[----:B------:R-:W-:-:S05]  /*37810*/  @!P1 IMAD.MOV.U32 R9, RZ, RZ, R41 ;  /* 0x000000ffff099224 */ /* 0x000fca00078e0029 */
[----:B------:R0:W4:Y:S04]  /*37820*/  @!P1 LDG.E.U8 R40, desc[UR18][R8.64] ;  /* 0x0000001208289981 */ /* 0x000128000c1e1100 */
[----:B--2---:R1:W-:Y:S04]  /*37830*/  STL [R1+0x88], R38 ;  /* 0x0000882601007387 */ /* 0x0043e80000100800 */
[----:B-1----:R-:W2:Y:S04]  /*37840*/  LDL.LU R38, [R1+0x5b4] ;  /* 0x0005b40001267983 */ /* 0x002ea80000300800 */
[----:B------:R-:W-:Y:S04]  /*37850*/  STL [R1+0x5a4], R42 ;  /* 0x0005a42a01007387 */ /* 0x000fe80000100800 */
[----:B------:R1:W-:Y:S04]  /*37860*/  STL [R1+0x84], R18 ;  /* 0x0000841201007387 */ /* 0x0003e80000100800 */
[----:B-1----:R-:W2:Y:S01]  /*37870*/  LDL.LU R18, [R1+0x5bc] ;  /* 0x0005bc0001127983 */ /* 0x002ea20000300800 */
[----:B------:R-:W-:-:S02]  /*37880*/  IADD3 R30, P4, PT, R5, R30, RZ ;  /* 0x0000001e051e7210 */ /* 0x000fc40007f9e0ff */
[----:B------:R-:W-:Y:S01]  /*37890*/  PRMT R23, RZ, 0x7610, R23 ;  /* 0x00007610ff177816 */ /* 0x000fe20000000017 */
[----:B------:R-:W2:Y:S01]  /*378a0*/  LDL.LU R33, [R1+0x5d8] ;  /* 0x0005d80001217983 */ /* 0x000ea20000300800 */
[----:B---3--:R-:W-:Y:S01]  /*378b0*/  IADD3 R11, P3, PT, R5, R11, RZ ;  /* 0x0000000b050b7210 */ /* 0x008fe20007f7e0ff */
[----:B0-----:R-:W-:Y:S02]  /*378c0*/  @!P1 IMAD.MOV.U32 R8, RZ, RZ, R30 ;  /* 0x000000ffff089224 */ /* 0x001fe400078e001e */
[----:B------:R-:W-:Y:S01]  /*378d0*/  STL [R1+0x5b0], R17 ;  /* 0x0005b01101007387 */ /* 0x000fe20000100800 */
[----:B------:R-:W-:-:S03]  /*378e0*/  PRMT R10, RZ, 0x7610, R10 ;  /* 0x00007610ff0a7816 */ /* 0x000fc6000000000a */
[----:B----4-:R0:W-:Y:S04]  /*378f0*/  STL [R1+0x80], R13 ;  /* 0x0000800d01007387 */ /* 0x0101e80000100800 */
[----:B0-----:R-:W3:Y:S04]  /*37900*/  LDL.LU R13, [R1+0x5e0] ;  /* 0x0005e000010d7983 */ /* 0x001ee80000300800 */
[----:B------:R-:W-:Y:S04]  /*37910*/  STL [R1+0x5b8], R30 ;  /* 0x0005b81e01007387 */ /* 0x000fe80000100800 */
[----:B------:R-:W-:Y:S04]  /*37920*/  STL [R1+0x5ac], R41 ;  /* 0x0005ac2901007387 */ /* 0x000fe80000100800 */
[----:B------:R-:W-:Y:S04]  /*37930*/  STL [R1+0x5c0], R11 ;  /* 0x0005c00b01007387 */ /* 0x000fe80000100800 */
[----:B------:R-:W4:Y:S01]  /*37940*/  LDL.LU R17, [R1+0x5e8] ;  /* 0x0005e80001117983 */ /* 0x000f220000300800 */
[----:B--2---:R-:W-:-:S04]  /*37950*/  IMAD.X R38, R6, 0x1, R38, P4 ;  /* 0x0000000106267824 */ /* 0x004fc800020e0626 */
[----:B------:R-:W-:-:S05]  /*37960*/  @!P1 IMAD.MOV.U32 R9, RZ, RZ, R38 ;  /* 0x000000ffff099224 */ /* 0x000fca00078e0026 */
[----:B------:R0:W2:Y:S04]  /*37970*/  @!P1 LDG.E.U8 R23, desc[UR18][R8.64] ;  /* 0x0000001208179981 */ /* 0x0000a8000c1e1100 */
[----:B------:R-:W-:Y:S01]  /*37980*/  STL [R1+0x5b4], R38 ;  /* 0x0005b42601007387 */ /* 0x000fe20000100800 */
[----:B------:R-:W-:Y:S02]  /*37990*/  IMAD.X R18, R6, 0x1, R18, P3 ;  /* 0x0000000106127824 */ /* 0x000fe400018e0612 */
[----:B0-----:R-:W-:Y:S02]  /*379a0*/  @!P1 IMAD.MOV.U32 R8, RZ, RZ, R11 ;  /* 0x000000ffff089224 */ /* 0x001fe400078e000b */
[----:B------:R-:W-:Y:S01]  /*379b0*/  @!P1 IMAD.MOV.U32 R9, RZ, RZ, R18 ;  /* 0x000000ffff099224 */ /* 0x000fe200078e0012 */
[----:B------:R0:W-:Y:S04]  /*379c0*/  STL [R1+0x7c], R40 ;  /* 0x00007c2801007387 */ /* 0x0001e80000100800 */
[----:B------:R1:W4:Y:S04]  /*379d0*/  @!P1 LDG.E.U8 R10, desc[UR18][R8.64] ;  /* 0x00000012080a9981 */ /* 0x000328000c1e1100 */
[----:B0-----:R-:W4:Y:S04]  /*379e0*/  LDL.LU R40, [R1+0x5d4] ;  /* 0x0005d40001287983 */ /* 0x001f280000300800 */
[----:B------:R-:W4:Y:S01]  /*379f0*/  LDL.LU R38, [R1+0x5dc] ;  /* 0x0005dc0001267983 */ /* 0x000f220000300800 */
[----:B------:R-:W-:-:S03]  /*37a00*/  IADD3 R33, P3, PT, R5, R33, RZ ;  /* 0x0000002105217210 */ /* 0x000fc60007f7e0ff */
[----:B------:R-:W-:Y:S01]  /*37a10*/  STL [R1+0x5bc], R18 ;  /* 0x0005bc1201007387 */ /* 0x000fe20000100800 */
[----:B------:R-:W-:Y:S01]  /*37a20*/  PRMT R39, RZ, 0x7610, R39 ;  /* 0x00007610ff277816 */ /* 0x000fe20000000027 */
[----:B-1----:R-:W-:Y:S01]  /*37a30*/  @!P1 IMAD.MOV.U32 R8, RZ, RZ, R33 ;  /* 0x000000ffff089224 */ /* 0x002fe200078e0021 */
[C---:B---3--:R-:W-:Y:S01]  /*37a40*/  IADD3 R13, P4, PT, R5.reuse, R13, RZ ;  /* 0x0000000d050d7210 */ /* 0x048fe20007f9e0ff */
[----:B--2---:R0:W-:Y:S04]  /*37a50*/  STL [R1+0x78], R23 ;  /* 0x0000781701007387 */ /* 0x0041e80000100800 */
[----:B0-----:R-:W2:Y:S04]  /*37a60*/  LDL.LU R23, [R1+0x5e4] ;  /* 0x0005e40001177983 */ /* 0x001ea80000300800 */
[----:B------:R-:W3:Y:S04]  /*37a70*/  LDL.LU R30, [R1+0x5ec] ;  /* 0x0005ec00011e7983 */ /* 0x000ee80000300800 */
[----:B------:R-:W-:Y:S04]  /*37a80*/  STL [R1+0x5d8], R33 ;  /* 0x0005d82101007387 */ /* 0x000fe80000100800 */
[----:B------:R-:W3:Y:S01]  /*37a90*/  LDL.LU R11, [R1+0x5f0] ;  /* 0x0005f000010b7983 */ /* 0x000ee20000300800 */
[----:B----4-:R-:W-:Y:S01]  /*37aa0*/  IMAD.X R40, R6, 0x1, R40, P3 ;  /* 0x0000000106287824 */ /* 0x010fe200018e0628 */
[----:B------:R-:W-:-:S02]  /*37ab0*/  IADD3 R17, P3, PT, R5, R17, RZ ;  /* 0x0000001105117210 */ /* 0x000fc40007f7e0ff */
[----:B------:R-:W4:Y:S04]  /*37ac0*/  LDL.LU R18, [R1+0x5f8] ;  /* 0x0005f80001127983 */ /* 0x000f280000300800 */
[----:B------:R0:W-:Y:S01]  /*37ad0*/  STL [R1+0x74], R10 ;  /* 0x0000740a01007387 */ /* 0x0001e20000100800 */
[----:B------:R-:W-:Y:S02]  /*37ae0*/  @!P1 IMAD.MOV.U32 R9, RZ, RZ, R40 ;  /* 0x000000ffff099224 */ /* 0x000fe400078e0028 */
[----:B------:R-:W-:-:S03]  /*37af0*/  IMAD.X R38, R6, 0x1, R38, P4 ;  /* 0x0000000106267824 */ /* 0x000fc600020e0626 */
[----:B------:R1:W4:Y:S04]  /*37b00*/  @!P1 LDG.E.U8 R39, desc[UR18][R8.64] ;  /* 0x0000001208279981 */ /* 0x000328000c1e1100 */
[----:B0-----:R-:W4:Y:S04]  /*37b10*/  LDL.LU R10, [R1+0x600] ;  /* 0x00060000010a7983 */ /* 0x001f280000300800 */
[----:B------:R0:W-:Y:S04]  /*37b20*/  STL [R1+0x5e0], R13 ;  /* 0x0005e00d01007387 */ /* 0x0001e80000100800 */
[----:B------:R-:W-:Y:S04]  /*37b30*/  STL [R1+0x5d4], R40 ;  /* 0x0005d42801007387 */ /* 0x000fe80000100800 */
[----:B------:R-:W-:Y:S04]  /*37b40*/  STL [R1+0x5e8], R17 ;  /* 0x0005e81101007387 */ /* 0x000fe80000100800 */
[----:B------:R-:W4:Y:S01]  /*37b50*/  LDL.LU R33, [R1+0x5f4] ;  /* 0x0005f40001217983 */ /* 0x000f220000300800 */
[----:B-1----:R-:W-:-:S03]  /*37b60*/  @!P1 IMAD.MOV.U32 R8, RZ, RZ, R13 ;  /* 0x000000ffff089224 */ /* 0x002fc600078e000d */
[----:B------:R-:W-:Y:S04]  /*37b70*/  STL [R1+0x5dc], R38 ;  /* 0x0005dc2601007387 */ /* 0x000fe80000100800 */
[----:B0-----:R-:W4:Y:S01]  /*37b80*/  LDL.LU R13, [R1+0x5fc] ;  /* 0x0005fc00010d7983 */ /* 0x001f220000300800 */
[----:B------:R-:W-:Y:S01]  /*37b90*/  PRMT R37, RZ, 0x7610, R37 ;  /* 0x00007610ff257816 */ /* 0x000fe20000000025 */
[----:B------:R-:W-:Y:S01]  /*37ba0*/  @!P1 IMAD.MOV.U32 R9, RZ, RZ, R38 ;  /* 0x000000ffff099224 */ /* 0x000fe200078e0026 */
[----:B------:R-:W-:-:S04]  /*37bb0*/  PRMT R36, RZ, 0x7610, R36 ;  /* 0x00007610ff247816 */ /* 0x000fc80000000024 */
[----:B------:R0:W4:Y:S01]  /*37bc0*/  @!P1 LDG.E.U8 R37, desc[UR18][R8.64] ;  /* 0x0000001208259981 */ /* 0x000122000c1e1100 */
[----:B------:R-:W-:Y:S01]  /*37bd0*/  PRMT R35, RZ, 0x7610, R35 ;  /* 0x00007610ff237816 */ /* 0x000fe20000000023 */
[----:B0-----:R-:W-:Y:S01]  /*37be0*/  @!P1 IMAD.MOV.U32 R8, RZ, RZ, R17 ;  /* 0x000000ffff089224 */ /* 0x001fe200078e0011 */
[----:B------:R-:W-:Y:S02]  /*37bf0*/  PRMT R16, RZ, 0x7610, R16 ;  /* 0x00007610ff107816 */ /* 0x000fe40000000010 */
[----:B------:R-:W-:Y:S01]  /*37c00*/  PRMT R2, RZ, 0x7610, R2 ;  /* 0x00007610ff027816 */ /* 0x000fe20000000002 */
[----:B--2---:R-:W-:-:S04]  /*37c10*/  IMAD.X R23, R6, 0x1, R23, P3 ;  /* 0x0000000106177824 */ /* 0x004fc800018e0617 */
[----:B------:R-:W-:-:S05]  /*37c20*/  @!P1 IMAD.MOV.U32 R9, RZ, RZ, R23 ;  /* 0x000000ffff099224 */ /* 0x000fca00078e0017 */
[----:B------:R0:W2:Y:S01]  /*37c30*/  @!P1 LDG.E.U8 R36, desc[UR18][R8.64] ;  /* 0x0000001208249981 */ /* 0x0000a2000c1e1100 */
[C---:B---3--:R-:W-:Y:S02]  /*37c40*/  IADD3 R11, P3, PT, R5.reuse, R11, RZ ;  /* 0x0000000b050b7210 */ /* 0x048fe40007f7e0ff */
[----:B----4-:R-:W-:-:S03]  /*37c50*/  IADD3 R18, P4, PT, R5, R18, RZ ;  /* 0x0000001205127210 */ /* 0x010fc60007f9e0ff */
[----:B------:R-:W-:Y:S02]  /*37c60*/  IMAD.X R30, R6, 0x1, R30, P3 ;  /* 0x00000001061e7824 */ /* 0x000fe400018e061e */
[----:B0-----:R-:W-:Y:S02]  /*37c70*/  @!P1 IMAD.MOV.U32 R8, RZ, RZ, R11 ;  /* 0x000000ffff089224 */ /* 0x001fe400078e000b */
[----:B------:R-:W-:Y:S01]  /*37c80*/  @!P1 IMAD.MOV.U32 R9, RZ, RZ, R30 ;  /* 0x000000ffff099224 */ /* 0x000fe200078e001e */
[----:B------:R0:W-:Y:S04]  /*37c90*/  STL [R1+0x5e4], R23 ;  /* 0x0005e41701007387 */ /* 0x0001e80000100800 */
[----:B------:R1:W3:Y:S01]  /*37ca0*/  @!P1 LDG.E.U8 R35, desc[UR18][R8.64] ;  /* 0x0000001208239981 */ /* 0x0002e2000c1e1100 */
[----:B------:R-:W-:-:S03]  /*37cb0*/  IADD3 R10, P3, PT, R5, R10, RZ ;  /* 0x0000000a050a7210 */ /* 0x000fc60007f7e0ff */
[----:B0-----:R-:W4:Y:S01]  /*37cc0*/  LDL.LU R23, [R1+0x618] ;  /* 0x0006180001177983 */ /* 0x001f220000300800 */
[----:B-1----:R-:W-:-:S03]  /*37cd0*/  @!P1 IMAD.MOV.U32 R8, RZ, RZ, R18 ;  /* 0x000000ffff089224 */ /* 0x002fc600078e0012 */
[----:B------:R-:W2:Y:S01]  /*37ce0*/  LDL.LU R17, [R1+0x620] ;  /* 0x0006200001117983 */ /* 0x000ea20000300800 */
[----:B------:R-:W-:-:S04]  /*37cf0*/  IMAD.X R33, R6, 0x1, R33, P4 ;  /* 0x0000000106217824 */ /* 0x000fc800020e0621 */
[----:B------:R-:W-:Y:S01]  /*37d00*/  @!P1 IMAD.MOV.U32 R9, RZ, RZ, R33 ;  /* 0x000000ffff099224 */ /* 0x000fe200078e0021 */
[----:B------:R-:W-:Y:S01]  /*37d10*/  STL [R1+0x5f0], R11 ;  /* 0x0005f00b01007387 */ /* 0x000fe20000100800 */
[----:B------:R-:W-:-:S03]  /*37d20*/  IMAD.X R13, R6, 0x1, R13, P3 ;  /* 0x00000001060d7824 */ /* 0x000fc600018e060d */
[----:B------:R-:W-:Y:S04]  /*37d30*/  STL [R1+0x5f8], R18 ;  /* 0x0005f81201007387 */ /* 0x000fe80000100800 */
[----:B------:R0:W3:Y:S04]  /*37d40*/  @!P1 LDG.E.U8 R16, desc[UR18][R8.64] ;  /* 0x0000001208109981 */ /* 0x0000e8000c1e1100 */
[----:B------:R1:W-:Y:S04]  /*37d50*/  STL [R1+0x5ec], R30 ;  /* 0x0005ec1e01007387 */ /* 0x0003e80000100800 */
[----:B------:R-:W-:Y:S01]  /*37d60*/  STL [R1+0x600], R10 ;  /* 0x0006000a01007387 */ /* 0x000fe20000100800 */
[----:B0-----:R-:W-:-:S02]  /*37d70*/  @!P1 IMAD.MOV.U32 R8, RZ, RZ, R10 ;  /* 0x000000ffff089224 */ /* 0x001fc400078e000a */
[----:B------:R-:W-:Y:S01]  /*37d80*/  @!P1 IMAD.MOV.U32 R9, RZ, RZ, R13 ;  /* 0x000000ffff099224 */ /* 0x000fe200078e000d */
[----:B-1----:R-:W3:Y:S04]  /*37d90*/  LDL.LU R30, [R1+0x614] ;  /* 0x00061400011e7983 */ /* 0x002ee80000300800 */
[----:B------:R0:W-:Y:S04]  /*37da0*/  STL [R1+0x5f4], R33 ;  /* 0x0005f42101007387 */ /* 0x0001e80000100800 */
[----:B------:R-:W3:Y:S04]  /*37db0*/  LDL.LU R11, [R1+0x628] ;  /* 0x00062800010b7983 */ /* 0x000ee80000300800 */
[----:B------:R1:W3:Y:S04]  /*37dc0*/  @!P1 LDG.E.U8 R2, desc[UR18][R8.64] ;  /* 0x0000001208029981 */ /* 0x0002e8000c1e1100 */
[----:B0-----:R-:W3:Y:S04]  /*37dd0*/  LDL.LU R33, [R1+0x61c] ;  /* 0x00061c0001217983 */ /* 0x001ee80000300800 */
[----:B------:R-:W-:Y:S04]  /*37de0*/  STL [R1+0x5fc], R13 ;  /* 0x0005fc0d01007387 */ /* 0x000fe80000100800 */
[----:B------:R-:W-:Y:S04]  /*37df0*/  STL [R1+0x70], R39 ;  /* 0x0000702701007387 */ /* 0x000fe80000100800 */
[----:B------:R-:W3:Y:S04]  /*37e00*/  LDL.LU R18, [R1+0x624] ;  /* 0x0006240001127983 */ /* 0x000ee80000300800 */
[----:B------:R-:W3:Y:S01]  /*37e10*/  LDL.LU R10, [R1+0x630] ;  /* 0x00063000010a7983 */ /* 0x000ee20000300800 */
[----:B------:R-:W-:-:S02]  /*37e20*/  PRMT R34, RZ, 0x7610, R34 ;  /* 0x00007610ff227816 */ /* 0x000fc40000000022 */
[----:B------:R-:W-:Y:S02]  /*37e30*/  PRMT R26, RZ, 0x7610, R26 ;  /* 0x00007610ff1a7816 */ /* 0x000fe4000000001a */
[----:B----4-:R-:W-:-:S05]  /*37e40*/  IADD3 R23, P3, PT, R5, R23, RZ ;  /* 0x0000001705177210 */ /* 0x010fca0007f7e0ff */
[----:B------:R-:W-:Y:S01]  /*37e50*/  STL [R1+0x618], R23 ;  /* 0x0006181701007387 */ /* 0x000fe20000100800 */
[----:B--2---:R-:W-:-:S03]  /*37e60*/  IADD3 R17, P4, PT, R5, R17, RZ ;  /* 0x0000001105117210 */ /* 0x004fc60007f9e0ff */
[----:B------:R-:W-:Y:S01]  /*37e70*/  STL [R1+0x6c], R37 ;  /* 0x00006c2501007387 */ /* 0x000fe20000100800 */
[----:B-1----:R-:W-:-:S03]  /*37e80*/  @!P1 IMAD.MOV.U32 R8, RZ, RZ, R23 ;  /* 0x000000ffff089224 */ /* 0x002fc600078e0017 */
[----:B---3--:R0:W-:Y:S04]  /*37e90*/  STL [R1+0x60], R16 ;  /* 0x0000601001007387 */ /* 0x0081e80000100800 */
[----:B0-----:R-:W2:Y:S01]  /*37ea0*/  LDL.LU R16, [R1+0x638] ;  /* 0x0006380001107983 */ /* 0x001ea20000300800 */
[----:B------:R-:W-:-:S03]  /*37eb0*/  IMAD.X R30, R6, 0x1, R30, P3 ;  /* 0x00000001061e7824 */ /* 0x000fc600018e061e */
[----:B------:R-:W3:Y:S01]  /*37ec0*/  LDL.LU R13, [R1+0x640] ;  /* 0x00064000010d7983 */ /* 0x000ee20000300800 */
[----:B------:R-:W-:Y:S01]  /*37ed0*/  @!P1 IMAD.MOV.U32 R9, RZ, RZ, R30 ;  /* 0x000000ffff099224 */ /* 0x000fe200078e001e */
[----:B------:R-:W-:-:S04]  /*37ee0*/  IADD3 R11, P3, PT, R5, R11, RZ ;  /* 0x0000000b050b7210 */ /* 0x000fc80007f7e0ff */
[----:B------:R0:W4:Y:S04]  /*37ef0*/  @!P1 LDG.E.U8 R34, desc[UR18][R8.64] ;  /* 0x0000001208229981 */ /* 0x000128000c1e1100 */
[----:B------:R-:W-:Y:S04]  /*37f00*/  STL [R1+0x12e8], R2 ;  /* 0x0012e80201007387 */ /* 0x000fe80000100800 */
[----:B------:R-:W-:Y:S01]  /*37f10*/  STL [R1+0x68], R36 ;  /* 0x0000682401007387 */ /* 0x000fe20000100800 */
[----:B------:R-:W-:-:S03]  /*37f20*/  IMAD.X R33, R6, 0x1, R33, P4 ;  /* 0x0000000106217824 */ /* 0x000fc600020e0621 */
[----:B------:R-:W-:Y:S04]  /*37f30*/  STL [R1+0x620], R17 ;  /* 0x0006201101007387 */ /* 0x000fe80000100800 */
[----:B------:R1:W-:Y:S04]  /*37f40*/  STL [R1+0x614], R30 ;  /* 0x0006141e01007387 */ /* 0x0003e80000100800 */
[----:B------:R-:W-:Y:S01]  /*37f50*/  STL [R1+0x628], R11 ;  /* 0x0006280b01007387 */ /* 0x000fe20000100800 */
[----:B0-----:R-:W-:-:S03]  /*37f60*/  @!P1 IMAD.MOV.U32 R8, RZ, RZ, R17 ;  /* 0x000000ffff089224 */ /* 0x001fc600078e0011 */
[----:B------:R-:W3:Y:S01]  /*37f70*/  LDL.LU R23, [R1+0x62c] ;  /* 0x00062c0001177983 */ /* 0x000ee20000300800 */
[----:B------:R-:W-:-:S03]  /*37f80*/  @!P1 IMAD.MOV.U32 R9, RZ, RZ, R33 ;  /* 0x000000ffff099224 */ /* 0x000fc600078e0021 */
[----:B------:R-:W-:Y:S04]  /*37f90*/  STL [R1+0x61c], R33 ;  /* 0x00061c2101007387 */ /* 0x000fe80000100800 */
[----:B-1----:R-:W4:Y:S04]  /*37fa0*/  LDL.LU R30, [R1+0x634] ;  /* 0x00063400011e7983 */ /* 0x002f280000300800 */
[----:B------:R0:W4:Y:S04]  /*37fb0*/  @!P1 LDG.E.U8 R26, desc[UR18][R8.64] ;  /* 0x00000012081a9981 */ /* 0x000128000c1e1100 */
[----:B------:R-:W-:Y:S04]  /*37fc0*/  STL [R1+0x64], R35 ;  /* 0x0000642301007387 */ /* 0x000fe80000100800 */
[----:B------:R-:W4:Y:S01]  /*37fd0*/  LDL.LU R17, [R1+0x63c] ;  /* 0x00063c0001117983 */ /* 0x000f220000300800 */
[----:B------:R-:W-:Y:S01]  /*37fe0*/  IMAD.X R18, R6, 0x1, R18, P3 ;  /* 0x0000000106127824 */ /* 0x000fe200018e0612 */
[----:B------:R-:W-:Y:S01]  /*37ff0*/  IADD3 R10, P3, PT, R5, R10, RZ ;  /* 0x0000000a050a7210 */ /* 0x000fe20007f7e0ff */
[----:B0-----:R-:W-:Y:S01]  /*38000*/  @!P1 IMAD.MOV.U32 R8, RZ, RZ, R11 ;  /* 0x000000ffff089224 */ /* 0x001fe200078e000b */
[----:B------:R-:W-:Y:S01]  /*38010*/  PRMT R32, RZ, 0x7610, R32 ;  /* 0x00007610ff207816 */ /* 0x000fe20000000020 */
[----:B------:R-:W-:Y:S01]  /*38020*/  @!P1 IMAD.MOV.U32 R9, RZ, RZ, R18 ;  /* 0x000000ffff099224 */ /* 0x000fe200078e0012 */
[----:B------:R-:W-:-:S04]  /*38030*/  PRMT R31, RZ, 0x7610, R31 ;  /* 0x00007610ff1f7816 */ /* 0x000fc8000000001f */
[----:B------:R0:W4:Y:S01]  /*38040*/  @!P1 LDG.E.U8 R32, desc[UR18][R8.64] ;  /* 0x0000001208209981 */ /* 0x000122000c1e1100 */
[----:B------:R-:W-:-:S03]  /*38050*/  PRMT R24, RZ, 0x7610, R24 ;  /* 0x00007610ff187816 */ /* 0x000fc60000000018 */
[----:B------:R-:W-:Y:S01]  /*38060*/  STL [R1+0x624], R18 ;  /* 0x0006241201007387 */ /* 0x000fe20000100800 */
[----:B0-----:R-:W-:Y:S01]  /*38070*/  @!P1 IMAD.MOV.U32 R8, RZ, RZ, R10 ;  /* 0x000000ffff089224 */ /* 0x001fe200078e000a */
[----:B------:R-:W-:Y:S02]  /*38080*/  PRMT R3, RZ, 0x7610, R3 ;  /* 0x00007610ff037816 */ /* 0x000fe40000000003 */
[C---:B--2---:R-:W-:Y:S01]  /*38090*/  IADD3 R16, P4, PT, R5.reuse, R16, RZ ;  /* 0x0000001005107210 */ /* 0x044fe20007f9e0ff */
[----:B---3--:R-:W-:Y:S01]  /*380a0*/  IMAD.X R23, R6, 0x1, R23, P3 ;  /* 0x0000000106177824 */ /* 0x008fe200018e0617 */
[----:B------:R-:W-:-:S03]  /*380b0*/  IADD3 R13, P3, PT, R5, R13, RZ ;  /* 0x0000000d050d7210 */ /* 0x000fc60007f7e0ff */
[----:B------:R-:W-:Y:S02]  /*380c0*/  @!P1 IMAD.MOV.U32 R9, RZ, RZ, R23 ;  /* 0x000000ffff099224 */ /* 0x000fe400078e0017 */
[----:B----4-:R-:W-:-:S03]  /*380d0*/  IMAD.X R30, R6, 0x1, R30, P4 ;  /* 0x00000001061e7824 */ /* 0x010fc600020e061e */
[----:B------:R0:W2:Y:S04]  /*380e0*/  @!P1 LDG.E.U8 R31, desc[UR18][R8.64] ;  /* 0x00000012081f9981 */ /* 0x0000a8000c1e1100 */
[----:B------:R1:W-:Y:S01]  /*380f0*/  STL [R1+0x54], R26 ;  /* 0x0000541a01007387 */ /* 0x0003e20000100800 */
[----:B0-----:R-:W-:Y:S02]  /*38100*/  @!P1 IMAD.MOV.U32 R8, RZ, RZ, R16 ;  /* 0x000000ffff089224 */ /* 0x001fe400078e0010 */
[----:B------:R-:W-:Y:S01]  /*38110*/  @!P1 IMAD.MOV.U32 R9, RZ, RZ, R30 ;  /* 0x000000ffff099224 */ /* 0x000fe200078e001e */
[----:B-1----:R-:W3:Y:S01]  /*38120*/  LDL.LU R26, [R1+0x654] ;  /* 0x00065400011a7983 */ /* 0x002ee20000300800 */
[----:B------:R-:W-:-:S03]  /*38130*/  IMAD.X R17, R6, 0x1, R17, P3 ;  /* 0x0000000106117824 */ /* 0x000fc600018e0611 */
[----:B------:R-:W4:Y:S04]  /*38140*/  LDL.LU R11, [R1+0x658] ;  /* 0x00065800010b7983 */ /* 0x000f280000300800 */
[----:B------:R-:W-:Y:S04]  /*38150*/  STL [R1+0x630], R10 ;  /* 0x0006300a01007387 */ /* 0x000fe80000100800 */
[----:B------:R-:W2:Y:S04]  /*38160*/  LDL.LU R18, [R1+0x660] ;  /* 0x0006600001127983 */ /* 0x000ea80000300800 */
[----:B------:R-:W-:Y:S04]  /*38170*/  STL [R1+0x638], R16 ;  /* 0x0006381001007387 */ /* 0x000fe80000100800 */
[----:B------:R0:W2:Y:S04]  /*38180*/  @!P1 LDG.E.U8 R24, desc[UR18][R8.64] ;  /* 0x0000001208189981 */ /* 0x0000a8000c1e1100 */
[----:B------:R1:W-:Y:S04]  /*38190*/  STL [R1+0x62c], R23 ;  /* 0x00062c1701007387 */ /* 0x0003e80000100800 */
[----:B------:R-:W-:Y:S01]  /*381a0*/  STL [R1+0x640], R13 ;  /* 0x0006400d01007387 */ /* 0x000fe20000100800 */
[----:B0-----:R-:W-:-:S02]  /*381b0*/  @!P1 IMAD.MOV.U32 R8, RZ, RZ, R13 ;  /* 0x000000ffff089224 */ /* 0x001fc400078e000d */
[----:B------:R-:W-:Y:S01]  /*381c0*/  @!P1 IMAD.MOV.U32 R9, RZ, RZ, R17 ;  /* 0x000000ffff099224 */ /* 0x000fe200078e0011 */
[----:B-1----:R-:W2:Y:S04]  /*381d0*/  LDL.LU R23, [R1+0x65c] ;  /* 0x00065c0001177983 */ /* 0x002ea80000300800 */
[----:B------:R-:W-:Y:S04]  /*381e0*/  STL [R1+0x634], R30 ;  /* 0x0006341e01007387 */ /* 0x000fe80000100800 */
[----:B------:R-:W2:Y:S04]  /*381f0*/  LDL.LU R10, [R1+0x668] ;  /* 0x00066800010a7983 */ /* 0x000ea80000300800 */
[----:B------:R0:W2:Y:S04]  /*38200*/  @!P1 LDG.E.U8 R3, desc[UR18][R8.64] ;  /* 0x0000001208039981 */ /* 0x0000a8000c1e1100 */
[----:B------:R-:W-:Y:S04]  /*38210*/  STL [R1+0x58], R34 ;  /* 0x0000582201007387 */ /* 0x000fe80000100800 */
[----:B------:R-:W2:Y:S04]  /*38220*/  LDL.LU R16, [R1+0x664] ;  /* 0x0006640001107983 */ /* 0x000ea80000300800 */
[----:B------:R1:W-:Y:S01]  /*38230*/  STL [R1+0x63c], R17 ;  /* 0x00063c1101007387 */ /* 0x0003e20000100800 */
[----:B------:R-:W-:-:S03]  /*38240*/  PRMT R29, RZ, 0x7610, R29 ;  /* 0x00007610ff1d7816 */ /* 0x000fc6000000001d */
[----:B-1----:R-:W2:Y:S04]  /*38250*/  LDL.LU R17, [R1+0x66c] ;  /* 0x00066c0001117983 */ /* 0x002ea80000300800 */
[----:B------:R-:W2:Y:S01]  /*38260*/  LDL.LU R13, [R1+0x670] ;  /* 0x00067000010d7983 */ /* 0x000ea20000300800 */
[----:B------:R-:W-:Y:S02]  /*38270*/  PRMT R12, RZ, 0x7610, R12 ;  /* 0x00007610ff0c7816 */ /* 0x000fe4000000000c */
[----:B----4-:R-:W-:-:S05]  /*38280*/  IADD3 R11, P3, PT, R5, R11, RZ ;  /* 0x0000000b050b7210 */ /* 0x010fca0007f7e0ff */
[C---:B---3--:R-:W-:Y:S01]  /*38290*/  IMAD.X R26, R6.reuse, 0x1, R26, P3 ;  /* 0x00000001061a7824 */ /* 0x048fe200018e061a */
[----:B------:R-:W-:Y:S01]  /*382a0*/  STL [R1+0x658], R11 ;  /* 0x0006580b01007387 */ /* 0x000fe20000100800 */
[----:B--2---:R-:W-:Y:S01]  /*382b0*/  IADD3 R18, P4, PT, R5, R18, RZ ;  /* 0x0000001205127210 */ /* 0x004fe20007f9e0ff */
[----:B0-----:R-:W-:Y:S02]  /*382c0*/  @!P1 IMAD.MOV.U32 R8, RZ, RZ, R11 ;  /* 0x000000ffff089224 */ /* 0x001fe400078e000b */
[----:B------:R-:W-:Y:S01]  /*382d0*/  @!P1 IMAD.MOV.U32 R9, RZ, RZ, R26 ;  /* 0x000000ffff099224 */ /* 0x000fe200078e001a */
[----:B------:R0:W-:Y:S04]  /*382e0*/  STL [R1+0x48], R24 ;  /* 0x0000481801007387 */ /* 0x0001e80000100800 */
[----:B------:R1:W2:Y:S04]  /*382f0*/  @!P1 LDG.E.U8 R29, desc[UR18][R8.64] ;  /* 0x00000012081d9981 */ /* 0x0002a8000c1e1100 */
[----:B0-----:R-:W3:Y:S01]  /*38300*/  LDL.LU R24, [R1+0x678] ;  /* 0x0006780001187983 */ /* 0x001ee20000300800 */
[----:B------:R-:W-:-:S02]  /*38310*/  IMAD.X R23, R6, 0x1, R23, P4 ;  /* 0x0000000106177824 */ /* 0x000fc400020e0617 */
[----:B-1----:R-:W-:Y:S01]  /*38320*/  @!P1 IMAD.MOV.U32 R8, RZ, RZ, R18 ;  /* 0x000000ffff089224 */ /* 0x002fe200078e0012 */
[----:B------:R-:W-:Y:S01]  /*38330*/  IADD3 R10, P3, PT, R5, R10, RZ ;  /* 0x0000000a050a7210 */ /* 0x000fe20007f7e0ff */
[----:B------:R-:W-:Y:S01]  /*38340*/  STL [R1+0x12ec], R3 ;  /* 0x0012ec0301007387 */ /* 0x000fe20000100800 */
[----:B------:R-:W-:-:S03]  /*38350*/  @!P1 IMAD.MOV.U32 R9, RZ, RZ, R23 ;  /* 0x000000ffff099224 */ /* 0x000fc600078e0017 */
[----:B------:R-:W-:Y:S04]  /*38360*/  STL [R1+0x50], R32 ;  /* 0x0000502001007387 */ /* 0x000fe80000100800 */
[----:B------:R-:W-:Y:S04]  /*38370*/  STL [R1+0x660], R18 ;  /* 0x0006601201007387 */ /* 0x000fe80000100800 */
[----:B------:R0:W-:Y:S04]  /*38380*/  STL [R1+0x654], R26 ;  /* 0x0006541a01007387 */ /* 0x0001e80000100800 */
[----:B------:R-:W-:Y:S04]  /*38390*/  STL [R1+0x668], R10 ;  /* 0x0006680a01007387 */ /* 0x000fe80000100800 */
[----:B------:R1:W4:Y:S04]  /*383a0*/  @!P1 LDG.E.U8 R12, desc[UR18][R8.64] ;  /* 0x00000012080c9981 */ /* 0x000328000c1e1100 */
[----:B0-----:R-:W2:Y:S04]  /*383b0*/  LDL.LU R26, [R1+0x674] ;  /* 0x00067400011a7983 */ /* 0x001ea80000300800 */
[----:B------:R-:W-:Y:S04]  /*383c0*/  STL [R1+0x65c], R23 ;  /* 0x00065c1701007387 */ /* 0x000fe80000100800 */
[----:B------:R-:W2:Y:S04]  /*383d0*/  LDL.LU R11, [R1+0x680] ;  /* 0x00068000010b7983 */ /* 0x000ea80000300800 */
[----:B------:R-:W-:Y:S04]  /*383e0*/  STL [R1+0x4c], R31 ;  /* 0x00004c1f01007387 */ /* 0x000fe80000100800 */
[----:B------:R-:W2:Y:S01]  /*383f0*/  LDL.LU R18, [R1+0x67c] ;  /* 0x00067c0001127983 */ /* 0x000ea20000300800 */
[----:B------:R-:W-:Y:S01]  /*38400*/  IMAD.X R16, R6, 0x1, R16, P3 ;  /* 0x0000000106107824 */ /* 0x000fe200018e0610 */
[----:B------:R-:W-:Y:S01]  /*38410*/  IADD3 R13, P3, PT, R5, R13, RZ ;  /* 0x0000000d050d7210 */ /* 0x000fe20007f7e0ff */
[----:B-1----:R-:W-:Y:S01]  /*38420*/  @!P1 IMAD.MOV.U32 R8, RZ, RZ, R10 ;  /* 0x000000ffff089224 */ /* 0x002fe200078e000a */
[----:B------:R-:W-:Y:S01]  /*38430*/  PRMT R28, RZ, 0x7610, R28 ;  /* 0x00007610ff1c7816 */ /* 0x000fe2000000001c */
[----:B------:R-:W-:-:S02]  /*38440*/  @!P1 IMAD.MOV.U32 R9, RZ, RZ, R16 ;  /* 0x000000ffff099224 */ /* 0x000fc400078e0010 */
[----:B------:R-:W-:Y:S01]  /*38450*/  IMAD.X R17, R6, 0x1, R17, P3 ;  /* 0x0000000106117824 */ /* 0x000fe200018e0611 */
[----:B------:R-:W-:Y:S02]  /*38460*/  PRMT R27, RZ, 0x7610, R27 ;  /* 0x00007610ff1b7816 */ /* 0x000fe4000000001b */
[----:B------:R0:W2:Y:S01]  /*38470*/  @!P1 LDG.E.U8 R28, desc[UR18][R8.64] ;  /* 0x00000012081c9981 */ /* 0x0000a2000c1e1100 */
[----:B------:R-:W-:-:S03]  /*38480*/  PRMT R19, RZ, 0x7610, R19 ;  /* 0x00007610ff137816 */ /* 0x000fc60000000013 */
[----:B------:R-:W-:Y:S01]  /*38490*/  STL [R1+0x664], R16 ;  /* 0x0006641001007387 */ /* 0x000fe20000100800 */
[----:B0-----:R-:W-:Y:S02]  /*384a0*/  @!P1 IMAD.MOV.U32 R8, RZ, RZ, R13 ;  /* 0x000000ffff089224 */ /* 0x001fe400078e000d */
[----:B------:R-:W-:-:S05]  /*384b0*/  @!P1 IMAD.MOV.U32 R9, RZ, RZ, R17 ;  /* 0x000000ffff099224 */ /* 0x000fca00078e0011 */
[----:B------:R0:W2:Y:S01]  /*384c0*/  @!P1 LDG.E.U8 R27, desc[UR18][R8.64] ;  /* 0x00000012081b9981 */ /* 0x0000a2000c1e1100 */
[----:B------:R-:W-:Y:S02]  /*384d0*/  PRMT R4, RZ, 0x7610, R4 ;  /* 0x00007610ff047816 */ /* 0x000fe40000000004 */
[----:B---3--:R-:W-:-:S05]  /*384e0*/  IADD3 R24, P4, PT, R5, R24, RZ ;  /* 0x0000001805187210 */ /* 0x008fca0007f9e0ff */
[----:B0-----:R-:W-:Y:S01]  /*384f0*/  @!P1 IMAD.MOV.U32 R8, RZ, RZ, R24 ;  /* 0x000000ffff089224 */ /* 0x001fe200078e0018 */
[----:B----4-:R0:W-:Y:S01]  /*38500*/  STL [R1+0x3c], R12 ;  /* 0x00003c0c01007387 */ /* 0x0101e20000100800 */
[----:B--2---:R-:W-:-:S04]  /*38510*/  IMAD.X R26, R6, 0x1, R26, P4 ;  /* 0x00000001061a7824 */ /* 0x004fc800020e061a */
[----:B------:R-:W-:Y:S01]  /*38520*/  @!P1 IMAD.MOV.U32 R9, RZ, RZ, R26 ;  /* 0x000000ffff099224 */ /* 0x000fe200078e001a */
[----:B0-----:R-:W2:Y:S01]  /*38530*/  LDL.LU R12, [R1+0x694] ;  /* 0x00069400010c7983 */ /* 0x001ea20000300800 */
[----:B------:R-:W-:-:S03]  /*38540*/  IADD3 R11, P3, PT, R5, R11, RZ ;  /* 0x0000000b050b7210 */ /* 0x000fc60007f7e0ff */
[----:B------:R-:W3:Y:S04]  /*38550*/  LDL.LU R10, [R1+0x698] ;  /* 0x00069800010a7983 */ /* 0x000ee80000300800 */
[----:B------:R-:W4:Y:S01]  /*38560*/  LDL.LU R23, [R1+0x69c] ;  /* 0x00069c0001177983 */ /* 0x000f220000300800 */
[----:B------:R-:W-:-:S03]  /*38570*/  IMAD.X R18, R6, 0x1, R18, P3 ;  /* 0x0000000106127824 */ /* 0x000fc600018e0612 */
[----:B------:R-:W-:Y:S04]  /*38580*/  STL [R1+0x670], R13 ;  /* 0x0006700d01007387 */ /* 0x000fe80000100800 */
[----:B------:R-:W4:Y:S04]  /*38590*/  LDL.LU R16, [R1+0x6a0] ;  /* 0x0006a00001107983 */ /* 0x000f280000300800 */
[----:B------:R-:W-:Y:S04]  /*385a0*/  STL [R1+0x678], R24 ;  /* 0x0006781801007387 */ /* 0x000fe80000100800 */
[----:B------:R0:W4:Y:S04]  /*385b0*/  @!P1 LDG.E.U8 R19, desc[UR18][R8.64] ;  /* 0x0000001208139981 */ /* 0x000128000c1e1100 */
[----:B------:R1:W-:Y:S04]  /*385c0*/  STL [R1+0x66c], R17 ;  /* 0x00066c1101007387 */ /* 0x0003e80000100800 */
[----:B------:R1:W-:Y:S01]  /*385d0*/  STL [R1+0x680], R11 ;  /* 0x0006800b01007387 */ /* 0x0003e20000100800 */
[----:B0-----:R-:W-:-:S02]  /*385e0*/  @!P1 IMAD.MOV.U32 R8, RZ, RZ, R11 ;  /* 0x000000ffff089224 */ /* 0x001fc400078e000b */
[----:B------:R-:W-:Y:S01]  /*385f0*/  @!P1 IMAD.MOV.U32 R9, RZ, RZ, R18 ;  /* 0x000000ffff099224 */ /* 0x000fe200078e0012 */
[----:B-1----:R-:W4:Y:S04]  /*38600*/  LDL.LU R17, [R1+0x6a4] ;  /* 0x0006a40001117983 */ /* 0x002f280000300800 */
[----:B------:R-:W-:Y:S04]  /*38610*/  STL [R1+0x674], R26 ;  /* 0x0006741a01007387 */ /* 0x000fe80000100800 */
[----:B------:R-:W4:Y:S04]  /*38620*/  LDL.LU R13, [R1+0x6a8] ;  /* 0x0006a800010d7983 */ /* 0x000f280000300800 */
[----:B------:R0:W4:Y:S04]  /*38630*/  @!P1 LDG.E.U8 R4, desc[UR18][R8.64] ;  /* 0x0000001208049981 */ /* 0x000128000c1e1100 */
[----:B------:R-:W-:Y:S04]  /*38640*/  STL [R1+0x40], R29 ;  /* 0x0000401d01007387 */ /* 0x000fe80000100800 */
[----:B------:R1:W-:Y:S04]  /*38650*/  STL [R1+0x67c], R18 ;  /* 0x00067c1201007387 */ /* 0x0003e80000100800 */
[----:B------:R-:W4:Y:S04]  /*38660*/  LDL.LU R24, [R1+0x6ac] ;  /* 0x0006ac0001187983 */ /* 0x000f280000300800 */
[----:B------:R-:W4:Y:S01]  /*38670*/  LDL.LU R11, [R1+0x6b0] ;  /* 0x0006b000010b7983 */ /* 0x000f220000300800 */
[----:B------:R-:W-:-:S02]  /*38680*/  PRMT R25, RZ, 0x7610, R25 ;  /* 0x00007610ff197816 */ /* 0x000fc40000000019 */
[----:B------:R-:W-:Y:S02]  /*38690*/  PRMT R21, RZ, 0x7610, R21 ;  /* 0x00007610ff157816 */ /* 0x000fe40000000015 */
[----:B---3--:R-:W-:-:S05]  /*386a0*/  IADD3 R10, P3, PT, R5, R10, RZ ;  /* 0x0000000a050a7210 */ /* 0x008fca0007f7e0ff */
[----:B------:R3:W-:Y:S01]  /*386b0*/  STL [R1+0x698], R10 ;  /* 0x0006980a01007387 */ /* 0x0007e20000100800 */
[----:B--2---:R-:W-:-:S03]  /*386c0*/  IMAD.X R12, R6, 0x1, R12, P3 ;  /* 0x00000001060c7824 */ /* 0x004fc600018e060c */
[----:B-1----:R-:W2:Y:S01]  /*386d0*/  LDL.LU R18, [R1+0x6b4] ;  /* 0x0006b40001127983 */ /* 0x002ea20000300800 */
[----:B----4-:R-:W-:Y:S01]  /*386e0*/  IADD3 R16, P4, PT, R5, R16, RZ ;  /* 0x0000001005107210 */ /* 0x010fe20007f9e0ff */
[----:B0-----:R-:W-:Y:S02]  /*386f0*/  @!P1 IMAD.MOV.U32 R8, RZ, RZ, R10 ;  /* 0x000000ffff089224 */ /* 0x001fe400078e000a */
[----:B------:R-:W-:Y:S02]  /*38700*/  @!P1 IMAD.MOV.U32 R9, RZ, RZ, R12 ;  /* 0x000000ffff099224 */ /* 0x000fe400078e000c */
[----:B------:R-:W-:-:S03]  /*38710*/  IMAD.X R23, R6, 0x1, R23, P4 ;  /* 0x0000000106177824 */ /* 0x000fc600020e0617 */
[----:B------:R0:W4:Y:S01]  /*38720*/  @!P1 LDG.E.U8 R25, desc[UR18][R8.64] ;  /* 0x0000001208199981 */ /* 0x000122000c1e1100 */
[----:B------:R-:W-:-:S03]  /*38730*/  IADD3 R13, P3, PT, R5, R13, RZ ;  /* 0x0000000d050d7210 */ /* 0x000fc60007f7e0ff */
[----:B------:R-:W-:Y:S04]  /*38740*/  STL [R1+0x12f0], R4 ;  /* 0x0012f00401007387 */ /* 0x000fe80000100800 */
[----:B------:R-:W-:Y:S04]  /*38750*/  STL [R1+0x38], R28 ;  /* 0x0000381c01007387 */ /* 0x000fe80000100800 */
[----:B------:R-:W-:Y:S04]  /*38760*/  STL [R1+0x6a0], R16 ;  /* 0x0006a01001007387 */ /* 0x000fe80000100800 */
[----:B------:R-:W-:Y:S04]  /*38770*/  STL [R1+0x694], R12 ;  /* 0x0006940c01007387 */ /* 0x000fe80000100800 */
[----:B------:R-:W-:Y:S04]  /*38780*/  STL [R1+0x6a8], R13 ;  /* 0x0006a80d01007387 */ /* 0x000fe80000100800 */
[----:B---3--:R-:W3:Y:S01]  /*38790*/  LDL.LU R10, [R1+0x6b8] ;  /* 0x0006b800010a7983 */ /* 0x008ee20000300800 */
[----:B0-----:R-:W-:-:S02]  /*387a0*/  @!P1 IMAD.MOV.U32 R8, RZ, RZ, R16 ;  /* 0x000000ffff089224 */ /* 0x001fc400078e0010 */
[----:B------:R-:W-:-:S05]  /*387b0*/  @!P1 IMAD.MOV.U32 R9, RZ, RZ, R23 ;  /* 0x000000ffff099224 */ /* 0x000fca00078e0017 */
[----:B------:R0:W4:Y:S01]  /*387c0*/  @!P1 LDG.E.U8 R21, desc[UR18][R8.64] ;  /* 0x0000001208159981 */ /* 0x000122000c1e1100 */
[C---:B------:R-:W-:Y:S01]  /*387d0*/  IMAD.X R17, R6.reuse, 0x1, R17, P3 ;  /* 0x0000000106117824 */ /* 0x040fe200018e0611 */
[----:B------:R-:W-:Y:S02]  /*387e0*/  PRMT R15, RZ, 0x7610, R15 ;  /* 0x00007610ff0f7816 */ /* 0x000fe4000000000f */
[----:B------:R-:W-:Y:S01]  /*387f0*/  IADD3 R11, P3, PT, R5, R11, RZ ;  /* 0x0000000b050b7210 */ /* 0x000fe20007f7e0ff */
[----:B------:R-:W-:Y:S01]  /*38800*/  STL [R1+0x69c], R23 ;  /* 0x00069c1701007387 */ /* 0x000fe20000100800 */
[----:B0-----:R-:W-:Y:S02]  /*38810*/  @!P1 IMAD.MOV.U32 R8, RZ, RZ, R13 ;  /* 0x000000ffff089224 */ /* 0x001fe400078e000d */
[----:B------:R-:W-:Y:S01]  /*38820*/  @!P1 IMAD.MOV.U32 R9, RZ, RZ, R17 ;  /* 0x000000ffff099224 */ /* 0x000fe200078e0011 */
[----:B------:R0:W-:Y:S01]  /*38830*/  STL [R1+0x30], R19 ;  /* 0x0000301301007387 */ /* 0x0001e20000100800 */
[----:B------:R-:W-:Y:S01]  /*38840*/  IMAD.X R24, R6, 0x1, R24, P3 ;  /* 0x0000000106187824 */ /* 0x000fe200018e0618 */
[----:B------:R-:W-:-:S02]  /*38850*/  PRMT R20, RZ, 0x7610, R20 ;  /* 0x00007610ff147816 */ /* 0x000fc40000000014 */
[----:B------:R1:W4:Y:S04]  /*38860*/  @!P1 LDG.E.U8 R15, desc[UR18][R8.64] ;  /* 0x00000012080f9981 */ /* 0x000328000c1e1100 */
[----:B0-----:R-:W4:Y:S04]  /*38870*/  LDL.LU R19, [R1+0x6bc] ;  /* 0x0006bc0001137983 */ /* 0x001f280000300800 */
[----:B------:R-:W4:Y:S01]  /*38880*/  LDL.LU R12, [R1+0x6c0] ;  /* 0x0006c000010c7983 */ /* 0x000f220000300800 */
[----:B-1----:R-:W-:Y:S02]  /*38890*/  @!P1 IMAD.MOV.U32 R8, RZ, RZ, R11 ;  /* 0x000000ffff089224 */ /* 0x002fe400078e000b */
[----:B------:R-:W-:Y:S01]  /*388a0*/  @!P1 IMAD.MOV.U32 R9, RZ, RZ, R24 ;  /* 0x000000ffff099224 */ /* 0x000fe200078e0018 */
[----:B------:R-:W-:Y:S01]  /*388b0*/  STL [R1+0x34], R27 ;  /* 0x0000341b01007387 */ /* 0x000fe20000100800 */
[----:B------:R-:W-:-:S03]  /*388c0*/  PRMT R3, RZ, 0x7610, R3 ;  /* 0x00007610ff037816 */ /* 0x000fc60000000003 */
[----:B------:R-:W4:Y:S04]  /*388d0*/  LDL.LU R16, [R1+0x6d8] ;  /* 0x0006d80001107983 */ /* 0x000f280000300800 */
[----:B------:R0:W4:Y:S04]  /*388e0*/  @!P1 LDG.E.U8 R20, desc[UR18][R8.64] ;  /* 0x0000001208149981 */ /* 0x000128000c1e1100 */
[----:B------:R1:W-:Y:S04]  /*388f0*/  STL [R1+0x6a4], R17 ;  /* 0x0006a41101007387 */ /* 0x0003e80000100800 */
[----:B------:R-:W4:Y:S04]  /*38900*/  LDL.LU R23, [R1+0x6d4] ;  /* 0x0006d40001177983 */ /* 0x000f280000300800 */
[----:B-1----:R-:W4:Y:S04]  /*38910*/  LDL.LU R17, [R1+0x6e0] ;  /* 0x0006e00001117983 */ /* 0x002f280000300800 */
[----:B------:R-:W-:Y:S04]  /*38920*/  STL [R1+0x6b0], R11 ;  /* 0x0006b00b01007387 */ /* 0x000fe80000100800 */
[----:B------:R-:W4:Y:S01]  /*38930*/  LDL.LU R13, [R1+0x6e8] ;  /* 0x0006e800010d7983 */ /* 0x000f220000300800 */
[----:B---3--:R-:W-:-:S05]  /*38940*/  IADD3 R10, P4, PT, R5, R10, RZ ;  /* 0x0000000a050a7210 */ /* 0x008fca0007f9e0ff */
[----:B--2---:R-:W-:Y:S02]  /*38950*/  IMAD.X R18, R6, 0x1, R18, P4 ;  /* 0x0000000106127824 */ /* 0x004fe400020e0612 */
[----:B0-----:R-:W-:Y:S02]  /*38960*/  @!P1 IMAD.MOV.U32 R8, RZ, RZ, R10 ;  /* 0x000000ffff089224 */ /* 0x001fe400078e000a */
[----:B------:R-:W-:Y:S01]  /*38970*/  @!P1 IMAD.MOV.U32 R9, RZ, RZ, R18 ;  /* 0x000000ffff099224 */ /* 0x000fe200078e0012 */
[----:B----4-:R0:W-:Y:S04]  /*38980*/  STL [R1+0x24], R21 ;  /* 0x0000241501007387 */ /* 0x0101e80000100800 */
[----:B------:R1:W2:Y:S04]  /*38990*/  @!P1 LDG.E.U8 R3, desc[UR18][R8.64] ;  /* 0x0000001208039981 */ /* 0x0002a8000c1e1100 */
[----:B0-----:R-:W3:Y:S04]  /*389a0*/  LDL.LU R21, [R1+0x6dc] ;  /* 0x0006dc0001157983 */ /* 0x001ee80000300800 */
[----:B------:R0:W-:Y:S01]  /*389b0*/  STL [R1+0x20], R15 ;  /* 0x0000200f01007387 */ /* 0x0001e20000100800 */
[----:B------:R-:W-:-:S02]  /*389c0*/  PRMT R0, RZ, 0x7610, R0 ;  /* 0x00007610ff007816 */ /* 0x000fc40000000000 */
[----:B------:R-:W-:Y:S01]  /*389d0*/  IADD3 R12, P3, PT, R5, R12, RZ ;  /* 0x0000000c050c7210 */ /* 0x000fe20007f7e0ff */
[----:B0-----:R-:W4:Y:S04]  /*389e0*/  LDL.LU R15, [R1+0x6e4] ;  /* 0x0006e400010f7983 */ /* 0x001f280000300800 */
[----:B------:R-:W-:Y:S01]  /*389f0*/  STL [R1+0x6b8], R10 ;  /* 0x0006b80a01007387 */ /* 0x000fe20000100800 */
[----:B------:R-:W-:-:S03]  /*38a00*/  IMAD.X R19, R6, 0x1, R19, P3 ;  /* 0x0000000106137824 */ /* 0x000fc600018e0613 */
[----:B------:R-:W-:Y:S01]  /*38a10*/  STL [R1+0x6ac], R24 ;  /* 0x0006ac1801007387 */ /* 0x000fe20000100800 */
[----:B------:R-:W-:-:S03]  /*38a20*/  IADD3 R16, P3, PT, R5, R16, RZ ;  /* 0x0000001005107210 */ /* 0x000fc60007f7e0ff */
[----:B------:R-:W-:Y:S04]  /*38a30*/  STL [R1+0x6c0], R12 ;  /* 0x0006c00c01007387 */ /* 0x000fe80000100800 */
[----:B------:R-:W4:Y:S01]  /*38a40*/  LDL.LU R11, [R1+0x6f0] ;  /* 0x0006f000010b7983 */ /* 0x000f220000300800 */
[----:B-1----:R-:W-:-:S03]  /*38a50*/  @!P1 IMAD.MOV.U32 R8, RZ, RZ, R12 ;  /* 0x000000ffff089224 */ /* 0x002fc600078e000c */
[----:B------:R-:W-:Y:S01]  /*38a60*/  STL [R1+0x6b4], R18 ;  /* 0x0006b41201007387 */ /* 0x000fe20000100800 */
[----:B------:R-:W-:-:S03]  /*38a70*/  @!P1 IMAD.MOV.U32 R9, RZ, RZ, R19 ;  /* 0x000000ffff099224 */ /* 0x000fc600078e0013 */
[----:B------:R-:W-:Y:S01]  /*38a80*/  STL [R1+0x28], R25 ;  /* 0x0000281901007387 */ /* 0x000fe20000100800 */
[----:B------:R-:W-:-:S03]  /*38a90*/  IMAD.X R23, R6, 0x1, R23, P3 ;  /* 0x0000000106177824 */ /* 0x000fc600018e0617 */
[----:B------:R0:W-:Y:S01]  /*38aa0*/  STL [R1+0x1c], R20 ;  /* 0x00001c1401007387 */ /* 0x0001e20000100800 */
[----:B------:R-:W-:Y:S02]  /*38ab0*/  IADD3 R17, P4, PT, R5, R17, RZ ;  /* 0x0000001105117210 */ /* 0x000fe40007f9e0ff */
[----:B------:R-:W-:Y:S01]  /*38ac0*/  PRMT R22, RZ, 0x7610, R22 ;  /* 0x00007610ff167816 */ /* 0x000fe20000000016 */
[----:B------:R1:W4:Y:S04]  /*38ad0*/  @!P1 LDG.E.U8 R0, desc[UR18][R8.64] ;  /* 0x0000001208009981 */ /* 0x000328000c1e1100 */
[----:B0-----:R-:W4:Y:S04]  /*38ae0*/  LDL.LU R20, [R1+0x6ec] ;  /* 0x0006ec0001147983 */ /* 0x001f280000300800 */
[----:B------:R0:W-:Y:S04]  /*38af0*/  STL [R1+0x6bc], R19 ;  /* 0x0006bc1301007387 */ /* 0x0001e80000100800 */
[----:B------:R-:W4:Y:S01]  /*38b00*/  LDL.LU R18, [R1+0x6f8] ;  /* 0x0006f80001127983 */ /* 0x000f220000300800 */
[----:B-1----:R-:W-:-:S02]  /*38b10*/  @!P1 IMAD.MOV.U32 R8, RZ, RZ, R16 ;  /* 0x000000ffff089224 */ /* 0x002fc400078e0010 */
[----:B------:R-:W-:Y:S01]  /*38b20*/  @!P1 IMAD.MOV.U32 R9, RZ, RZ, R23 ;  /* 0x000000ffff099224 */ /* 0x000fe200078e0017 */
[----:B------:R-:W4:Y:S01]  /*38b30*/  LDL.LU R10, [R1+0x700] ;  /* 0x00070000010a7983 */ /* 0x000f220000300800 */
[----:B------:R-:W-:-:S03]  /*38b40*/  PRMT R14, RZ, 0x7610, R14 ;  /* 0x00007610ff0e7816 */ /* 0x000fc6000000000e */
[----:B------:R1:W4:Y:S02]  /*38b50*/  @!P1 LDG.E.U8 R22, desc[UR18][R8.64] ;  /* 0x0000001208169981 */ /* 0x000324000c1e1100 */
[----:B-1----:R-:W-:Y:S02]  /*38b60*/  @!P1 IMAD.MOV.U32 R8, RZ, RZ, R17 ;  /* 0x000000ffff089224 */ /* 0x002fe400078e0011 */
[----:B--2---:R1:W-:Y:S04]  /*38b70*/  STL [R1+0x12f4], R3 ;  /* 0x0012f40301007387 */ /* 0x0043e80000100800 */
[----:B0-----:R-:W2:Y:S01]  /*38b80*/  LDL.LU R19, [R1+0x6f4] ;  /* 0x0006f40001137983 */ /* 0x001ea20000300800 */
[----:B---3--:R-:W-:Y:S01]  /*38b90*/  IMAD.X R21, R6, 0x1, R21, P4 ;  /* 0x0000000106157824 */ /* 0x008fe200020e0615 */
[----:B------:R-:W-:-:S02]  /*38ba0*/  IADD3 R13, P3, PT, R5, R13, RZ ;  /* 0x0000000d050d7210 */ /* 0x000fc40007f7e0ff */
[----:B------:R-:W3:Y:S01]  /*38bb0*/  LDL.LU R12, [R1+0x6fc] ;  /* 0x0006fc00010c7983 */ /* 0x000ee20000300800 */
[----:B------:R-:W-:-:S05]  /*38bc0*/  @!P1 IMAD.MOV.U32 R9, RZ, RZ, R21 ;  /* 0x000000ffff099224 */ /* 0x000fca00078e0015 */
[----:B------:R0:W3:Y:S01]  /*38bd0*/  @!P1 LDG.E.U8 R14, desc[UR18][R8.64] ;  /* 0x00000012080e9981 */ /* 0x0000e2000c1e1100 */
[----:B-1----:R-:W-:Y:S01]  /*38be0*/  PRMT R3, RZ, 0x7610, R3 ;  /* 0x00007610ff037816 */ /* 0x002fe20000000003 */
[----:B----4-:R-:W-:Y:S02]  /*38bf0*/  IMAD.X R15, R6, 0x1, R15, P3 ;  /* 0x00000001060f7824 */ /* 0x010fe400018e060f */
[----:B0-----:R-:W-:Y:S02]  /*38c00*/  @!P1 IMAD.MOV.U32 R8, RZ, RZ, R13 ;  /* 0x000000ffff089224 */ /* 0x001fe400078e000d */
[----:B------:R-:W-:Y:S01]  /*38c10*/  @!P1 IMAD.MOV.U32 R9, RZ, RZ, R15 ;  /* 0x000000ffff099224 */ /* 0x000fe200078e000f */
[----:B------:R-:W-:-:S04]  /*38c20*/  PRMT R4, RZ, 0x7610, R4 ;  /* 0x00007610ff047816 */ /* 0x000fc80000000004 */
[----:B------:R0:W4:Y:S01]  /*38c30*/  @!P1 LDG.E.U8 R3, desc[UR18][R8.64] ;  /* 0x0000001208039981 */ /* 0x000122000c1e1100 */
[----:B------:R-:W-:-:S03]  /*38c40*/  IADD3 R11, P3, PT, R5, R11, RZ ;  /* 0x0000000b050b7210 */ /* 0x000fc60007f7e0ff */
[----:B------:R1:W-:Y:S02]  /*38c50*/  STL [R1+0x6d8], R16 ;  /* 0x0006d81001007387 */ /* 0x0003e40000100800 */
[----:B0-----:R-:W-:Y:S01]  /*38c60*/  @!P1 IMAD.MOV.U32 R8, RZ, RZ, R11 ;  /* 0x000000ffff089224 */ /* 0x001fe200078e000b */
[----:B------:R-:W-:Y:S01]  /*38c70*/  PRMT R2, RZ, 0x7610, R2 ;  /* 0x00007610ff027816 */ /* 0x000fe20000000002 */
[----:B------:R-:W-:-:S04]  /*38c80*/  IMAD.X R20, R6, 0x1, R20, P3 ;  /* 0x0000000106147824 */ /* 0x000fc800018e0614 */
[----:B------:R-:W-:Y:S01]  /*38c90*/  @!P1 IMAD.MOV.U32 R9, RZ, RZ, R20 ;  /* 0x000000ffff099224 */ /* 0x000fe200078e0014 */
[----:B------:R-:W-:Y:S01]  /*38ca0*/  IADD3 R18, P4, PT, R5, R18, RZ ;  /* 0x0000001205127210 */ /* 0x000fe20007f9e0ff */
[----:B------:R-:W-:Y:S04]  /*38cb0*/  STL [R1+0x12f8], R0 ;  /* 0x0012f80001007387 */ /* 0x000fe80000100800 */
[----:B------:R0:W4:Y:S04]  /*38cc0*/  @!P1 LDG.E.U8 R4, desc[UR18][R8.64] ;  /* 0x0000001208049981 */ /* 0x000128000c1e1100 */
[----:B------:R-:W-:Y:S04]  /*38cd0*/  STL [R1+0x6e0], R17 ;  /* 0x0006e01101007387 */ /* 0x000fe80000100800 */
[----:B------:R-:W-:Y:S01]  /*38ce0*/  STL [R1+0x6d4], R23 ;  /* 0x0006d41701007387 */ /* 0x000fe20000100800 */
[----:B0-----:R-:W-:-:S03]  /*38cf0*/  @!P1 IMAD.MOV.U32 R8, RZ, RZ, R18 ;  /* 0x000000ffff089224 */ /* 0x001fc600078e0012 */
[----:B------:R-:W-:Y:S04]  /*38d00*/  STL [R1+0x6e8], R13 ;  /* 0x0006e80d01007387 */ /* 0x000fe80000100800 */
[----:B-1----:R-:W4:Y:S04]  /*38d10*/  LDL.LU R16, [R1+0x718] ;  /* 0x0007180001107983 */ /* 0x002f280000300800 */
[----:B------:R-:W-:Y:S04]  /*38d20*/  STL [R1+0x6dc], R21 ;  /* 0x0006dc1501007387 */ /* 0x000fe80000100800 */
[----:B------:R-:W-:Y:S01]  /*38d30*/  STL [R1+0x6e4], R15 ;  /* 0x0006e40f01007387 */ /* 0x000fe20000100800 */
[----:B--2---:R-:W-:-:S04]  /*38d40*/  IMAD.X R19, R6, 0x1, R19, P4 ;  /* 0x0000000106137824 */ /* 0x004fc800020e0613 */
[----:B------:R-:W-:-:S05]  /*38d50*/  @!P1 IMAD.MOV.U32 R9, RZ, RZ, R19 ;  /* 0x000000ffff099224 */ /* 0x000fca00078e0013 */
[----:B------:R0:W2:Y:S04]  /*38d60*/  @!P1 LDG.E.U8 R2, desc[UR18][R8.64] ;  /* 0x0000001208029981 */ /* 0x0000a8000c1e1100 */
[----:B---3--:R1:W-:Y:S04]  /*38d70*/  STL [R1+0xc], R14 ;  /* 0x00000c0e01007387 */ /* 0x0083e80000100800 */
[----:B-1----:R-:W3:Y:S04]  /*38d80*/  LDL.LU R14, [R1+0x720] ;  /* 0x00072000010e7983 */ /* 0x002ee80000300800 */
[----:B------:R-:W3:Y:S04]  /*38d90*/  LDL.LU R17, [R1+0x714] ;  /* 0x0007140001117983 */ /* 0x000ee80000300800 */
[----:B------:R-:W3:Y:S01]  /*38da0*/  LDL.LU R15, [R1+0x71c] ;  /* 0x00071c00010f7983 */ /* 0x000ee20000300800 */
[----:B------:R-:W-:-:S03]  /*38db0*/  IADD3 R10, P3, PT, R5, R10, RZ ;  /* 0x0000000a050a7210 */ /* 0x000fc60007f7e0ff */
[----:B------:R1:W-:Y:S04]  /*38dc0*/  STL [R1+0x6f0], R11 ;  /* 0x0006f00b01007387 */ /* 0x0003e80000100800 */
[----:B------:R-:W3:Y:S04]  /*38dd0*/  LDL.LU R13, [R1+0x724] ;  /* 0x00072400010d7983 */ /* 0x000ee80000300800 */
[----:B------:R-:W3:Y:S04]  /*38de0*/  LDL.LU R0, [R1+0x728] ;  /* 0x0007280001007983 */ /* 0x000ee80000300800 */
[----:B----4-:R4:W-:Y:S01]  /*38df0*/  STL [R1+0x12fc], R3 ;  /* 0x0012fc0301007387 */ /* 0x0109e20000100800 */
[----:B------:R-:W-:-:S03]  /*38e00*/  IMAD.X R12, R6, 0x1, R12, P3 ;  /* 0x00000001060c7824 */ /* 0x000fc600018e060c */
[----:B------:R-:W-:Y:S04]  /*38e10*/  STL [R1+0x6f8], R18 ;  /* 0x0006f81201007387 */ /* 0x000fe80000100800 */
[----:B------:R-:W-:Y:S04]  /*38e20*/  STL [R1+0x6ec], R20 ;  /* 0x0006ec1401007387 */ /* 0x000fe80000100800 */
[----:B------:R-:W-:Y:S04]  /*38e30*/  STL [R1+0x700], R10 ;  /* 0x0007000a01007387 */ /* 0x000fe80000100800 */
[----:B-1----:R-:W3:Y:S04]  /*38e40*/  LDL.LU R11, [R1+0x730] ;  /* 0x00073000010b7983 */ /* 0x002ee80000300800 */
[----:B------:R-:W-:Y:S04]  /*38e50*/  STL [R1+0x6f4], R19 ;  /* 0x0006f41301007387 */ /* 0x000fe80000100800 */
[----:B------:R-:W-:Y:S01]  /*38e60*/  STL [R1+0x1300], R4 ;  /* 0x0013000401007387 */ /* 0x000fe20000100800 */
[----:B------:R-:W-:-:S03]  /*38e70*/  PRMT R92, RZ, 0x7610, R92 ;  /* 0x00007610ff5c7816 */ /* 0x000fc6000000005c */
[----:B------:R-:W-:Y:S01]  /*38e80*/  STL [R1+0x10], R22 ;  /* 0x0000101601007387 */ /* 0x000fe20000100800 */
[----:B0-----:R-:W-:-:S03]  /*38e90*/  @!P1 IMAD.MOV.U32 R9, RZ, RZ, R12 ;  /* 0x000000ffff099224 */ /* 0x001fc600078e000c */
[----:B----4-:R-:W4:Y:S01]  /*38ea0*/  LDL.LU R3, [R1+0x738] ;  /* 0x0007380001037983 */ /* 0x010f220000300800 */
[----:B------:R-:W-:-:S03]  /*38eb0*/  @!P1 IMAD.MOV.U32 R8, RZ, RZ, R10 ;  /* 0x000000ffff089224 */ /* 0x000fc600078e000a */
[----:B------:R0:W-:Y:S01]  /*38ec0*/  STL [R1+0x6fc], R12 ;  /* 0x0006fc0c01007387 */ /* 0x0001e20000100800 */
[----:B------:R-:W-:-:S03]  /*38ed0*/  IADD3 R16, P3, PT, R5, R16, RZ ;  /* 0x0000001005107210 */ /* 0x000fc60007f7e0ff */
[----:B------:R1:W4:Y:S01]  /*38ee0*/  @!P1 LDG.E.U8 R92, desc[UR18][R8.64] ;  /* 0x00000012085c9981 */ /* 0x000322000c1e1100 */
[----:B------:R-:W-:Y:S02]  /*38ef0*/  PRMT R90, RZ, 0x7610, R90 ;  /* 0x00007610ff5a7816 */ /* 0x000fe4000000005a */
[----:B------:R-:W-:Y:S01]  /*38f00*/  PRMT R88, RZ, 0x7610, R88 ;  /* 0x00007610ff587816 */ /* 0x000fe20000000058 */
[----:B-1----:R-:W-:Y:S01]  /*38f10*/  @!P1 IMAD.MOV.U32 R8, RZ, RZ, R16 ;  /* 0x000000ffff089224 */ /* 0x002fe200078e0010 */
[----:B--2---:R1:W-:Y:S04]  /*38f20*/  STL [R1+0x1304], R2 ;  /* 0x0013040201007387 */ /* 0x0043e80000100800 */
[----:B0-----:R-:W2:Y:S04]  /*38f30*/  LDL.LU R12, [R1+0x72c] ;  /* 0x00072c00010c7983 */ /* 0x001ea80000300800 */
[----:B------:R-:W2:Y:S01]  /*38f40*/  LDL.LU R10, [R1+0x734] ;  /* 0x00073400010a7983 */ /* 0x000ea20000300800 */
[----:B---3--:R-:W-:Y:S01]  /*38f50*/  IADD3 R14, P4, PT, R5, R14, RZ ;  /* 0x0000000e050e7210 */ /* 0x008fe20007f9e0ff */
[----:B------:R-:W-:-:S04]  /*38f60*/  IMAD.X R17, R6, 0x1, R17, P3 ;  /* 0x0000000106117824 */ /* 0x000fc800018e0611 */
[----:B------:R-:W-:Y:S02]  /*38f70*/  @!P1 IMAD.MOV.U32 R9, RZ, RZ, R17 ;  /* 0x000000ffff099224 */ /* 0x000fe400078e0011 */
[----:B------:R-:W-:Y:S01]  /*38f80*/  IMAD.X R15, R6, 0x1, R15, P4 ;  /* 0x00000001060f7824 */ /* 0x000fe200020e060f */
[----:B------:R-:W-:Y:S04]  /*38f90*/  STL [R1+0x718], R16 ;  /* 0x0007181001007387 */ /* 0x000fe80000100800 */
[----:B------:R0:W3:Y:S04]  /*38fa0*/  @!P1 LDG.E.U8 R90, desc[UR18][R8.64] ;  /* 0x00000012085a9981 */ /* 0x0000e8000c1e1100 */
[----:B------:R-:W3:Y:S04]  /*38fb0*/  LDL.LU R4, [R1+0x73c] ;  /* 0x00073c0001047983 */ /* 0x000ee80000300800 */
[----:B-1----:R-:W3:Y:S01]  /*38fc0*/  LDL.LU R2, [R1+0x740] ;  /* 0x0007400001027983 */ /* 0x002ee20000300800 */
[----:B0-----:R-:W-:-:S02]  /*38fd0*/  @!P1 IMAD.MOV.U32 R8, RZ, RZ, R14 ;  /* 0x000000ffff089224 */ /* 0x001fc400078e000e */
[----:B------:R-:W-:-:S05]  /*38fe0*/  @!P1 IMAD.MOV.U32 R9, RZ, RZ, R15 ;  /* 0x000000ffff099224 */ /* 0x000fca00078e000f */
[----:B------:R0:W3:Y:S01]  /*38ff0*/  @!P1 LDG.E.U8 R88, desc[UR18][R8.64] ;  /* 0x0000001208589981 */ /* 0x0000e2000c1e1100 */
[----:B------:R-:W-:Y:S02]  /*39000*/  IADD3 R0, P3, PT, R5, R0, RZ ;  /* 0x0000000005007210 */ /* 0x000fe40007f7e0ff */
[----:B------:R-:W-:-:S03]  /*39010*/  PRMT R86, RZ, 0x7610, R86 ;  /* 0x00007610ff567816 */ /* 0x000fc60000000056 */
[----:B------:R-:W-:Y:S01]  /*39020*/  IMAD.X R13, R6, 0x1, R13, P3 ;  /* 0x00000001060d7824 */ /* 0x000fe200018e060d */
[----:B------:R-:W-:Y:S01]  /*39030*/  IADD3 R11, P3, PT, R5, R11, RZ ;  /* 0x0000000b050b7210 */ /* 0x000fe20007f7e0ff */
[----:B0-----:R-:W-:Y:S02]  /*39040*/  @!P1 IMAD.MOV.U32 R8, RZ, RZ, R0 ;  /* 0x000000ffff089224 */ /* 0x001fe400078e0000 */
[----:B------:R-:W-:Y:S01]  /*39050*/  @!P1 IMAD.MOV.U32 R9, RZ, RZ, R13 ;  /* 0x000000ffff099224 */ /* 0x000fe200078e000d */
[----:B------:R-:W-:-:S04]  /*39060*/  PRMT R84, RZ, 0x7610, R84 ;  /* 0x00007610ff547816 */ /* 0x000fc80000000054 */
[----:B------:R0:W3:Y:S01]  /*39070*/  @!P1 LDG.E.U8 R86, desc[UR18][R8.64] ;  /* 0x0000001208569981 */ /* 0x0000e2000c1e1100 */
[----:B----4-:R-:W-:Y:S01]  /*39080*/  IADD3 R3, P4, PT, R5, R3, RZ ;  /* 0x0000000305037210 */ /* 0x010fe20007f9e0ff */
[----:B0-----:R-:W-:Y:S01]  /*39090*/  @!P1 IMAD.MOV.U32 R8, RZ, RZ, R11 ;  /* 0x000000ffff089224 */ /* 0x001fe200078e000b */
[----:B------:R-:W-:Y:S01]  /*390a0*/  PRMT R82, RZ, 0x7610, R82 ;  /* 0x00007610ff527816 */ /* 0x000fe20000000052 */
[----:B------:R-:W-:Y:S04]  /*390b0*/  STL [R1+0x1308], R92 ;  /* 0x0013085c01007387 */ /* 0x000fe80000100800 */
[----:B------:R-:W-:Y:S04]  /*390c0*/  STL [R1+0x720], R14 ;  /* 0x0007200e01007387 */ /* 0x000fe80000100800 */
[----:B------:R0:W-:Y:S04]  /*390d0*/  STL [R1+0x714], R17 ;  /* 0x0007141101007387 */ /* 0x0001e80000100800 */
[----:B------:R-:W-:Y:S04]  /*390e0*/  STL [R1+0x728], R0 ;  /* 0x0007280001007387 */ /* 0x000fe80000100800 */
[----:B0-----:R-:W4:Y:S04]  /*390f0*/  LDL.LU R17, [R1+0x758] ;  /* 0x0007580001117983 */ /* 0x001f280000300800 */
[----:B------:R0:W-:Y:S01]  /*39100*/  STL [R1+0x71c], R15 ;  /* 0x00071c0f01007387 */ /* 0x0001e20000100800 */
[----:B------:R-:W-:Y:S01]  /*39110*/  PRMT R80, RZ, 0x7610, R80 ;  /* 0x00007610ff507816 */ /* 0x000fe20000000050 */
[----:B--2---:R-:W-:-:S04]  /*39120*/  IMAD.X R12, R6, 0x1, R12, P3 ;  /* 0x00000001060c7824 */ /* 0x004fc800018e060c */
[----:B------:R-:W-:Y:S02]  /*39130*/  @!P1 IMAD.MOV.U32 R9, RZ, RZ, R12 ;  /* 0x000000ffff099224 */ /* 0x000fe400078e000c */
[----:B------:R-:W-:-:S03]  /*39140*/  IMAD.X R10, R6, 0x1, R10, P4 ;  /* 0x00000001060a7824 */ /* 0x000fc600020e060a */
[----:B------:R1:W2:Y:S02]  /*39150*/  @!P1 LDG.E.U8 R84, desc[UR18][R8.64] ;  /* 0x0000001208549981 */ /* 0x0002a4000c1e1100 */
[----:B-1----:R-:W-:Y:S02]  /*39160*/  @!P1 IMAD.MOV.U32 R8, RZ, RZ, R3 ;  /* 0x000000ffff089224 */ /* 0x002fe400078e0003 */
[----:B------:R-:W-:Y:S01]  /*39170*/  @!P1 IMAD.MOV.U32 R9, RZ, RZ, R10 ;  /* 0x000000ffff099224 */ /* 0x000fe200078e000a */
[----:B---3--:R-:W-:Y:S04]  /*39180*/  STL [R1+0x130c], R90 ;  /* 0x00130c5a01007387 */ /* 0x008fe80000100800 */
[----:B------:R1:W-:Y:S01]  /*39190*/  STL [R1+0x724], R13 ;  /* 0x0007240d01007387 */ /* 0x0003e20000100800 */
[----:B------:R-:W-:-:S03]  /*391a0*/  IADD3 R2, P3, PT, R5, R2, RZ ;  /* 0x0000000205027210 */ /* 0x000fc60007f7e0ff */
[----:B------:R3:W2:Y:S02]  /*391b0*/  @!P1 LDG.E.U8 R82, desc[UR18][R8.64] ;  /* 0x0000001208529981 */ /* 0x0006a4000c1e1100 */
[----:B------:R-:W-:Y:S02]  /*391c0*/  IMAD.X R4, R6, 0x1, R4, P3 ;  /* 0x0000000106047824 */ /* 0x000fe400018e0604 */
[----:B------:R-:W-:Y:S04]  /*391d0*/  STL [R1+0x1310], R88 ;  /* 0x0013105801007387 */ /* 0x000fe80000100800 */
[----:B------:R-:W2:Y:S01]  /*391e0*/  LDL.LU R19, [R1+0x754] ;  /* 0x0007540001137983 */ /* 0x000ea20000300800 */
[----:B---3--:R-:W-:-:S03]  /*391f0*/  @!P1 IMAD.MOV.U32 R8, RZ, RZ, R2 ;  /* 0x000000ffff089224 */ /* 0x008fc600078e0002 */
[----:B0-----:R-:W3:Y:S01]  /*39200*/  LDL.LU R15, [R1+0x75c] ;  /* 0x00075c00010f7983 */ /* 0x001ee20000300800 */
[----:B------:R-:W-:-:S03]  /*39210*/  @!P1 IMAD.MOV.U32 R9, RZ, RZ, R4 ;  /* 0x000000ffff099224 */ /* 0x000fc600078e0004 */
[----:B------:R-:W-:Y:S04]  /*39220*/  STL [R1+0x730], R11 ;  /* 0x0007300b01007387 */ /* 0x000fe80000100800 */
[----:B-1----:R-:W3:Y:S04]  /*39230*/  LDL.LU R13, [R1+0x760] ;  /* 0x00076000010d7983 */ /* 0x002ee80000300800 */
[----:B------:R-:W3:Y:S04]  /*39240*/  LDL.LU R16, [R1+0x764] ;  /* 0x0007640001107983 */ /* 0x000ee80000300800 */
[----:B------:R-:W3:Y:S04]  /*39250*/  LDL.LU R0, [R1+0x768] ;  /* 0x0007680001007983 */ /* 0x000ee80000300800 */
[----:B------:R0:W3:Y:S04]  /*39260*/  @!P1 LDG.E.U8 R80, desc[UR18][R8.64] ;  /* 0x0000001208509981 */ /* 0x0000e8000c1e1100 */
[----:B------:R-:W-:Y:S04]  /*39270*/  STL [R1+0x1314], R86 ;  /* 0x0013145601007387 */ /* 0x000fe80000100800 */
[----:B------:R-:W-:Y:S04]  /*39280*/  STL [R1+0x738], R3 ;  /* 0x0007380301007387 */ /* 0x000fe80000100800 */
[----:B------:R1:W-:Y:S04]  /*39290*/  STL [R1+0x72c], R12 ;  /* 0x00072c0c01007387 */ /* 0x0003e80000100800 */
[----:B------:R-:W-:Y:S04]  /*392a0*/  STL [R1+0x740], R2 ;  /* 0x0007400201007387 */ /* 0x000fe80000100800 */
[----:B-1----:R-:W3:Y:S04]  /*392b0*/  LDL.LU R12, [R1+0x770] ;  /* 0x00077000010c7983 */ /* 0x002ee80000300800 */
[----:B------:R-:W-:Y:S01]  /*392c0*/  STL [R1+0x734], R10 ;  /* 0x0007340a01007387 */ /* 0x000fe20000100800 */
[----:B----4-:R-:W-:-:S02]  /*392d0*/  IADD3 R17, P3, PT, R5, R17, RZ ;  /* 0x0000001105117210 */ /* 0x010fc40007f7e0ff */
[----:B------:R-:W-:-:S03]  /*392e0*/  PRMT R78, RZ, 0x7610, R78 ;  /* 0x00007610ff4e7816 */ /* 0x000fc6000000004e */
[----:B0-----:R-:W-:Y:S01]  /*392f0*/  @!P1 IMAD.MOV.U32 R8, RZ, RZ, R17 ;  /* 0x000000ffff089224 */ /* 0x001fe200078e0011 */
[----:B--2---:R-:W-:Y:S04]  /*39300*/  STL [R1+0x1318], R84 ;  /* 0x0013185401007387 */ /* 0x004fe80000100800 */
[----:B------:R-:W2:Y:S04]  /*39310*/  LDL.LU R18, [R1+0x76c] ;  /* 0x00076c0001127983 */ /* 0x000ea80000300800 */
[----:B------:R0:W-:Y:S04]  /*39320*/  STL [R1+0x73c], R4 ;  /* 0x00073c0401007387 */ /* 0x0001e80000100800 */
[----:B------:R-:W4:Y:S04]  /*39330*/  LDL.LU R11, [R1+0x778] ;  /* 0x00077800010b7983 */ /* 0x000f280000300800 */
[----:B------:R-:W4:Y:S04]  /*39340*/  LDL.LU R3, [R1+0x780] ;  /* 0x0007800001037983 */ /* 0x000f280000300800 */
[----:B------:R-:W-:Y:S04]  /*39350*/  STL [R1+0x131c], R82 ;  /* 0x00131c5201007387 */ /* 0x000fe80000100800 */
[----:B------:R-:W4:Y:S04]  /*39360*/  LDL.LU R14, [R1+0x774] ;  /* 0x00077400010e7983 */ /* 0x000f280000300800 */
[----:B0-----:R-:W4:Y:S01]  /*39370*/  LDL.LU R4, [R1+0x77c] ;  /* 0x00077c0001047983 */ /* 0x001f220000300800 */
[----:B------:R-:W-:-:S03]  /*39380*/  IMAD.X R19, R6, 0x1, R19, P3 ;  /* 0x0000000106137824 */ /* 0x000fc600018e0613 */
[----:B------:R0:W-:Y:S04]  /*39390*/  STL [R1+0x758], R17 ;  /* 0x0007581101007387 */ /* 0x0001e80000100800 */
[----:B------:R-:W4:Y:S01]  /*393a0*/  LDL.LU R2, [R1+0x798] ;  /* 0x0007980001027983 */ /* 0x000f220000300800 */
[----:B------:R-:W-:-:S03]  /*393b0*/  @!P1 IMAD.MOV.U32 R9, RZ, RZ, R19 ;  /* 0x000000ffff099224 */ /* 0x000fc600078e0013 */
[----:B------:R-:W4:Y:S01]  /*393c0*/  LDL.LU R10, [R1+0x7a0] ;  /* 0x0007a000010a7983 */ /* 0x000f220000300800 */
[----:B---3--:R-:W-:-:S03]  /*393d0*/  IADD3 R13, P4, PT, R5, R13, RZ ;  /* 0x0000000d050d7210 */ /* 0x008fc60007f9e0ff */
[----:B------:R1:W3:Y:S02]  /*393e0*/  @!P1 LDG.E.U8 R78, desc[UR18][R8.64] ;  /* 0x00000012084e9981 */ /* 0x0002e4000c1e1100 */
[C---:B------:R-:W-:Y:S01]  /*393f0*/  IMAD.X R15, R6.reuse, 0x1, R15, P4 ;  /* 0x00000001060f7824 */ /* 0x040fe200020e060f */
[----:B------:R-:W-:Y:S01]  /*39400*/  IADD3 R0, P3, PT, R5, R0, RZ ;  /* 0x0000000005007210 */ /* 0x000fe20007f7e0ff */
[----:B------:R-:W-:Y:S04]  /*39410*/  STL [R1+0x1320], R80 ;  /* 0x0013205001007387 */ /* 0x000fe80000100800 */
[----:B------:R-:W-:Y:S01]  /*39420*/  IMAD.X R16, R6, 0x1, R16, P3 ;  /* 0x0000000106107824 */ /* 0x000fe200018e0610 */
[----:B------:R0:W-:Y:S04]  /*39430*/  STL [R1+0x760], R13 ;  /* 0x0007600d01007387 */ /* 0x0001e80000100800 */
[----:B------:R-:W-:Y:S01]  /*39440*/  STL [R1+0x754], R19 ;  /* 0x0007541301007387 */ /* 0x000fe20000100800 */
[----:B-1----:R-:W-:-:S03]  /*39450*/  @!P1 IMAD.MOV.U32 R8, RZ, RZ, R13 ;  /* 0x000000ffff089224 */ /* 0x002fc600078e000d */
[----:B------:R-:W-:Y:S04]  /*39460*/  STL [R1+0x768], R0 ;  /* 0x0007680001007387 */ /* 0x000fe80000100800 */
[----:B------:R1:W-:Y:S04]  /*39470*/  STL [R1+0x75c], R15 ;  /* 0x00075c0f01007387 */ /* 0x0003e80000100800 */
[----:B0-----:R-:W3:Y:S04]  /*39480*/  LDL.LU R17, [R1+0x794] ;  /* 0x0007940001117983 */ /* 0x001ee80000300800 */
[----:B------:R0:W-:Y:S04]  /*39490*/  STL [R1+0x764], R16 ;  /* 0x0007641001007387 */ /* 0x0001e80000100800 */
[----:B------:R-:W3:Y:S01]  /*394a0*/  LDL.LU R13, [R1+0x79c] ;  /* 0x00079c00010d7983 */ /* 0x000ee20000300800 */
[----:B------:R-:W-:-:S03]  /*394b0*/  @!P1 IMAD.MOV.U32 R9, RZ, RZ, R15 ;  /* 0x000000ffff099224 */ /* 0x000fc600078e000f */
[----:B-1----:R-:W3:Y:S01]  /*394c0*/  LDL.LU R15, [R1+0x7a8] ;  /* 0x0007a800010f7983 */ /* 0x002ee20000300800 */
[----:B------:R-:W-:Y:S02]  /*394d0*/  PRMT R76, RZ, 0x7610, R76 ;  /* 0x00007610ff4c7816 */ /* 0x000fe4000000004c */
[----:B------:R-:W-:Y:S02]  /*394e0*/  IADD3 R12, P3, PT, R5, R12, RZ ;  /* 0x0000000c050c7210 */ /* 0x000fe40007f7e0ff */
[----:B------:R-:W-:Y:S02]  /*394f0*/  PRMT R74, RZ, 0x7610, R74 ;  /* 0x00007610ff4a7816 */ /* 0x000fe4000000004a */
[----:B------:R1:W3:Y:S01]  /*39500*/  @!P1 LDG.E.U8 R76, desc[UR18][R8.64] ;  /* 0x00000012084c9981 */ /* 0x0002e2000c1e1100 */
[----:B------:R-:W-:Y:S01]  /*39510*/  PRMT R72, RZ, 0x7610, R72 ;  /* 0x00007610ff487816 */ /* 0x000fe20000000048 */
[----:B-1----:R-:W-:Y:S02]  /*39520*/  @!P1 IMAD.MOV.U32 R8, RZ, RZ, R0 ;  /* 0x000000ffff089224 */ /* 0x002fe400078e0000 */
[----:B------:R-:W-:-:S02]  /*39530*/  @!P1 IMAD.MOV.U32 R9, RZ, RZ, R16 ;  /* 0x000000ffff099224 */ /* 0x000fc400078e0010 */
[----:B0-----:R-:W3:Y:S04]  /*39540*/  LDL.LU R16, [R1+0x7a4] ;  /* 0x0007a40001107983 */ /* 0x001ee80000300800 */
[----:B------:R0:W3:Y:S04]  /*39550*/  @!P1 LDG.E.U8 R74, desc[UR18][R8.64] ;  /* 0x00000012084a9981 */ /* 0x0000e8000c1e1100 */
[----:B------:R-:W3:Y:S01]  /*39560*/  LDL.LU R0, [R1+0x7b0] ;  /* 0x0007b00001007983 */ /* 0x000ee20000300800 */
[----:B------:R-:W-:-:S03]  /*39570*/  PRMT R70, RZ, 0x7610, R70 ;  /* 0x00007610ff467816 */ /* 0x000fc60000000046 */
[----:B------:R1:W-:Y:S01]  /*39580*/  STL [R1+0x770], R12 ;  /* 0x0007700c01007387 */ /* 0x0003e20000100800 */
[----:B0-----:R-:W-:Y:S01]  /*39590*/  @!P1 IMAD.MOV.U32 R8, RZ, RZ, R12 ;  /* 0x000000ffff089224 */ /* 0x001fe200078e000c */
[----:B------:R-:W-:Y:S02]  /*395a0*/  PRMT R68, RZ, 0x7610, R68 ;  /* 0x00007610ff447816 */ /* 0x000fe40000000044 */
[----:B------:R-:W-:Y:S01]  /*395b0*/  PRMT R66, RZ, 0x7610, R66 ;  /* 0x00007610ff427816 */ /* 0x000fe20000000042 */
[----:B--2---:R-:W-:-:S04]  /*395c0*/  IMAD.X R18, R6, 0x1, R18, P3 ;  /* 0x0000000106127824 */ /* 0x004fc800018e0612 */
[----:B------:R-:W-:Y:S01]  /*395d0*/  @!P1 IMAD.MOV.U32 R9, RZ, RZ, R18 ;  /* 0x000000ffff099224 */ /* 0x000fe200078e0012 */
[----:B----4-:R-:W-:-:S04]  /*395e0*/  IADD3 R11, P4, PT, R5, R11, RZ ;  /* 0x0000000b050b7210 */ /* 0x010fc80007f9e0ff */
[----:B------:R0:W2:Y:S01]  /*395f0*/  @!P1 LDG.E.U8 R72, desc[UR18][R8.64] ;  /* 0x0000001208489981 */ /* 0x0000a2000c1e1100 */
[----:B------:R-:W-:-:S03]  /*39600*/  IADD3 R3, P3, PT, R5, R3, RZ ;  /* 0x0000000305037210 */ /* 0x000fc60007f7e0ff */
[----:B------:R-:W-:Y:S04]  /*39610*/  STL [R1+0x778], R11 ;  /* 0x0007780b01007387 */ /* 0x000fe80000100800 */
[----:B------:R-:W-:Y:S01]  /*39620*/  STL [R1+0x76c], R18 ;  /* 0x00076c1201007387 */ /* 0x000fe20000100800 */
[----:B0-----:R-:W-:-:S03]  /*39630*/  @!P1 IMAD.MOV.U32 R8, RZ, RZ, R11 ;  /* 0x000000ffff089224 */ /* 0x001fc600078e000b */
[----:B------:R-:W-:Y:S01]  /*39640*/  STL [R1+0x780], R3 ;  /* 0x0007800301007387 */ /* 0x000fe20000100800 */
[----:B------:R-:W-:-:S03]  /*39650*/  IMAD.X R14, R6, 0x1, R14, P4 ;  /* 0x00000001060e7824 */ /* 0x000fc600020e060e */
[----:B-1----:R-:W4:Y:S01]  /*39660*/  LDL.LU R12, [R1+0x7ac] ;  /* 0x0007ac00010c7983 */ /* 0x002f220000300800 */
[----:B------:R-:W-:-:S03]  /*39670*/  @!P1 IMAD.MOV.U32 R9, RZ, RZ, R14 ;  /* 0x000000ffff099224 */ /* 0x000fc600078e000e */
[----:B------:R0:W-:Y:S01]  /*39680*/  STL [R1+0x774], R14 ;  /* 0x0007740e01007387 */ /* 0x0001e20000100800 */
[----:B------:R-:W-:-:S03]  /*39690*/  IMAD.X R4, R6, 0x1, R4, P3 ;  /* 0x0000000106047824 */ /* 0x000fc600018e0604 */
[----:B------:R1:W2:Y:S01]  /*396a0*/  @!P1 LDG.E.U8 R70, desc[UR18][R8.64] ;  /* 0x0000001208469981 */ /* 0x0002a2000c1e1100 */
[----:B------:R-:W-:-:S03]  /*396b0*/  IADD3 R2, P4, PT, R5, R2, RZ ;  /* 0x0000000205027210 */ /* 0x000fc60007f9e0ff */
[----:B0-----:R-:W2:Y:S04]  /*396c0*/  LDL.LU R14, [R1+0x7b4] ;  /* 0x0007b400010e7983 */ /* 0x001ea80000300800 */
[----:B------:R-:W2:Y:S01]  /*396d0*/  LDL.LU R11, [R1+0x7b8] ;  /* 0x0007b800010b7983 */ /* 0x000ea20000300800 */
[----:B-1----:R-:W-:Y:S01]  /*396e0*/  @!P1 IMAD.MOV.U32 R9, RZ, RZ, R4 ;  /* 0x000000ffff099224 */ /* 0x002fe200078e0004 */
[----:B------:R-:W-:Y:S02]  /*396f0*/  IADD3 R10, P3, PT, R5, R10, RZ ;  /* 0x0000000a050a7210 */ /* 0x000fe40007f7e0ff */
[----:B------:R0:W-:Y:S01]  /*39700*/  STL [R1+0x77c], R4 ;  /* 0x00077c0401007387 */ /* 0x0001e20000100800 */
[----:B------:R-:W-:-:S05]  /*39710*/  @!P1 IMAD.MOV.U32 R8, RZ, RZ, R3 ;  /* 0x000000ffff089224 */ /* 0x000fca00078e0003 */
[----:B------:R1:W2:Y:S04]  /*39720*/  @!P1 LDG.E.U8 R68, desc[UR18][R8.64] ;  /* 0x0000001208449981 */ /* 0x0002a8000c1e1100 */
[----:B0-----:R-:W2:Y:S04]  /*39730*/  LDL.LU R4, [R1+0x7bc] ;  /* 0x0007bc0001047983 */ /* 0x001ea80000300800 */
[----:B------:R0:W-:Y:S04]  /*39740*/  STL [R1+0x798], R2 ;  /* 0x0007980201007387 */ /* 0x0001e80000100800 */
[----:B------:R-:W2:Y:S01]  /*39750*/  LDL.LU R3, [R1+0x7c0] ;  /* 0x0007c00001037983 */ /* 0x000ea20000300800 */
[----:B-1----:R-:W-:-:S03]  /*39760*/  @!P1 IMAD.MOV.U32 R8, RZ, RZ, R2 ;  /* 0x000000ffff089224 */ /* 0x002fc600078e0002 */
[----:B------:R1:W-:Y:S01]  /*39770*/  STL [R1+0x7a0], R10 ;  /* 0x0007a00a01007387 */ /* 0x0003e20000100800 */
[----:B---3--:R-:W-:-:S04]  /*39780*/  IMAD.X R17, R6, 0x1, R17, P4 ;  /* 0x0000000106117824 */ /* 0x008fc800020e0611 */
[----:B------:R-:W-:Y:S02]  /*39790*/  @!P1 IMAD.MOV.U32 R9, RZ, RZ, R17 ;  /* 0x000000ffff099224 */ /* 0x000fe400078e0011 */
[----:B------:R-:W-:Y:S01]  /*397a0*/  IMAD.X R13, R6, 0x1, R13, P3 ;  /* 0x00000001060d7824 */ /* 0x000fe200018e060d */
[----:B------:R-:W-:Y:S01]  /*397b0*/  STL [R1+0x794], R17 ;  /* 0x0007941101007387 */ /* 0x000fe20000100800 */
[----:B------:R-:W-:-:S03]  /*397c0*/  IADD3 R15, P3, PT, R5, R15, RZ ;  /* 0x0000000f050f7210 */ /* 0x000fc60007f7e0ff */
[----:B------:R3:W-:Y:S04]  /*397d0*/  STL [R1+0x79c], R13 ;  /* 0x00079c0d01007387 */ /* 0x0007e80000100800 */
[----:B0-----:R-:W2:Y:S04]  /*397e0*/  LDL.LU R2, [R1+0x7d8] ;  /* 0x0007d80001027983 */ /* 0x001ea80000300800 */
[----:B------:R0:W2:Y:S04]  /*397f0*/  @!P1 LDG.E.U8 R66, desc[UR18][R8.64] ;  /* 0x0000001208429981 */ /* 0x0000a8000c1e1100 */
[----:B------:R3:W-:Y:S01]  /*39800*/  STL [R1+0x7a8], R15 ;  /* 0x0007a80f01007387 */ /* 0x0007e20000100800 */
[----:B0-----:R-:W-:-:S03]  /*39810*/  @!P1 IMAD.MOV.U32 R8, RZ, RZ, R10 ;  /* 0x000000ffff089224 */ /* 0x001fc600078e000a */
[----:B-1----:R-:W2:Y:S01]  /*39820*/  LDL.LU R10, [R1+0x7d4] ;  /* 0x0007d400010a7983 */ /* 0x002ea20000300800 */
[----:B------:R-:W-:Y:S01]  /*39830*/  PRMT R64, RZ, 0x7610, R64 ;  /* 0x00007610ff407816 */ /* 0x000fe20000000040 */
[----:B------:R-:W-:Y:S02]  /*39840*/  @!P1 IMAD.MOV.U32 R9, RZ, RZ, R13 ;  /* 0x000000ffff099224 */ /* 0x000fe400078e000d */
[----:B------:R-:W-:Y:S01]  /*39850*/  IMAD.X R16, R6, 0x1, R16, P3 ;  /* 0x0000000106107824 */ /* 0x000fe200018e0610 */
[----:B------:R-:W-:Y:S01]  /*39860*/  PRMT R62, RZ, 0x7610, R62 ;  /* 0x00007610ff3e7816 */ /* 0x000fe2000000003e */
[----:B---3--:R-:W3:Y:S01]  /*39870*/  LDL.LU R13, [R1+0x7e0] ;  /* 0x0007e000010d7983 */ /* 0x008ee20000300800 */
[----:B------:R-:W-:-:S03]  /*39880*/  IADD3 R0, P3, PT, R5, R0, RZ ;  /* 0x0000000005007210 */ /* 0x000fc60007f7e0ff */
[----:B------:R0:W3:Y:S01]  /*39890*/  @!P1 LDG.E.U8 R64, desc[UR18][R8.64] ;  /* 0x0000001208409981 */ /* 0x0000e2000c1e1100 */
[----:B------:R-:W-:-:S03]  /*398a0*/  PRMT R60, RZ, 0x7610, R60 ;  /* 0x00007610ff3c7816 */ /* 0x000fc6000000003c */
[----:B------:R-:W-:Y:S01]  /*398b0*/  STL [R1+0x7a4], R16 ;  /* 0x0007a41001007387 */ /* 0x000fe20000100800 */
[----:B0-----:R-:W-:Y:S02]  /*398c0*/  @!P1 IMAD.MOV.U32 R8, RZ, RZ, R15 ;  /* 0x000000ffff089224 */ /* 0x001fe400078e000f */
[----:B------:R-:W-:Y:S01]  /*398d0*/  @!P1 IMAD.MOV.U32 R9, RZ, RZ, R16 ;  /* 0x000000ffff099224 */ /* 0x000fe200078e0010 */
[----:B------:R-:W3:Y:S04]  /*398e0*/  LDL.LU R15, [R1+0x7dc] ;  /* 0x0007dc00010f7983 */ /* 0x000ee80000300800 */
[----:B------:R0:W3:Y:S04]  /*398f0*/  @!P1 LDG.E.U8 R62, desc[UR18][R8.64] ;  /* 0x00000012083e9981 */ /* 0x0000e8000c1e1100 */
[----:B------:R-:W-:Y:S01]  /*39900*/  STL [R1+0x7b0], R0 ;  /* 0x0007b00001007387 */ /* 0x000fe20000100800 */
[----:B------:R-:W-:Y:S01]  /*39910*/  PRMT R58, RZ, 0x7610, R58 ;  /* 0x00007610ff3a7816 */ /* 0x000fe2000000003a */
[----:B0-----:R-:W-:Y:S01]  /*39920*/  @!P1 IMAD.MOV.U32 R8, RZ, RZ, R0 ;  /* 0x000000ffff089224 */ /* 0x001fe200078e0000 */
[----:B------:R-:W-:Y:S01]  /*39930*/  PRMT R56, RZ, 0x7610, R56 ;  /* 0x00007610ff387816 */ /* 0x000fe20000000038 */
[----:B----4-:R-:W-:-:S04]  /*39940*/  IMAD.X R12, R6, 0x1, R12, P3 ;  /* 0x00000001060c7824 */ /* 0x010fc800018e060c */
[----:B------:R-:W-:Y:S01]  /*39950*/  @!P1 IMAD.MOV.U32 R9, RZ, RZ, R12 ;  /* 0x000000ffff099224 */ /* 0x000fe200078e000c */
[----:B------:R0:W-:Y:S04]  /*39960*/  STL [R1+0x7ac], R12 ;  /* 0x0007ac0c01007387 */ /* 0x0001e80000100800 */
[----:B------:R1:W4:Y:S04]  /*39970*/  @!P1 LDG.E.U8 R60, desc[UR18][R8.64] ;  /* 0x00000012083c9981 */ /* 0x000328000c1e1100 */
        /* <DEDUP_REMOVED lines=8> */
[----:B------:R1:W4:Y:S04]  /*39a00*/  @!P1 LDG.E.U8 R58, desc[UR18][R8.64] ;  /* 0x00000012083a9981 */ /* 0x000328000c1e1100 */
[----:B0-----:R-:W4:Y:S01]  /*39a10*/  LDL.LU R14, [R1+0x7ec] ;  /* 0x0007ec00010e7983 */ /* 0x001f220000300800 */
[----:B------:R-:W-:-:S03]  /*39a20*/  IADD3 R3, P3, PT, R5, R3, RZ ;  /* 0x0000000305037210 */ /* 0x000fc60007f7e0ff */
[----:B------:R-:W4:Y:S02]  /*39a30*/  LDL.LU R11, [R1+0x7f0] ;  /* 0x0007f000010b7983 */ /* 0x000f240000300800 */
[----:B------:R-:W-:Y:S02]  /*39a40*/  IMAD.X R4, R6, 0x1, R4, P3 ;  /* 0x0000000106047824 */ /* 0x000fe400018e0604 */
[----:B------:R-:W-:Y:S01]  /*39a50*/  STL [R1+0x7c0], R3 ;  /* 0x0007c00301007387 */ /* 0x000fe20000100800 */
[----:B-1----:R-:W-:Y:S02]  /*39a60*/  @!P1 IMAD.MOV.U32 R8, RZ, RZ, R3 ;  /* 0x000000ffff089224 */ /* 0x002fe400078e0003 */
[----:B------:R-:W-:Y:S01]  /*39a70*/  @!P1 IMAD.MOV.U32 R9, RZ, RZ, R4 ;  /* 0x000000ffff099224 */ /* 0x000fe200078e0004 */
[----:B------:R0:W-:Y:S04]  /*39a80*/  STL [R1+0x7bc], R4 ;  /* 0x0007bc0401007387 */ /* 0x0001e80000100800 */
[----:B------:R1:W4:Y:S04]  /*39a90*/  @!P1 LDG.E.U8 R56, desc[UR18][R8.64] ;  /* 0x0000001208389981 */ /* 0x000328000c1e1100 */
[----:B0-----:R-:W4:Y:S04]  /*39aa0*/  LDL.LU R4, [R1+0x7f4] ;  /* 0x0007f40001047983 */ /* 0x001f280000300800 */
[----:B------:R-:W4:Y:S01]  /*39ab0*/  LDL.LU R3, [R1+0x7f8] ;  /* 0x0007f80001037983 */ /* 0x000f220000300800 */
[----:B------:R-:W-:-:S05]  /*39ac0*/  IADD3 R2, P3, PT, R5, R2, RZ ;  /* 0x0000000205027210 */ /* 0x000fca0007f7e0ff */
[----:B------:R-:W-:Y:S01]  /*39ad0*/  STL [R1+0x7d8], R2 ;  /* 0x0007d80201007387 */ /* 0x000fe20000100800 */
[----:B-1----:R-:W-:Y:S02]  /*39ae0*/  @!P1 IMAD.MOV.U32 R8, RZ, RZ, R2 ;  /* 0x000000ffff089224 */ /* 0x002fe400078e0002 */
[----:B------:R-:W-:-:S04]  /*39af0*/  IMAD.X R10, R6, 0x1, R10, P3 ;  /* 0x00000001060a7824 */ /* 0x000fc800018e060a */
[----:B------:R-:W-:Y:S01]  /*39b00*/  @!P1 IMAD.MOV.U32 R9, RZ, RZ, R10 ;  /* 0x000000ffff099224 */ /* 0x000fe200078e000a */
[----:B------:R0:W-:Y:S04]  /*39b10*/  STL [R1+0x7d4], R10 ;  /* 0x0007d40a01007387 */ /* 0x0001e80000100800 */
[----:B0-----:R-:W4:Y:S04]  /*39b20*/  LDL.LU R10, [R1+0x7fc] ;  /* 0x0007fc00010a7983 */ /* 0x001f280000300800 */
[----:B------:R-:W4:Y:S01]  /*39b30*/  LDL.LU R2, [R1+0x800] ;  /* 0x0008000001027983 */ /* 0x000f220000300800 */
[----:B---3--:R-:W-:-:S02]  /*39b40*/  IADD3 R13, P3, PT, R5, R13, RZ ;  /* 0x0000000d050d7210 */ /* 0x008fc40007f7e0ff */
[----:B------:R-:W-:-:S03]  /*39b50*/  PRMT R54, RZ, 0x7610, R54 ;  /* 0x00007610ff367816 */ /* 0x000fc60000000036 */
[----:B------:R-:W-:Y:S01]  /*39b60*/  IMAD.X R15, R6, 0x1, R15, P3 ;  /* 0x00000001060f7824 */ /* 0x000fe200018e060f */
[----:B------:R-:W-:Y:S01]  /*39b70*/  PRMT R52, RZ, 0x7610, R52 ;  /* 0x00007610ff347816 */ /* 0x000fe20000000034 */
[----:B------:R0:W-:Y:S04]  /*39b80*/  STL [R1+0x7e0], R13 ;  /* 0x0007e00d01007387 */ /* 0x0001e80000100800 */
[----:B------:R1:W3:Y:S04]  /*39b90*/  @!P1 LDG.E.U8 R54, desc[UR18][R8.64] ;  /* 0x0000001208369981 */ /* 0x0002e8000c1e1100 */
[----:B------:R-:W-:Y:S04]  /*39ba0*/  STL [R1+0x7dc], R15 ;  /* 0x0007dc0f01007387 */ /* 0x000fe80000100800 */
[----:B------:R-:W3:Y:S01]  /*39bb0*/  LDL.LU R16, [R1+0x814] ;  /* 0x0008140001107983 */ /* 0x000ee20000300800 */
[----:B-1----:R-:W-:-:S02]  /*39bc0*/  @!P1 IMAD.MOV.U32 R8, RZ, RZ, R13 ;  /* 0x000000ffff089224 */ /* 0x002fc400078e000d */
[----:B------:R-:W-:Y:S01]  /*39bd0*/  @!P1 IMAD.MOV.U32 R9, RZ, RZ, R15 ;  /* 0x000000ffff099224 */ /* 0x000fe200078e000f */
[----:B0-----:R-:W3:Y:S01]  /*39be0*/  LDL.LU R13, [R1+0x818] ;  /* 0x00081800010d7983 */ /* 0x001ee20000300800 */
[----:B------:R-:W-:-:S03]  /*39bf0*/  PRMT R50, RZ, 0x7610, R50 ;  /* 0x00007610ff327816 */ /* 0x000fc60000000032 */
[----:B------:R0:W3:Y:S01]  /*39c00*/  @!P1 LDG.E.U8 R52, desc[UR18][R8.64] ;  /* 0x0000001208349981 */ /* 0x0000e2000c1e1100 */
[----:B------:R-:W-:Y:S02]  /*39c10*/  PRMT R48, RZ, 0x7610, R48 ;  /* 0x00007610ff307816 */ /* 0x000fe40000000030 */
        /* <DEDUP_REMOVED lines=8> */
[----:B------:R-:W-:-:S03]  /*39ca0*/  IADD3 R11, P3, PT, R5, R11, RZ ;  /* 0x0000000b050b7210 */ /* 0x000fc60007f7e0ff */
[----:B------:R-:W2:Y:S02]  /*39cb0*/  LDL.LU R0, [R1+0x820] ;  /* 0x0008200001007983 */ /* 0x000ea40000300800 */
[----:B------:R-:W-:Y:S02]  /*39cc0*/  IMAD.X R14, R6, 0x1, R14, P3 ;  /* 0x00000001060e7824 */ /* 0x000fe400018e060e */
[----:B------:R-:W-:Y:S01]  /*39cd0*/  STL [R1+0x7f0], R11 ;  /* 0x0007f00b01007387 */ /* 0x000fe20000100800 */
[----:B-1----:R-:W-:Y:S02]  /*39ce0*/  @!P1 IMAD.MOV.U32 R8, RZ, RZ, R11 ;  /* 0x000000ffff089224 */ /* 0x002fe400078e000b */
[----:B------:R-:W-:Y:S01]  /*39cf0*/  @!P1 IMAD.MOV.U32 R9, RZ, RZ, R14 ;  /* 0x000000ffff099224 */ /* 0x000fe200078e000e */
[----:B------:R0:W-:Y:S04]  /*39d00*/  STL [R1+0x7ec], R14 ;  /* 0x0007ec0e01007387 */ /* 0x0001e80000100800 */
[----:B------:R-:W4:Y:S04]  /*39d10*/  LDL.LU R15, [R1+0x824] ;  /* 0x00082400010f7983 */ /* 0x000f280000300800 */
[----:B------:R1:W4:Y:S01]  /*39d20*/  @!P1 LDG.E.U8 R48, desc[UR18][R8.64] ;  /* 0x0000001208309981 */ /* 0x000322000c1e1100 */
[----:B------:R-:W-:-:S03]  /*39d30*/  IADD3 R3, P3, PT, R5, R3, RZ ;  /* 0x0000000305037210 */ /* 0x000fc60007f7e0ff */
[----:B0-----:R-:W4:Y:S02]  /*39d40*/  LDL.LU R14, [R1+0x828] ;  /* 0x00082800010e7983 */ /* 0x001f240000300800 */
[----:B------:R-:W-:Y:S02]  /*39d50*/  IMAD.X R4, R6, 0x1, R4, P3 ;  /* 0x0000000106047824 */ /* 0x000fe400018e0604 */
[----:B------:R-:W-:Y:S01]  /*39d60*/  STL [R1+0x7f8], R3 ;  /* 0x0007f80301007387 */ /* 0x000fe20000100800 */
[----:B-1----:R-:W-:Y:S02]  /*39d70*/  @!P1 IMAD.MOV.U32 R8, RZ, RZ, R3 ;  /* 0x000000ffff089224 */ /* 0x002fe400078e0003 */
[----:B------:R-:W-:Y:S01]  /*39d80*/  @!P1 IMAD.MOV.U32 R9, RZ, RZ, R4 ;  /* 0x000000ffff099224 */ /* 0x000fe200078e0004 */
[----:B------:R0:W-:Y:S04]  /*39d90*/  STL [R1+0x7f4], R4 ;  /* 0x0007f40401007387 */ /* 0x0001e80000100800 */
[----:B0-----:R-:W4:Y:S04]  /*39da0*/  LDL.LU R4, [R1+0x82c] ;  /* 0x00082c0001047983 */ /* 0x001f280000300800 */
[----:B------:R-:W4:Y:S01]  /*39db0*/  LDL.LU R3, [R1+0x830] ;  /* 0x0008300001037983 */ /* 0x000f220000300800 */
[----:B------:R-:W-:-:S05]  /*39dc0*/  IADD3 R2, P3, PT, R5, R2, RZ ;  /* 0x0000000205027210 */ /* 0x000fca0007f7e0ff */
[----:B------:R-:W-:Y:S01]  /*39dd0*/  IMAD.X R10, R6, 0x1, R10, P3 ;  /* 0x00000001060a7824 */ /* 0x000fe200018e060a */
[----:B------:R-:W-:Y:S03]  /*39de0*/  STL [R1+0x800], R2 ;  /* 0x0008000201007387 */ /* 0x000fe60000100800 */
[----:B------:R-:W-:Y:S01]  /*39df0*/  @!P1 IMAD.MOV.U32 R11, RZ, RZ, R10 ;  /* 0x000000ffff0b9224 */ /* 0x000fe200078e000a */
[----:B------:R0:W-:Y:S04]  /*39e00*/  STL [R1+0x7fc], R10 ;  /* 0x0007fc0a01007387 */ /* 0x0001e80000100800 */
[----:B------:R-:W4:Y:S01]  /*39e10*/  LDL.LU R20, [R1+0x834] ;  /* 0x0008340001147983 */ /* 0x000f220000300800 */
[----:B0-----:R-:W-:-:S03]  /*39e20*/  @!P1 IMAD.MOV.U32 R10, RZ, RZ, R2 ;  /* 0x000000ffff0a9224 */ /* 0x001fc600078e0002 */
[----:B------:R-:W4:Y:S01]  /*39e30*/  LDL.LU R2, [R1+0x838] ;  /* 0x0008380001027983 */ /* 0x000f220000300800 */
[----:B------:R-:W-:Y:S02]  /*39e40*/  PRMT R7, RZ, 0x7610, R7 ;  /* 0x00007610ff077816 */ /* 0x000fe40000000007 */
[----:B---3--:R-:W-:-:S04]  /*39e50*/  IADD3 R13, P3, PT, R5, R13, RZ ;  /* 0x0000000d050d7210 */ /* 0x008fc80007f7e0ff */
[----:B------:R0:W3:Y:S01]  /*39e60*/  @!P1 LDG.E.U8 R7, desc[UR18][R8.64] ;  /* 0x0000001208079981 */ /* 0x0000e2000c1e1100 */
[----:B------:R-:W-:-:S03]  /*39e70*/  IMAD.X R16, R6, 0x1, R16, P3 ;  /* 0x0000000106107824 */ /* 0x000fc600018e0610 */
[----:B------:R-:W-:Y:S01]  /*39e80*/  STL [R1+0x818], R13 ;  /* 0x0008180d01007387 */ /* 0x000fe20000100800 */
[----:B0-----:R-:W-:-:S03]  /*39e90*/  PRMT R8, RZ, 0x7610, R8 ;  /* 0x00007610ff087816 */ /* 0x001fc60000000008 */
[----:B------:R0:W-:Y:S01]  /*39ea0*/  STL [R1+0x814], R16 ;  /* 0x0008141001007387 */ /* 0x0001e20000100800 */
[----:B------:R-:W-:-:S03]  /*39eb0*/  PRMT R9, RZ, 0x7610, R9 ;  /* 0x00007610ff097816 */ /* 0x000fc60000000009 */
[----:B------:R-:W3:Y:S04]  /*39ec0*/  LDL.LU R17, [R1+0x83c] ;  /* 0x00083c0001117983 */ /* 0x000ee80000300800 */
[----:B------:R1:W3:Y:S02]  /*39ed0*/  @!P1 LDG.E.U8 R8, desc[UR18][R10.64] ;  /* 0x000000120a089981 */ /* 0x0002e4000c1e1100 */
[----:B-1----:R-:W-:Y:S02]  /*39ee0*/  @!P1 IMAD.MOV.U32 R11, RZ, RZ, R16 ;  /* 0x000000ffff0b9224 */ /* 0x002fe400078e0010 */
[----:B------:R-:W-:Y:S01]  /*39ef0*/  @!P1 IMAD.MOV.U32 R10, RZ, RZ, R13 ;  /* 0x000000ffff0a9224 */ /* 0x000fe200078e000d */
[----:B0-----:R-:W3:Y:S04]  /*39f00*/  LDL.LU R16, [R1+0x840] ;  /* 0x0008400001107983 */ /* 0x001ee80000300800 */
[----:B------:R0:W3:Y:S02]  /*39f10*/  @!P1 LDG.E.U8 R9, desc[UR18][R10.64] ;  /* 0x000000120a099981 */ /* 0x0000e4000c1e1100 */
[----:B0-----:R-:W-:-:S02]  /*39f20*/  PRMT R10, RZ, 0x7610, R10 ;  /* 0x00007610ff0a7816 */ /* 0x001fc4000000000a */
[----:B------:R-:W-:Y:S02]  /*39f30*/  PRMT R11, RZ, 0x7610, R11 ;  /* 0x00007610ff0b7816 */ /* 0x000fe4000000000b */
[----:B--2---:R-:W-:-:S05]  /*39f40*/  IADD3 R0, P3, PT, R5, R0, RZ ;  /* 0x0000000005007210 */ /* 0x004fca0007f7e0ff */
[----:B----4-:R-:W-:Y:S01]  /*39f50*/  IMAD.X R12, R6, 0x1, R12, P3 ;  /* 0x00000001060c7824 */ /* 0x010fe200018e060c */
[----:B------:R-:W-:Y:S03]  /*39f60*/  STL [R1+0x820], R0 ;  /* 0x0008200001007387 */ /* 0x000fe60000100800 */
[----:B------:R-:W-:Y:S01]  /*39f70*/  @!P1 IMAD.MOV.U32 R13, RZ, RZ, R12 ;  /* 0x000000ffff0d9224 */ /* 0x000fe200078e000c */
[----:B------:R0:W-:Y:S04]  /*39f80*/  STL [R1+0x81c], R12 ;  /* 0x00081c0c01007387 */ /* 0x0001e80000100800 */
[----:B------:R-:W2:Y:S01]  /*39f90*/  LDL.LU R21, [R1+0x854] ;  /* 0x0008540001157983 */ /* 0x000ea20000300800 */
[----:B------:R-:W-:Y:S01]  /*39fa0*/  IADD3 R14, P3, PT, R5, R14, RZ ;  /* 0x0000000e050e7210 */ /* 0x000fe20007f7e0ff */
[----:B0-----:R-:W-:-:S02]  /*39fb0*/  @!P1 IMAD.MOV.U32 R12, RZ, RZ, R0 ;  /* 0x000000ffff0c9224 */ /* 0x001fc400078e0000 */
[----:B------:R-:W4:Y:S02]  /*39fc0*/  LDL.LU R0, [R1+0x858] ;  /* 0x0008580001007983 */ /* 0x000f240000300800 */
[----:B------:R-:W-:Y:S02]  /*39fd0*/  IMAD.X R15, R6, 0x1, R15, P3 ;  /* 0x00000001060f7824 */ /* 0x000fe400018e060f */
[----:B------:R-:W-:Y:S04]  /*39fe0*/  STL [R1+0x828], R14 ;  /* 0x0008280e01007387 */ /* 0x000fe80000100800 */
[----:B------:R0:W-:Y:S04]  /*39ff0*/  STL [R1+0x824], R15 ;  /* 0x0008240f01007387 */ /* 0x0001e80000100800 */
[----:B------:R-:W2:Y:S04]  /*3a000*/  LDL.LU R19, [R1+0x85c] ;  /* 0x00085c0001137983 */ /* 0x000ea80000300800 */
[----:B------:R1:W2:Y:S01]  /*3a010*/  @!P1 LDG.E.U8 R10, desc[UR18][R12.64] ;  /* 0x000000120c0a9981 */ /* 0x0002a2000c1e1100 */
[----:B------:R-:W-:-:S03]  /*3a020*/  IADD3 R3, P3, PT, R5, R3, RZ ;  /* 0x0000000305037210 */ /* 0x000fc60007f7e0ff */
[----:B------:R-:W2:Y:S02]  /*3a030*/  LDL.LU R18, [R1+0x860] ;  /* 0x0008600001127983 */ /* 0x000ea40000300800 */
[----:B------:R-:W-:Y:S02]  /*3a040*/  IMAD.X R4, R6, 0x1, R4, P3 ;  /* 0x0000000106047824 */ /* 0x000fe400018e0604 */
[----:B-1----:R-:W-:Y:S02]  /*3a050*/  @!P1 IMAD.MOV.U32 R12, RZ, RZ, R14 ;  /* 0x000000ffff0c9224 */ /* 0x002fe400078e000e */
[----:B------:R-:W-:Y:S01]  /*3a060*/  @!P1 IMAD.MOV.U32 R13, RZ, RZ, R15 ;  /* 0x000000ffff0d9224 */ /* 0x000fe200078e000f */
[----:B------:R-:W-:Y:S01]  /*3a070*/  STL [R1+0x830], R3 ;  /* 0x0008300301007387 */ /* 0x000fe20000100800 */
[----:B0-----:R-:W-:Y:S02]  /*3a080*/  @!P1 IMAD.MOV.U32 R15, RZ, RZ, R4 ;  /* 0x000000ffff0f9224 */ /* 0x001fe400078e0004 */
[----:B------:R-:W-:Y:S01]  /*3a090*/  @!P1 IMAD.MOV.U32 R14, RZ, RZ, R3 ;  /* 0x000000ffff0e9224 */ /* 0x000fe200078e0003 */
[----:B------:R0:W-:Y:S04]  /*3a0a0*/  STL [R1+0x82c], R4 ;  /* 0x00082c0401007387 */ /* 0x0001e80000100800 */
[----:B------:R1:W2:Y:S04]  /*3a0b0*/  @!P1 LDG.E.U8 R11, desc[UR18][R12.64] ;  /* 0x000000120c0b9981 */ /* 0x0002a8000c1e1100 */
[----:B0-----:R-:W2:Y:S04]  /*3a0c0*/  LDL.LU R4, [R1+0x864] ;  /* 0x0008640001047983 */ /* 0x001ea80000300800 */
[----:B------:R-:W2:Y:S01]  /*3a0d0*/  LDL.LU R3, [R1+0x868] ;  /* 0x0008680001037983 */ /* 0x000ea20000300800 */
[----:B-1----:R-:W-:-:S06]  /*3a0e0*/  PRMT R12, RZ, 0x7610, R12 ;  /* 0x00007610ff0c7816 */ /* 0x002fcc000000000c */
[----:B------:R0:W2:Y:S01]  /*3a0f0*/  @!P1 LDG.E.U8 R12, desc[UR18][R14.64] ;  /* 0x000000120e0c9981 */ /* 0x0000a2000c1e1100 */
[----:B------:R-:W-:-:S05]  /*3a100*/  IADD3 R2, P3, PT, R5, R2, RZ ;  /* 0x0000000205027210 */ /* 0x000fca0007f7e0ff */
[----:B------:R-:W-:Y:S01]  /*3a110*/  IMAD.X R20, R6, 0x1, R20, P3 ;  /* 0x0000000106147824 */ /* 0x000fe200018e0614 */
[----:B------:R-:W-:Y:S01]  /*3a120*/  STL [R1+0x838], R2 ;  /* 0x0008380201007387 */ /* 0x000fe20000100800 */
[----:B0-----:R-:W-:-:S03]  /*3a130*/  @!P1 IMAD.MOV.U32 R14, RZ, RZ, R2 ;  /* 0x000000ffff0e9224 */ /* 0x001fc600078e0002 */
[----:B------:R0:W-:Y:S01]  /*3a140*/  STL [R1+0x834], R20 ;  /* 0x0008341401007387 */ /* 0x0001e20000100800 */
[----:B------:R-:W-:-:S03]  /*3a150*/  @!P1 IMAD.MOV.U32 R15, RZ, RZ, R20 ;  /* 0x000000ffff0f9224 */ /* 0x000fc600078e0014 */
[----:B0-----:R-:W2:Y:S04]  /*3a160*/  LDL.LU R20, [R1+0x86c] ;  /* 0x00086c0001147983 */ /* 0x001ea80000300800 */
[----:B------:R-:W2:Y:S01]  /*3a170*/  LDL.LU R2, [R1+0x870] ;  /* 0x0008700001027983 */ /* 0x000ea20000300800 */
[----:B------:R-:W-:-:S06]  /*3a180*/  PRMT R13, RZ, 0x7610, R13 ;  /* 0x00007610ff0d7816 */ /* 0x000fcc000000000d */
[----:B------:R0:W2:Y:S01]  /*3a190*/  @!P1 LDG.E.U8 R13, desc[UR18][R14.64] ;  /* 0x000000120e0d9981 */ /* 0x0000a2000c1e1100 */
[----:B---3--:R-:W-:Y:S02]  /*3a1a0*/  IADD3 R16, P3, PT, R5, R16, RZ ;  /* 0x0000001005107210 */ /* 0x008fe40007f7e0ff */
[----:B0-----:R-:W-:-:S03]  /*3a1b0*/  PRMT R14, RZ, 0x7610, R14 ;  /* 0x00007610ff0e7816 */ /* 0x001fc6000000000e */
[----:B------:R-:W-:Y:S01]  /*3a1c0*/  IMAD.X R17, R6, 0x1, R17, P3 ;  /* 0x0000000106117824 */ /* 0x000fe200018e0611 */
[----:B------:R0:W-:Y:S04]  /*3a1d0*/  STL [R1+0x840], R16 ;  /* 0x0008401001007387 */ /* 0x0001e80000100800 */
[----:B------:R1:W-:Y:S01]  /*3a1e0*/  STL [R1+0x83c], R17 ;  /* 0x00083c1101007387 */ /* 0x0003e20000100800 */
[----:B------:R-:W-:-:S03]  /*3a1f0*/  PRMT R15, RZ, 0x7610, R15 ;  /* 0x00007610ff0f7816 */ /* 0x000fc6000000000f */
[----:B------:R-:W3:Y:S04]  /*3a200*/  LDL.LU R26, [R1+0x874] ;  /* 0x00087400011a7983 */ /* 0x000ee80000300800 */
[----:B------:R-:W3:Y:S04]  /*3a210*/  LDL.LU R23, [R1+0x878] ;  /* 0x0008780001177983 */ /* 0x000ee80000300800 */
[----:B------:R0:W3:Y:S01]  /*3a220*/  @!P1 LDG.E.U8 R14, desc[UR18][R16.64] ;  /* 0x00000012100e9981 */ /* 0x0000e2000c1e1100 */
[----:B----4-:R-:W-:-:S05]  /*3a230*/  IADD3 R0, P3, PT, R5, R0, RZ ;  /* 0x0000000005007210 */ /* 0x010fca0007f7e0ff */
[----:B--2---:R-:W-:Y:S01]  /*3a240*/  IMAD.X R21, R6, 0x1, R21, P3 ;  /* 0x0000000106157824 */ /* 0x004fe200018e0615 */
[----:B------:R2:W-:Y:S01]  /*3a250*/  STL [R1+0x858], R0 ;  /* 0x0008580001007387 */ /* 0x0005e20000100800 */
[----:B0-----:R-:W-:Y:S02]  /*3a260*/  @!P1 IMAD.MOV.U32 R16, RZ, RZ, R0 ;  /* 0x000000ffff109224 */ /* 0x001fe400078e0000 */
[----:B-1----:R-:W-:Y:S01]  /*3a270*/  @!P1 IMAD.MOV.U32 R17, RZ, RZ, R21 ;  /* 0x000000ffff119224 */ /* 0x002fe200078e0015 */
[----:B------:R-:W-:Y:S04]  /*3a280*/  STL [R1+0x854], R21 ;  /* 0x0008541501007387 */ /* 0x000fe80000100800 */
[----:B------:R-:W4:Y:S04]  /*3a290*/  LDL.LU R22, [R1+0x87c] ;  /* 0x00087c0001167983 */ /* 0x000f280000300800 */
[----:B--2---:R-:W2:Y:S01]  /*3a2a0*/  LDL.LU R0, [R1+0x880] ;  /* 0x0008800001007983 */ /* 0x004ea20000300800 */
[----:B------:R-:W-:-:S03]  /*3a2b0*/  IADD3 R18, P3, PT, R5, R18, RZ ;  /* 0x0000001205127210 */ /* 0x000fc60007f7e0ff */
[----:B------:R0:W4:Y:S02]  /*3a2c0*/  @!P1 LDG.E.U8 R15, desc[UR18][R16.64] ;  /* 0x00000012100f9981 */ /* 0x000124000c1e1100 */
[----:B------:R-:W-:Y:S02]  /*3a2d0*/  IMAD.X R19, R6, 0x1, R19, P3 ;  /* 0x0000000106137824 */ /* 0x000fe400018e0613 */
[----:B------:R1:W-:Y:S04]  /*3a2e0*/  STL [R1+0x860], R18 ;  /* 0x0008601201007387 */ /* 0x0003e80000100800 */
[----:B------:R1:W-:Y:S01]  /*3a2f0*/  STL [R1+0x85c], R19 ;  /* 0x00085c1301007387 */ /* 0x0003e20000100800 */
[----:B0-----:R-:W-:-:S03]  /*3a300*/  PRMT R16, RZ, 0x7610, R16 ;  /* 0x00007610ff107816 */ /* 0x001fc60000000010 */
[----:B------:R-:W4:Y:S04]  /*3a310*/  LDL.LU R25, [R1+0x894] ;  /* 0x0008940001197983 */ /* 0x000f280000300800 */
[----:B------:R-:W4:Y:S04]  /*3a320*/  LDL.LU R24, [R1+0x898] ;  /* 0x0008980001187983 */ /* 0x000f280000300800 */
[----:B------:R1:W4:Y:S01]  /*3a330*/  @!P1 LDG.E.U8 R16, desc[UR18][R18.64] ;  /* 0x0000001212109981 */ /* 0x000322000c1e1100 */
[----:B------:R-:W-:-:S05]  /*3a340*/  IADD3 R3, P3, PT, R5, R3, RZ ;  /* 0x0000000305037210 */ /* 0x000fca0007f7e0ff */
[----:B------:R-:W-:Y:S01]  /*3a350*/  IMAD.X R4, R6, 0x1, R4, P3 ;  /* 0x0000000106047824 */ /* 0x000fe200018e0604 */
        /* <DEDUP_REMOVED lines=14> */
[----:B------:R-:W-:-:S06]  /*3a440*/  PRMT R17, RZ, 0x7610, R17 ;  /* 0x00007610ff117816 */ /* 0x000fcc0000000011 */
[----:B------:R0:W4:Y:S01]  /*3a450*/  @!P1 LDG.E.U8 R17, desc[UR18][R18.64] ;  /* 0x0000001212119981 */ /* 0x000122000c1e1100 */
[----:B---3--:R-:W-:-:S05]  /*3a460*/  IADD3 R23, P3, PT, R5, R23, RZ ;  /* 0x0000001705177210 */ /* 0x008fca0007f7e0ff */
[----:B------:R-:W-:Y:S01]  /*3a470*/  IMAD.X R26, R6, 0x1, R26, P3 ;  /* 0x00000001061a7824 */ /* 0x000fe200018e061a */
[----:B0-----:R-:W-:Y:S01]  /*3a480*/  PRMT R18, RZ, 0x7610, R18 ;  /* 0x00007610ff127816 */ /* 0x001fe20000000012 */
[----:B------:R-:W-:Y:S01]  /*3a490*/  STL [R1+0x878], R23 ;  /* 0x0008781701007387 */ /* 0x000fe20000100800 */
[----:B------:R-:W-:-:S03]  /*3a4a0*/  PRMT R19, RZ, 0x7610, R19 ;  /* 0x00007610ff137816 */ /* 0x000fc60000000013 */
[----:B------:R0:W-:Y:S04]  /*3a4b0*/  STL [R1+0x874], R26 ;  /* 0x0008741a01007387 */ /* 0x0001e80000100800 */
[----:B------:R1:W3:Y:S04]  /*3a4c0*/  @!P1 LDG.E.U8 R18, desc[UR18][R20.64] ;  /* 0x0000001214129981 */ /* 0x0002e8000c1e1100 */
[----:B------:R-:W3:Y:S01]  /*3a4d0*/  LDL.LU R27, [R1+0x8ac] ;  /* 0x0008ac00011b7983 */ /* 0x000ee20000300800 */
        /* <DEDUP_REMOVED lines=16> */
[----:B------:R0:W-:Y:S04]  /*3a5e0*/  STL [R1+0x898], R24 ;  /* 0x0008981801007387 */ /* 0x0001e80000100800 */
[----:B------:R1:W-:Y:S04]  /*3a5f0*/  STL [R1+0x894], R25 ;  /* 0x0008941901007387 */ /* 0x0003e80000100800 */
[----:B------:R-:W2:Y:S04]  /*3a600*/  LDL.LU R29, [R1+0x8bc] ;  /* 0x0008bc00011d7983 */ /* 0x000ea80000300800 */
[----:B------:R0:W2:Y:S04]  /*3a610*/  @!P1 LDG.E.U8 R20, desc[UR18][R22.64] ;  /* 0x0000001216149981 */ /* 0x0000a8000c1e1100 */
[----:B------:R-:W2:Y:S01]  /*3a620*/  LDL.LU R28, [R1+0x8c0] ;  /* 0x0008c000011c7983 */ /* 0x000ea20000300800 */
[----:B------:R-:W-:Y:S01]  /*3a630*/  IADD3 R3, P3, PT, R5, R3, RZ ;  /* 0x0000000305037210 */ /* 0x000fe20007f7e0ff */
[----:B0-----:R-:W-:-:S02]  /*3a640*/  @!P1 IMAD.MOV.U32 R22, RZ, RZ, R24 ;  /* 0x000000ffff169224 */ /* 0x001fc400078e0018 */
[----:B------:R-:W-:Y:S02]  /*3a650*/  @!P1 IMAD.MOV.U32 R23, RZ, RZ, R25 ;  /* 0x000000ffff179224 */ /* 0x000fe400078e0019 */
[----:B------:R-:W-:Y:S01]  /*3a660*/  IMAD.X R4, R6, 0x1, R4, P3 ;  /* 0x0000000106047824 */ /* 0x000fe200018e0604 */
[----:B------:R-:W-:Y:S01]  /*3a670*/  STL [R1+0x8a0], R3 ;  /* 0x0008a00301007387 */ /* 0x000fe20000100800 */
[----:B------:R-:W-:Y:S02]  /*3a680*/  @!P1 IMAD.MOV.U32 R24, RZ, RZ, R3 ;  /* 0x000000ffff189224 */ /* 0x000fe400078e0003 */
[----:B-1----:R-:W-:Y:S01]  /*3a690*/  @!P1 IMAD.MOV.U32 R25, RZ, RZ, R4 ;  /* 0x000000ffff199224 */ /* 0x002fe200078e0004 */
[----:B------:R0:W-:Y:S04]  /*3a6a0*/  STL [R1+0x89c], R4 ;  /* 0x00089c0401007387 */ /* 0x0001e80000100800 */
[----:B------:R1:W2:Y:S04]  /*3a6b0*/  @!P1 LDG.E.U8 R21, desc[UR18][R22.64] ;  /* 0x0000001216159981 */ /* 0x0002a8000c1e1100 */
[----:B0-----:R-:W2:Y:S04]  /*3a6c0*/  LDL.LU R4, [R1+0x8d4] ;  /* 0x0008d40001047983 */ /* 0x001ea80000300800 */
[----:B------:R-:W2:Y:S01]  /*3a6d0*/  LDL.LU R3, [R1+0x8d8] ;  /* 0x0008d80001037983 */ /* 0x000ea20000300800 */
[----:B-1----:R-:W-:-:S02]  /*3a6e0*/  PRMT R22, RZ, 0x7610, R22 ;  /* 0x00007610ff167816 */ /* 0x002fc40000000016 */
[----:B------:R-:W-:-:S04]  /*3a6f0*/  IADD3 R2, P3, PT, R5, R2, RZ ;  /* 0x0000000205027210 */ /* 0x000fc80007f7e0ff */
[----:B------:R0:W2:Y:S01]  /*3a700*/  @!P1 LDG.E.U8 R22, desc[UR18][R24.64] ;  /* 0x0000001218169981 */ /* 0x0000a2000c1e1100 */
[----:B------:R-:W-:-:S03]  /*3a710*/  IMAD.X R30, R6, 0x1, R30, P3 ;  /* 0x00000001061e7824 */ /* 0x000fc600018e061e */
[----:B------:R-:W-:Y:S04]  /*3a720*/  STL [R1+0x8a8], R2 ;  /* 0x0008a80201007387 */ /* 0x000fe80000100800 */
[----:B------:R1:W-:Y:S01]  /*3a730*/  STL [R1+0x8a4], R30 ;  /* 0x0008a41e01007387 */ /* 0x0003e20000100800 */
[----:B0-----:R-:W-:Y:S02]  /*3a740*/  @!P1 IMAD.MOV.U32 R25, RZ, RZ, R30 ;  /* 0x000000ffff199224 */ /* 0x001fe400078e001e */
[----:B------:R-:W-:Y:S01]  /*3a750*/  @!P1 IMAD.MOV.U32 R24, RZ, RZ, R2 ;  /* 0x000000ffff189224 */ /* 0x000fe200078e0002 */
[----:B-1----:R-:W2:Y:S04]  /*3a760*/  LDL.LU R30, [R1+0x8dc] ;  /* 0x0008dc00011e7983 */ /* 0x002ea80000300800 */
[----:B------:R-:W2:Y:S01]  /*3a770*/  LDL.LU R2, [R1+0x8e0] ;  /* 0x0008e00001027983 */ /* 0x000ea20000300800 */
[----:B------:R-:W-:-:S06]  /*3a780*/  PRMT R23, RZ, 0x7610, R23 ;  /* 0x00007610ff177816 */ /* 0x000fcc0000000017 */
[----:B------:R0:W2:Y:S01]  /*3a790*/  @!P1 LDG.E.U8 R23, desc[UR18][R24.64] ;  /* 0x0000001218179981 */ /* 0x0000a2000c1e1100 */
[----:B---3--:R-:W-:Y:S02]  /*3a7a0*/  IADD3 R26, P3, PT, R5, R26, RZ ;  /* 0x0000001a051a7210 */ /* 0x008fe40007f7e0ff */
[----:B0-----:R-:W-:-:S03]  /*3a7b0*/  PRMT R24, RZ, 0x7610, R24 ;  /* 0x00007610ff187816 */ /* 0x001fc60000000018 */
[----:B------:R-:W-:Y:S01]  /*3a7c0*/  IMAD.X R27, R6, 0x1, R27, P3 ;  /* 0x00000001061b7824 */ /* 0x000fe200018e061b */
[----:B------:R0:W-:Y:S01]  /*3a7d0*/  STL [R1+0x8b0], R26 ;  /* 0x0008b01a01007387 */ /* 0x0001e20000100800 */
[----:B------:R-:W-:-:S03]  /*3a7e0*/  PRMT R25, RZ, 0x7610, R25 ;  /* 0x00007610ff197816 */ /* 0x000fc60000000019 */
[----:B------:R1:W-:Y:S04]  /*3a7f0*/  STL [R1+0x8ac], R27 ;  /* 0x0008ac1b01007387 */ /* 0x0003e80000100800 */
[----:B------:R0:W3:Y:S04]  /*3a800*/  @!P1 LDG.E.U8 R24, desc[UR18][R26.64] ;  /* 0x000000121a189981 */ /* 0x0000e8000c1e1100 */
[----:B------:R-:W3:Y:S04]  /*3a810*/  LDL.LU R35, [R1+0x8e4] ;  /* 0x0008e40001237983 */ /* 0x000ee80000300800 */
[----:B------:R-:W3:Y:S01]  /*3a820*/  LDL.LU R33, [R1+0x8e8] ;  /* 0x0008e80001217983 */ /* 0x000ee20000300800 */
[----:B----4-:R-:W-:-:S05]  /*3a830*/  IADD3 R0, P3, PT, R5, R0, RZ ;  /* 0x0000000005007210 */ /* 0x010fca0007f7e0ff */
[----:B--2---:R-:W-:Y:S02]  /*3a840*/  IMAD.X R31, R6, 0x1, R31, P3 ;  /* 0x00000001061f7824 */ /* 0x004fe400018e061f */
[----:B0-----:R-:W-:Y:S02]  /*3a850*/  @!P1 IMAD.MOV.U32 R26, RZ, RZ, R0 ;  /* 0x000000ffff1a9224 */ /* 0x001fe400078e0000 */
[----:B-1----:R-:W-:Y:S01]  /*3a860*/  @!P1 IMAD.MOV.U32 R27, RZ, RZ, R31 ;  /* 0x000000ffff1b9224 */ /* 0x002fe200078e001f */
[----:B------:R0:W-:Y:S01]  /*3a870*/  STL [R1+0x8b8], R0 ;  /* 0x0008b80001007387 */ /* 0x0001e20000100800 */
[----:B------:R-:W-:-:S03]  /*3a880*/  IADD3 R28, P3, PT, R5, R28, RZ ;  /* 0x0000001c051c7210 */ /* 0x000fc60007f7e0ff */
[----:B------:R-:W-:Y:S02]  /*3a890*/  STL [R1+0x8b4], R31 ;  /* 0x0008b41f01007387 */ /* 0x000fe40000100800 */
[----:B------:R-:W-:Y:S02]  /*3a8a0*/  IMAD.X R29, R6, 0x1, R29, P3 ;  /* 0x00000001061d7824 */ /* 0x000fe400018e061d */
[----:B------:R1:W2:Y:S04]  /*3a8b0*/  @!P1 LDG.E.U8 R25, desc[UR18][R26.64] ;  /* 0x000000121a199981 */ /* 0x0002a8000c1e1100 */
[----:B------:R-:W4:Y:S04]  /*3a8c0*/  LDL.LU R32, [R1+0x8ec] ;  /* 0x0008ec0001207983 */ /* 0x000f280000300800 */
[----:B0-----:R-:W2:Y:S01]  /*3a8d0*/  LDL.LU R0, [R1+0x8f0] ;  /* 0x0008f00001007983 */ /* 0x001ea20000300800 */
[----:B-1----:R-:W-:-:S03]  /*3a8e0*/  PRMT R26, RZ, 0x7610, R26 ;  /* 0x00007610ff1a7816 */ /* 0x002fc6000000001a */
[----:B------:R-:W-:Y:S04]  /*3a8f0*/  STL [R1+0x8c0], R28 ;  /* 0x0008c01c01007387 */ /* 0x000fe80000100800 */
[----:B------:R0:W-:Y:S04]  /*3a900*/  STL [R1+0x8bc], R29 ;  /* 0x0008bc1d01007387 */ /* 0x0001e80000100800 */
[----:B------:R-:W4:Y:S04]  /*3a910*/  LDL.LU R34, [R1+0x8f4] ;  /* 0x0008f40001227983 */ /* 0x000f280000300800 */
[----:B------:R0:W4:Y:S01]  /*3a920*/  @!P1 LDG.E.U8 R26, desc[UR18][R28.64] ;  /* 0x000000121c1a9981 */ /* 0x000122000c1e1100 */
[----:B------:R-:W-:-:S05]  /*3a930*/  IADD3 R3, P3, PT, R5, R3, RZ ;  /* 0x0000000305037210 */ /* 0x000fca0007f7e0ff */
[----:B------:R-:W-:Y:S01]  /*3a940*/  IMAD.X R4, R6, 0x1, R4, P3 ;  /* 0x0000000106047824 */ /* 0x000fe200018e0604 */
[----:B------:R-:W-:Y:S03]  /*3a950*/  STL [R1+0x8d8], R3 ;  /* 0x0008d80301007387 */ /* 0x000fe60000100800 */
[----:B0-----:R-:W-:Y:S01]  /*3a960*/  @!P1 IMAD.MOV.U32 R29, RZ, RZ, R4 ;  /* 0x000000ffff1d9224 */ /* 0x001fe200078e0004 */
[----:B------:R0:W-:Y:S01]  /*3a970*/  STL [R1+0x8d4], R4 ;  /* 0x0008d40401007387 */ /* 0x0001e20000100800 */
[----:B------:R-:W-:-:S03]  /*3a980*/  @!P1 IMAD.MOV.U32 R28, RZ, RZ, R3 ;  /* 0x000000ffff1c9224 */ /* 0x000fc600078e0003 */
[----:B0-----:R-:W4:Y:S04]  /*3a990*/  LDL.LU R4, [R1+0x8f8] ;  /* 0x0008f80001047983 */ /* 0x001f280000300800 */
[----:B------:R-:W4:Y:S01]  /*3a9a0*/  LDL.LU R3, [R1+0x8fc] ;  /* 0x0008fc0001037983 */ /* 0x000f220000300800 */
[----:B------:R-:W-:-:S05]  /*3a9b0*/  IADD3 R2, P3, PT, R5, R2, RZ ;  /* 0x0000000205027210 */ /* 0x000fca0007f7e0ff */
[----:B------:R-:W-:Y:S01]  /*3a9c0*/  IMAD.X R30, R6, 0x1, R30, P3 ;  /* 0x00000001061e7824 */ /* 0x000fe200018e061e */
[----:B------:R-:W-:Y:S03]  /*3a9d0*/  STL [R1+0x8e0], R2 ;  /* 0x0008e00201007387 */ /* 0x000fe60000100800 */
[----:B------:R-:W-:Y:S01]  /*3a9e0*/  @!P1 IMAD.MOV.U32 R31, RZ, RZ, R30 ;  /* 0x000000ffff1f9224 */ /* 0x000fe200078e001e */
[----:B------:R0:W-:Y:S02]  /*3a9f0*/  STL [R1+0x8dc], R30 ;  /* 0x0008dc1e01007387 */ /* 0x0001e40000100800 */
[----:B0-----:R-:W-:Y:S02]  /*3aa00*/  @!P1 IMAD.MOV.U32 R30, RZ, RZ, R2 ;  /* 0x000000ffff1e9224 */ /* 0x001fe400078e0002 */
[----:B------:R-:W4:Y:S01]  /*3aa10*/  LDL.LU R2, [R1+0x900] ;  /* 0x0009000001027983 */ /* 0x000f220000300800 */
[----:B------:R-:W-:-:S06]  /*3aa20*/  PRMT R27, RZ, 0x7610, R27 ;  /* 0x00007610ff1b7816 */ /* 0x000fcc000000001b */
[----:B------:R0:W4:Y:S01]  /*3aa30*/  @!P1 LDG.E.U8 R27, desc[UR18][R28.64] ;  /* 0x000000121c1b9981 */ /* 0x000122000c1e1100 */
[----:B---3--:R-:W-:Y:S02]  /*3aa40*/  IADD3 R33, P3, PT, R5, R33, RZ ;  /* 0x0000002105217210 */ /* 0x008fe40007f7e0ff */
[----:B0-----:R-:W-:-:S03]  /*3aa50*/  PRMT R28, RZ, 0x7610, R28 ;  /* 0x00007610ff1c7816 */ /* 0x001fc6000000001c */
[----:B------:R-:W-:Y:S01]  /*3aa60*/  IMAD.X R35, R6, 0x1, R35, P3 ;  /* 0x0000000106237824 */ /* 0x000fe200018e0623 */
[----:B------:R0:W-:Y:S01]  /*3aa70*/  STL [R1+0x8e8], R33 ;  /* 0x0008e82101007387 */ /* 0x0001e20000100800 */
[----:B------:R-:W-:-:S03]  /*3aa80*/  PRMT R29, RZ, 0x7610, R29 ;  /* 0x00007610ff1d7816 */ /* 0x000fc6000000001d */
[----:B------:R1:W3:Y:S04]  /*3aa90*/  @!P1 LDG.E.U8 R28, desc[UR18][R30.64] ;  /* 0x000000121e1c9981 */ /* 0x0002e8000c1e1100 */
[----:B------:R-:W-:Y:S04]  /*3aaa0*/  STL [R1+0x8e4], R35 ;  /* 0x0008e42301007387 */ /* 0x000fe80000100800 */
[----:B------:R-:W3:Y:S01]  /*3aab0*/  LDL.LU R39, [R1+0x914] ;  /* 0x0009140001277983 */ /* 0x000ee20000300800 */
[----:B-1----:R-:W-:Y:S02]  /*3aac0*/  @!P1 IMAD.MOV.U32 R30, RZ, RZ, R33 ;  /* 0x000000ffff1e9224 */ /* 0x002fe400078e0021 */
[----:B------:R-:W-:Y:S01]  /*3aad0*/  @!P1 IMAD.MOV.U32 R31, RZ, RZ, R35 ;  /* 0x000000ffff1f9224 */ /* 0x000fe200078e0023 */
[----:B------:R-:W3:Y:S04]  /*3aae0*/  LDL.LU R37, [R1+0x918] ;  /* 0x0009180001257983 */ /* 0x000ee80000300800 */
[----:B------:R1:W3:Y:S02]  /*3aaf0*/  @!P1 LDG.E.U8 R29, desc[UR18][R30.64] ;  /* 0x000000121e1d9981 */ /* 0x0002e4000c1e1100 */
[----:B-1----:R-:W-:-:S02]  /*3ab00*/  PRMT R30, RZ, 0x7610, R30 ;  /* 0x00007610ff1e7816 */ /* 0x002fc4000000001e */
[----:B--2---:R-:W-:-:S05]  /*3ab10*/  IADD3 R0, P3, PT, R5, R0, RZ ;  /* 0x0000000005007210 */ /* 0x004fca0007f7e0ff */
[----:B----4-:R-:W-:Y:S01]  /*3ab20*/  IMAD.X R32, R6, 0x1, R32, P3 ;  /* 0x0000000106207824 */ /* 0x010fe200018e0620 */
[----:B------:R-:W-:Y:S03]  /*3ab30*/  STL [R1+0x8f0], R0 ;  /* 0x0008f00001007387 */ /* 0x000fe60000100800 */
[----:B0-----:R-:W-:Y:S01]  /*3ab40*/  @!P1 IMAD.MOV.U32 R33, RZ, RZ, R32 ;  /* 0x000000ffff219224 */ /* 0x001fe200078e0020 */
[----:B------:R0:W-:Y:S04]  /*3ab50*/  STL [R1+0x8ec], R32 ;  /* 0x0008ec2001007387 */ /* 0x0001e80000100800 */
[----:B------:R-:W2:Y:S01]  /*3ab60*/  LDL.LU R36, [R1+0x91c] ;  /* 0x00091c0001247983 */ /* 0x000ea20000300800 */
[----:B0-----:R-:W-:-:S03]  /*3ab70*/  @!P1 IMAD.MOV.U32 R32, RZ, RZ, R0 ;  /* 0x000000ffff209224 */ /* 0x001fc600078e0000 */
[----:B------:R-:W4:Y:S04]  /*3ab80*/  LDL.LU R0, [R1+0x920] ;  /* 0x0009200001007983 */ /* 0x000f280000300800 */
[----:B------:R0:W2:Y:S01]  /*3ab90*/  @!P1 LDG.E.U8 R30, desc[UR18][R32.64] ;  /* 0x00000012201e9981 */ /* 0x0000a2000c1e1100 */
[----:B------:R-:W-:-:S05]  /*3aba0*/  IADD3 R4, P3, PT, R5, R4, RZ ;  /* 0x0000000405047210 */ /* 0x000fca0007f7e0ff */
[----:B------:R-:W-:Y:S01]  /*3abb0*/  IMAD.X R34, R6, 0x1, R34, P3 ;  /* 0x0000000106227824 */ /* 0x000fe200018e0622 */
[----:B------:R1:W-:Y:S01]  /*3abc0*/  STL [R1+0x8f8], R4 ;  /* 0x0008f80401007387 */ /* 0x0003e20000100800 */
[----:B0-----:R-:W-:-:S03]  /*3abd0*/  @!P1 IMAD.MOV.U32 R32, RZ, RZ, R4 ;  /* 0x000000ffff209224 */ /* 0x001fc600078e0004 */
[----:B------:R0:W-:Y:S04]  /*3abe0*/  STL [R1+0x8f4], R34 ;  /* 0x0008f42201007387 */ /* 0x0001e80000100800 */
[----:B------:R-:W2:Y:S04]  /*3abf0*/  LDL.LU R38, [R1+0x924] ;  /* 0x0009240001267983 */ /* 0x000ea80000300800 */
[----:B-1----:R-:W2:Y:S01]  /*3ac00*/  LDL.LU R4, [R1+0x928] ;  /* 0x0009280001047983 */ /* 0x002ea20000300800 */
[----:B------:R-:W-:Y:S01]  /*3ac10*/  @!P1 IMAD.MOV.U32 R33, RZ, RZ, R34 ;  /* 0x000000ffff219224 */ /* 0x000fe200078e0022 */
[----:B------:R-:W-:-:S05]  /*3ac20*/  IADD3 R2, P3, PT, R5, R2, RZ ;  /* 0x0000000205027210 */ /* 0x000fca0007f7e0ff */
[----:B------:R-:W-:Y:S01]  /*3ac30*/  IMAD.X R3, R6, 0x1, R3, P3 ;  /* 0x0000000106037824 */ /* 0x000fe200018e0603 */
[----:B------:R-:W-:Y:S01]  /*3ac40*/  STL [R1+0x900], R2 ;  /* 0x0009000201007387 */ /* 0x000fe20000100800 */
[----:B0-----:R-:W-:Y:S02]  /*3ac50*/  @!P1 IMAD.MOV.U32 R34, RZ, RZ, R2 ;  /* 0x000000ffff229224 */ /* 0x001fe400078e0002 */
[----:B------:R-:W-:Y:S01]  /*3ac60*/  @!P1 IMAD.MOV.U32 R35, RZ, RZ, R3 ;  /* 0x000000ffff239224 */ /* 0x000fe200078e0003 */
[----:B------:R0:W-:Y:S04]  /*3ac70*/  STL [R1+0x8fc], R3 ;  /* 0x0008fc0301007387 */ /* 0x0001e80000100800 */
[----:B0-----:R-:W2:Y:S04]  /*3ac80*/  LDL.LU R3, [R1+0x92c] ;  /* 0x00092c0001037983 */ /* 0x001ea80000300800 */
[----:B------:R-:W2:Y:S01]  /*3ac90*/  LDL.LU R2, [R1+0x930] ;  /* 0x0009300001027983 */ /* 0x000ea20000300800 */
[----:B------:R-:W-:-:S06]  /*3aca0*/  PRMT R31, RZ, 0x7610, R31 ;  /* 0x00007610ff1f7816 */ /* 0x000fcc000000001f */
[----:B------:R0:W2:Y:S01]  /*3acb0*/  @!P1 LDG.E.U8 R31, desc[UR18][R32.64] ;  /* 0x00000012201f9981 */ /* 0x0000a2000c1e1100 */
[----:B---3--:R-:W-:Y:S02]  /*3acc0*/  IADD3 R37, P3, PT, R5, R37, RZ ;  /* 0x0000002505257210 */ /* 0x008fe40007f7e0ff */
[----:B0-----:R-:W-:-:S03]  /*3acd0*/  PRMT R32, RZ, 0x7610, R32 ;  /* 0x00007610ff207816 */ /* 0x001fc60000000020 */
[----:B------:R-:W-:Y:S01]  /*3ace0*/  IMAD.X R39, R6, 0x1, R39, P3 ;  /* 0x0000000106277824 */ /* 0x000fe200018e0627 */
[----:B------:R-:W-:Y:S02]  /*3acf0*/  PRMT R33, RZ, 0x7610, R33 ;  /* 0x00007610ff217816 */ /* 0x000fe40000000021 */
[----:B------:R0:W3:Y:S04]  /*3ad00*/  @!P1 LDG.E.U8 R32, desc[UR18][R34.64] ;  /* 0x0000001222209981 */ /* 0x0000e8000c1e1100 */
[----:B------:R1:W-:Y:S01]  /*3ad10*/  STL [R1+0x918], R37 ;  /* 0x0009182501007387 */ /* 0x0003e20000100800 */
[----:B0-----:R-:W-:Y:S02]  /*3ad20*/  @!P1 IMAD.MOV.U32 R34, RZ, RZ, R37 ;  /* 0x000000ffff229224 */ /* 0x001fe400078e0025 */
[----:B------:R-:W-:Y:S01]  /*3ad30*/  @!P1 IMAD.MOV.U32 R35, RZ, RZ, R39 ;  /* 0x000000ffff239224 */ /* 0x000fe200078e0027 */
[----:B------:R-:W-:Y:S04]  /*3ad40*/  STL [R1+0x914], R39 ;  /* 0x0009142701007387 */ /* 0x000fe80000100800 */
[----:B------:R-:W3:Y:S04]  /*3ad50*/  LDL.LU R41, [R1+0x934] ;  /* 0x0009340001297983 */ /* 0x000ee80000300800 */
[----:B------:R0:W3:Y:S02]  /*3ad60*/  @!P1 LDG.E.U8 R33, desc[UR18][R34.64] ;  /* 0x0000001222219981 */ /* 0x0000e4000c1e1100 */
[----:B0-----:R-:W-:-:S02]  /*3ad70*/  PRMT R34, RZ, 0x7610, R34 ;  /* 0x00007610ff227816 */ /* 0x001fc40000000022 */
[----:B----4-:R-:W-:-:S05]  /*3ad80*/  IADD3 R0, P3, PT, R5, R0, RZ ;  /* 0x0000000005007210 */ /* 0x010fca0007f7e0ff */
[----:B--2---:R-:W-:Y:S01]  /*3ad90*/  IMAD.X R36, R6, 0x1, R36, P3 ;  /* 0x0000000106247824 */ /* 0x004fe200018e0624 */
[----:B------:R-:W-:Y:S03]  /*3ada0*/  STL [R1+0x920], R0 ;  /* 0x0009200001007387 */ /* 0x000fe60000100800 */
[----:B-1----:R-:W-:Y:S01]  /*3adb0*/  @!P1 IMAD.MOV.U32 R37, RZ, RZ, R36 ;  /* 0x000000ffff259224 */ /* 0x002fe200078e0024 */
[----:B------:R0:W-:Y:S02]  /*3adc0*/  STL [R1+0x91c], R36 ;  /* 0x00091c2401007387 */ /* 0x0001e40000100800 */
[----:B0-----:R-:W-:Y:S02]  /*3add0*/  @!P1 IMAD.MOV.U32 R36, RZ, RZ, R0 ;  /* 0x000000ffff249224 */ /* 0x001fe400078e0000 */
[----:B------:R-:W2:Y:S04]  /*3ade0*/  LDL.LU R0, [R1+0x938] ;  /* 0x0009380001007983 */ /* 0x000ea80000300800 */
[----:B------:R-:W4:Y:S04]  /*3adf0*/  LDL.LU R40, [R1+0x93c] ;  /* 0x00093c0001287983 */ /* 0x000f280000300800 */
[----:B------:R0:W4:Y:S01]  /*3ae00*/  @!P1 LDG.E.U8 R34, desc[UR18][R36.64] ;  /* 0x0000001224229981 */ /* 0x000122000c1e1100 */
[----:B------:R-:W-:-:S05]  /*3ae10*/  IADD3 R4, P3, PT, R5, R4, RZ ;  /* 0x0000000405047210 */ /* 0x000fca0007f7e0ff */
[----:B------:R-:W-:Y:S01]  /*3ae20*/  IMAD.X R38, R6, 0x1, R38, P3 ;  /* 0x0000000106267824 */ /* 0x000fe200018e0626 */
[----:B------:R1:W-:Y:S01]  /*3ae30*/  STL [R1+0x928], R4 ;  /* 0x0009280401007387 */ /* 0x0003e20000100800 */
[----:B0-----:R-:W-:-:S03]  /*3ae40*/  @!P1 IMAD.MOV.U32 R36, RZ, RZ, R4 ;  /* 0x000000ffff249224 */ /* 0x001fc600078e0004 */
[----:B------:R0:W-:Y:S04]  /*3ae50*/  STL [R1+0x924], R38 ;  /* 0x0009242601007387 */ /* 0x0001e80000100800 */
[----:B-1----:R-:W4:Y:S01]  /*3ae60*/  LDL.LU R4, [R1+0x940] ;  /* 0x0009400001047983 */ /* 0x002f220000300800 */
[----:B------:R-:W-:Y:S01]  /*3ae70*/  @!P1 IMAD.MOV.U32 R37, RZ, RZ, R38 ;  /* 0x000000ffff259224 */ /* 0x000fe200078e0026 */
[----:B------:R-:W-:-:S05]  /*3ae80*/  IADD3 R2, P3, PT, R5, R2, RZ ;  /* 0x0000000205027210 */ /* 0x000fca0007f7e0ff */
[----:B------:R-:W-:Y:S01]  /*3ae90*/  IMAD.X R3, R6, 0x1, R3, P3 ;  /* 0x0000000106037824 */ /* 0x000fe200018e0603 */
[----:B------:R-:W-:Y:S01]  /*3aea0*/  STL [R1+0x930], R2 ;  /* 0x0009300201007387 */ /* 0x000fe20000100800 */
[----:B0-----:R-:W-:Y:S02]  /*3aeb0*/  @!P1 IMAD.MOV.U32 R38, RZ, RZ, R2 ;  /* 0x000000ffff269224 */ /* 0x001fe400078e0002 */
[----:B------:R-:W-:Y:S01]  /*3aec0*/  @!P1 IMAD.MOV.U32 R39, RZ, RZ, R3 ;  /* 0x000000ffff279224 */ /* 0x000fe200078e0003 */
[----:B------:R0:W-:Y:S04]  /*3aed0*/  STL [R1+0x92c], R3 ;  /* 0x00092c0301007387 */ /* 0x0001e80000100800 */
[----:B0-----:R-:W4:Y:S04]  /*3aee0*/  LDL.LU R3, [R1+0x954] ;  /* 0x0009540001037983 */ /* 0x001f280000300800 */
[----:B------:R-:W4:Y:S01]  /*3aef0*/  LDL.LU R2, [R1+0x958] ;  /* 0x0009580001027983 */ /* 0x000f220000300800 */
[----:B------:R-:W-:-:S06]  /*3af00*/  PRMT R35, RZ, 0x7610, R35 ;  /* 0x00007610ff237816 */ /* 0x000fcc0000000023 */
[----:B------:R0:W4:Y:S02]  /*3af10*/  @!P1 LDG.E.U8 R35, desc[UR18][R36.64] ;  /* 0x0000001224239981 */ /* 0x000124000c1e1100 */
[----:B0-----:R-:W-:Y:S02]  /*3af20*/  PRMT R36, RZ, 0x7610, R36 ;  /* 0x00007610ff247816 */ /* 0x001fe40000000024 */
[----:B------:R-:W-:-:S04]  /*3af30*/  PRMT R37, RZ, 0x7610, R37 ;  /* 0x00007610ff257816 */ /* 0x000fc80000000025 */
[----:B------:R0:W4:Y:S01]  /*3af40*/  @!P1 LDG.E.U8 R36, desc[UR18][R38.64] ;  /* 0x0000001226249981 */ /* 0x000122000c1e1100 */
[----:B--2---:R-:W-:-:S05]  /*3af50*/  IADD3 R0, P3, PT, R5, R0, RZ ;  /* 0x0000000005007210 */ /* 0x004fca0007f7e0ff */
[----:B---3--:R-:W-:Y:S01]  /*3af60*/  IMAD.X R41, R6, 0x1, R41, P3 ;  /* 0x0000000106297824 */ /* 0x008fe200018e0629 */
[----:B------:R1:W-:Y:S01]  /*3af70*/  STL [R1+0x938], R0 ;  /* 0x0009380001007387 */ /* 0x0003e20000100800 */
[----:B0-----:R-:W-:-:S03]  /*3af80*/  @!P1 IMAD.MOV.U32 R38, RZ, RZ, R0 ;  /* 0x000000ffff269224 */ /* 0x001fc600078e0000 */
[----:B------:R0:W-:Y:S04]  /*3af90*/  STL [R1+0x934], R41 ;  /* 0x0009342901007387 */ /* 0x0001e80000100800 */
[----:B------:R-:W2:Y:S01]  /*3afa0*/  LDL.LU R42, [R1+0x95c] ;  /* 0x00095c00012a7983 */ /* 0x000ea20000300800 */
[----:B------:R-:W-:-:S03]  /*3afb0*/  @!P1 IMAD.MOV.U32 R39, RZ, RZ, R41 ;  /* 0x000000ffff279224 */ /* 0x000fc600078e0029 */
[----:B-1----:R-:W3:Y:S04]  /*3afc0*/  LDL.LU R0, [R1+0x960] ;  /* 0x0009600001007983 */ /* 0x002ee80000300800 */
[----:B------:R1:W2:Y:S01]  /*3afd0*/  @!P1 LDG.E.U8 R37, desc[UR18][R38.64] ;  /* 0x0000001226259981 */ /* 0x0002a2000c1e1100 */
[----:B----4-:R-:W-:-:S05]  /*3afe0*/  IADD3 R4, P3, PT, R5, R4, RZ ;  /* 0x0000000405047210 */ /* 0x010fca0007f7e0ff */
[----:B------:R-:W-:Y:S01]  /*3aff0*/  IMAD.X R40, R6, 0x1, R40, P3 ;  /* 0x0000000106287824 */ /* 0x000fe200018e0628 */
[----:B------:R-:W-:Y:S03]  /*3b000*/  STL [R1+0x940], R4 ;  /* 0x0009400401007387 */ /* 0x000fe60000100800 */
[----:B0-----:R-:W-:Y:S01]  /*3b010*/  @!P1 IMAD.MOV.U32 R41, RZ, RZ, R40 ;  /* 0x000000ffff299224 */ /* 0x001fe200078e0028 */
[----:B------:R0:W-:Y:S04]  /*3b020*/  STL [R1+0x93c], R40 ;  /* 0x00093c2801007387 */ /* 0x0001e80000100800 */
[----:B------:R-:W4:Y:S01]  /*3b030*/  LDL.LU R44, [R1+0x964] ;  /* 0x00096400012c7983 */ /* 0x000f220000300800 */
[----:B-1----:R-:W-:Y:S01]  /*3b040*/  PRMT R38, RZ, 0x7610, R38 ;  /* 0x00007610ff267816 */ /* 0x002fe20000000026 */
[----:B0-----:R-:W-:-:S02]  /*3b050*/  @!P1 IMAD.MOV.U32 R40, RZ, RZ, R4 ;  /* 0x000000ffff289224 */ /* 0x001fc400078e0004 */
[----:B------:R-:W4:Y:S04]  /*3b060*/  LDL.LU R4, [R1+0x968] ;  /* 0x0009680001047983 */ /* 0x000f280000300800 */
[----:B------:R0:W4:Y:S01]  /*3b070*/  @!P1 LDG.E.U8 R38, desc[UR18][R40.64] ;  /* 0x0000001228269981 */ /* 0x000122000c1e1100 */
        /* <DEDUP_REMOVED lines=11> */
[----:B---3--:R-:W-:-:S05]  /*3b130*/  IADD3 R0, P3, PT, R5, R0, RZ ;  /* 0x0000000005007210 */ /* 0x008fca0007f7e0ff */
[----:B--2---:R-:W-:Y:S01]  /*3b140*/  IMAD.X R42, R6, 0x1, R42, P3 ;  /* 0x00000001062a7824 */ /* 0x004fe200018e062a */
[----:B------:R-:W-:Y:S03]  /*3b150*/  STL [R1+0x960], R0 ;  /* 0x0009600001007387 */ /* 0x000fe60000100800 */
[----:B------:R-:W-:Y:S01]  /*3b160*/  @!P1 IMAD.MOV.U32 R43, RZ, RZ, R42 ;  /* 0x000000ffff2b9224 */ /* 0x000fe200078e002a */
[----:B------:R0:W-:Y:S04]  /*3b170*/  STL [R1+0x95c], R42 ;  /* 0x00095c2a01007387 */ /* 0x0001e80000100800 */
[----:B------:R-:W2:Y:S04]  /*3b180*/  LDL.LU R80, [R1+0x974] ;  /* 0x0009740001507983 */ /* 0x000ea80000300800 */
[----:B------:R-:W3:Y:S01]  /*3b190*/  LDL.LU R47, [R1+0x978] ;  /* 0x00097800012f7983 */ /* 0x000ee20000300800 */
[----:B0-----:R-:W-:-:S05]  /*3b1a0*/  @!P1 IMAD.MOV.U32 R42, RZ, RZ, R0 ;  /* 0x000000ffff2a9224 */ /* 0x001fca00078e0000 */
[----:B------:R0:W2:Y:S01]  /*3b1b0*/  @!P1 LDG.E.U8 R40, desc[UR18][R42.64] ;  /* 0x000000122a289981 */ /* 0x0000a2000c1e1100 */
[----:B----4-:R-:W-:-:S05]  /*3b1c0*/  IADD3 R4, P3, PT, R5, R4, RZ ;  /* 0x0000000405047210 */ /* 0x010fca0007f7e0ff */
[----:B------:R-:W-:Y:S01]  /*3b1d0*/  IMAD.X R44, R6, 0x1, R44, P3 ;  /* 0x00000001062c7824 */ /* 0x000fe200018e062c */
[----:B------:R1:W-:Y:S01]  /*3b1e0*/  STL [R1+0x968], R4 ;  /* 0x0009680401007387 */ /* 0x0003e20000100800 */
[----:B0-----:R-:W-:-:S03]  /*3b1f0*/  @!P1 IMAD.MOV.U32 R42, RZ, RZ, R4 ;  /* 0x000000ffff2a9224 */ /* 0x001fc600078e0004 */
[----:B------:R0:W-:Y:S04]  /*3b200*/  STL [R1+0x964], R44 ;  /* 0x0009642c01007387 */ /* 0x0001e80000100800 */
[----:B------:R-:W4:Y:S04]  /*3b210*/  LDL.LU R46, [R1+0x97c] ;  /* 0x00097c00012e7983 */ /* 0x000f280000300800 */
[----:B-1----:R-:W4:Y:S01]  /*3b220*/  LDL.LU R4, [R1+0x980] ;  /* 0x0009800001047983 */ /* 0x002f220000300800 */
[----:B------:R-:W-:Y:S02]  /*3b230*/  IMAD.MOV.U32 R0, RZ, RZ, R45 ;  /* 0x000000ffff007224 */ /* 0x000fe400078e002d */
        /* <DEDUP_REMOVED lines=14> */
[----:B---3--:R-:W-:-:S05]  /*3b320*/  IADD3 R47, P3, PT, R5, R47, RZ ;  /* 0x0000002f052f7210 */ /* 0x008fca0007f7e0ff */
[----:B--2---:R-:W-:Y:S01]  /*3b330*/  IMAD.X R80, R6, 0x1, R80, P3 ;  /* 0x0000000106507824 */ /* 0x004fe200018e0650 */
[----:B------:R1:W-:Y:S04]  /*3b340*/  STL [R1+0x978], R47 ;  /* 0x0009782f01007387 */ /* 0x0003e80000100800 */
[----:B------:R2:W-:Y:S04]  /*3b350*/  STL [R1+0x974], R80 ;  /* 0x0009745001007387 */ /* 0x0005e80000100800 */
[----:B------:R-:W3:Y:S01]  /*3b360*/  LDL.LU R84, [R1+0x99c] ;  /* 0x00099c0001547983 */ /* 0x000ee20000300800 */
[----:B0-----:R-:W-:-:S03]  /*3b370*/  @!P1 IMAD.MOV.U32 R44, RZ, RZ, R47 ;  /* 0x000000ffff2c9224 */ /* 0x001fc600078e002f */
[----:B------:R-:W3:Y:S01]  /*3b380*/  LDL.LU R82, [R1+0x9a0] ;  /* 0x0009a00001527983 */ /* 0x000ee20000300800 */
[----:B------:R-:W-:-:S05]  /*3b390*/  @!P1 IMAD.MOV.U32 R45, RZ, RZ, R80 ;  /* 0x000000ffff2d9224 */ /* 0x000fca00078e0050 */
[----:B------:R0:W3:Y:S01]  /*3b3a0*/  @!P1 LDG.E.U8 R43, desc[UR18][R44.64] ;  /* 0x000000122c2b9981 */ /* 0x0000e2000c1e1100 */
[----:B----4-:R-:W-:-:S05]  /*3b3b0*/  IADD3 R4, P3, PT, R5, R4, RZ ;  /* 0x0000000405047210 */ /* 0x010fca0007f7e0ff */
[----:B------:R-:W-:Y:S01]  /*3b3c0*/  IMAD.X R46, R6, 0x1, R46, P3 ;  /* 0x00000001062e7824 */ /* 0x000fe200018e062e */
[----:B------:R-:W-:Y:S03]  /*3b3d0*/  STL [R1+0x980], R4 ;  /* 0x0009800401007387 */ /* 0x000fe60000100800 */
[----:B-1----:R-:W-:Y:S01]  /*3b3e0*/  @!P1 IMAD.MOV.U32 R47, RZ, RZ, R46 ;  /* 0x000000ffff2f9224 */ /* 0x002fe200078e002e */
[----:B------:R1:W-:Y:S04]  /*3b3f0*/  STL [R1+0x97c], R46 ;  /* 0x00097c2e01007387 */ /* 0x0003e80000100800 */
[----:B--2---:R-:W2:Y:S01]  /*3b400*/  LDL.LU R80, [R1+0x9a4] ;  /* 0x0009a40001507983 */ /* 0x004ea20000300800 */
[----:B0-----:R-:W-:Y:S01]  /*3b410*/  PRMT R44, RZ, 0x7610, R44 ;  /* 0x00007610ff2c7816 */ /* 0x001fe2000000002c */
[----:B-1----:R-:W-:-:S02]  /*3b420*/  @!P1 IMAD.MOV.U32 R46, RZ, RZ, R4 ;  /* 0x000000ffff2e9224 */ /* 0x002fc400078e0004 */
[----:B------:R-:W4:Y:S04]  /*3b430*/  LDL.LU R4, [R1+0x9a8] ;  /* 0x0009a80001047983 */ /* 0x000f280000300800 */
[----:B------:R0:W2:Y:S01]  /*3b440*/  @!P1 LDG.E.U8 R44, desc[UR18][R46.64] ;  /* 0x000000122e2c9981 */ /* 0x0000a2000c1e1100 */
        /* <DEDUP_REMOVED lines=8> */
[----:B------:R-:W-:-:S02]  /*3b4d0*/  PRMT R45, RZ, 0x7610, R45 ;  /* 0x00007610ff2d7816 */ /* 0x000fc4000000002d */
[----:B------:R-:W-:-:S04]  /*3b4e0*/  PRMT R49, RZ, 0x7610, R49 ;  /* 0x00007610ff317816 */ /* 0x000fc80000000031 */
[----:B------:R0:W2:Y:S01]  /*3b4f0*/  @!P1 LDG.E.U8 R45, desc[UR18][R46.64] ;  /* 0x000000122e2d9981 */ /* 0x0000a2000c1e1100 */
[----:B------:R-:W-:Y:S02]  /*3b500*/  PRMT R51, RZ, 0x7610, R51 ;  /* 0x00007610ff337816 */ /* 0x000fe40000000033 */
[----:B---3--:R-:W-:-:S05]  /*3b510*/  IADD3 R82, P3, PT, R5, R82, RZ ;  /* 0x0000005205527210 */ /* 0x008fca0007f7e0ff */
[----:B------:R-:W-:Y:S01]  /*3b520*/  IMAD.X R84, R6, 0x1, R84, P3 ;  /* 0x0000000106547824 */ /* 0x000fe200018e0654 */
[----:B------:R-:W-:Y:S01]  /*3b530*/  STL [R1+0x9a0], R82 ;  /* 0x0009a05201007387 */ /* 0x000fe20000100800 */
[----:B0-----:R-:W-:Y:S02]  /*3b540*/  @!P1 IMAD.MOV.U32 R46, RZ, RZ, R82 ;  /* 0x000000ffff2e9224 */ /* 0x001fe400078e0052 */
[----:B------:R-:W-:Y:S01]  /*3b550*/  @!P1 IMAD.MOV.U32 R47, RZ, RZ, R84 ;  /* 0x000000ffff2f9224 */ /* 0x000fe200078e0054 */
[----:B------:R0:W-:Y:S04]  /*3b560*/  STL [R1+0x99c], R84 ;  /* 0x00099c5401007387 */ /* 0x0001e80000100800 */
[----:B------:R1:W3:Y:S04]  /*3b570*/  @!P1 LDG.E.U8 R49, desc[UR18][R46.64] ;  /* 0x000000122e319981 */ /* 0x0002e8000c1e1100 */
[----:B0-----:R-:W3:Y:S04]  /*3b580*/  LDL.LU R84, [R1+0x9b4] ;  /* 0x0009b40001547983 */ /* 0x001ee80000300800 */
[----:B------:R-:W3:Y:S01]  /*3b590*/  LDL.LU R82, [R1+0x9b8] ;  /* 0x0009b80001527983 */ /* 0x000ee20000300800 */
[----:B----4-:R-:W-:-:S05]  /*3b5a0*/  IADD3 R4, P3, PT, R5, R4, RZ ;  /* 0x0000000405047210 */ /* 0x010fca0007f7e0ff */
[----:B--2---:R-:W-:Y:S01]  /*3b5b0*/  IMAD.X R80, R6, 0x1, R80, P3 ;  /* 0x0000000106507824 */ /* 0x004fe200018e0650 */
[----:B------:R-:W-:Y:S01]  /*3b5c0*/  STL [R1+0x9a8], R4 ;  /* 0x0009a80401007387 */ /* 0x000fe20000100800 */
[----:B-1----:R-:W-:Y:S02]  /*3b5d0*/  @!P1 IMAD.MOV.U32 R46, RZ, RZ, R4 ;  /* 0x000000ffff2e9224 */ /* 0x002fe400078e0004 */
[----:B------:R-:W-:Y:S01]  /*3b5e0*/  @!P1 IMAD.MOV.U32 R47, RZ, RZ, R80 ;  /* 0x000000ffff2f9224 */ /* 0x000fe200078e0050 */
[----:B------:R0:W-:Y:S04]  /*3b5f0*/  STL [R1+0x9a4], R80 ;  /* 0x0009a45001007387 */ /* 0x0001e80000100800 */
[----:B------:R1:W2:Y:S04]  /*3b600*/  @!P1 LDG.E.U8 R51, desc[UR18][R46.64] ;  /* 0x000000122e339981 */ /* 0x0002a8000c1e1100 */
[----:B0-----:R-:W4:Y:S04]  /*3b610*/  LDL.LU R80, [R1+0x9bc] ;  /* 0x0009bc0001507983 */ /* 0x001f280000300800 */
[----:B------:R-:W2:Y:S01]  /*3b620*/  LDL.LU R4, [R1+0x9c0] ;  /* 0x0009c00001047983 */ /* 0x000ea20000300800 */
        /* <DEDUP_REMOVED lines=8> */
[----:B------:R-:W-:-:S02]  /*3b6b0*/  PRMT R53, RZ, 0x7610, R53 ;  /* 0x00007610ff357816 */ /* 0x000fc40000000035 */
[----:B------:R-:W-:-:S04]  /*3b6c0*/  PRMT R55, RZ, 0x7610, R55 ;  /* 0x00007610ff377816 */ /* 0x000fc80000000037 */
[----:B------:R0:W4:Y:S01]  /*3b6d0*/  @!P1 LDG.E.U8 R53, desc[UR18][R46.64] ;  /* 0x000000122e359981 */ /* 0x000122000c1e1100 */
        /* <DEDUP_REMOVED lines=10> */
[----:B--2---:R-:W-:-:S05]  /*3b780*/  IADD3 R4, P3, PT, R5, R4, RZ ;  /* 0x0000000405047210 */ /* 0x004fca0007f7e0ff */
[----:B----4-:R-:W-:Y:S01]  /*3b790*/  IMAD.X R80, R6, 0x1, R80, P3 ;  /* 0x0000000106507824 */ /* 0x010fe200018e0650 */
        /* <DEDUP_REMOVED lines=81> */
[----:B------:R-:W-:Y:S04]  /*3bcb0*/  STL [R1+0xa20], R82 ;  /* 0x000a205201007387 */ /* 0x000fe80000100800 */
[----:B------:R1:W-:Y:S04]  /*3bcc0*/  STL [R1+0xa1c], R84 ;  /* 0x000a1c5401007387 */ /* 0x0003e80000100800 */
[----:B------:R-:W3:Y:S04]  /*3bcd0*/  LDL.LU R88, [R1+0xa24] ;  /* 0x000a240001587983 */ /* 0x000ee80000300800 */
[----:B------:R-:W3:Y:S01]  /*3bce0*/  LDL.LU R86, [R1+0xa28] ;  /* 0x000a280001567983 */ /* 0x000ee20000300800 */
[----:B0-----:R-:W-:-:S02]  /*3bcf0*/  @!P1 IMAD.MOV.U32 R46, RZ, RZ, R82 ;  /* 0x000000ffff2e9224 */ /* 0x001fc400078e0052 */
[----:B------:R-:W-:-:S05]  /*3bd00*/  @!P1 IMAD.MOV.U32 R47, RZ, RZ, R84 ;  /* 0x000000ffff2f9224 */ /* 0x000fca00078e0054 */
[----:B------:R0:W3:Y:S01]  /*3bd10*/  @!P1 LDG.E.U8 R73, desc[UR18][R46.64] ;  /* 0x000000122e499981 */ /* 0x0000e2000c1e1100 */
[----:B--2---:R-:W-:-:S05]  /*3bd20*/  IADD3 R4, P3, PT, R5, R4, RZ ;  /* 0x0000000405047210 */ /* 0x004fca0007f7e0ff */
[----:B----4-:R-:W-:Y:S01]  /*3bd30*/  IMAD.X R80, R6, 0x1, R80, P3 ;  /* 0x0000000106507824 */ /* 0x010fe200018e0650 */
[----:B------:R-:W-:Y:S04]  /*3bd40*/  STL [R1+0xa58], R4 ;  /* 0x000a580401007387 */ /* 0x000fe80000100800 */
[----:B------:R2:W-:Y:S04]  /*3bd50*/  STL [R1+0xa54], R80 ;  /* 0x000a545001007387 */ /* 0x0005e80000100800 */
[----:B-1----:R-:W4:Y:S04]  /*3bd60*/  LDL.LU R84, [R1+0xa5c] ;  /* 0x000a5c0001547983 */ /* 0x002f280000300800 */
[----:B------:R-:W4:Y:S01]  /*3bd70*/  LDL.LU R82, [R1+0xa60] ;  /* 0x000a600001527983 */ /* 0x000f220000300800 */
[----:B0-----:R-:W-:-:S02]  /*3bd80*/  @!P1 IMAD.MOV.U32 R46, RZ, RZ, R4 ;  /* 0x000000ffff2e9224 */ /* 0x001fc400078e0004 */
[----:B------:R-:W-:Y:S02]  /*3bd90*/  @!P1 IMAD.MOV.U32 R47, RZ, RZ, R80 ;  /* 0x000000ffff2f9224 */ /* 0x000fe400078e0050 */
[----:B--2---:R-:W2:Y:S04]  /*3bda0*/  LDL.LU R80, [R1+0x9f4] ;  /* 0x0009f40001507983 */ /* 0x004ea80000300800 */
[----:B------:R-:W2:Y:S04]  /*3bdb0*/  LDL.LU R4, [R1+0x9f8] ;  /* 0x0009f80001047983 */ /* 0x000ea80000300800 */
        /* <DEDUP_REMOVED lines=13> */
[----:B------:R-:W-:Y:S02]  /*3be90*/  PRMT R83, RZ, 0x7610, R83 ;  /* 0x00007610ff537816 */ /* 0x000fe40000000053 */
[----:B------:R-:W-:Y:S02]  /*3bea0*/  PRMT R85, RZ, 0x7610, R85 ;  /* 0x00007610ff557816 */ /* 0x000fe40000000055 */
[----:B---3--:R-:W-:-:S05]  /*3beb0*/  IADD3 R86, P3, PT, R5, R86, RZ ;  /* 0x0000005605567210 */ /* 0x008fca0007f7e0ff */
[----:B------:R-:W-:Y:S02]  /*3bec0*/  IMAD.X R88, R6, 0x1, R88, P3 ;  /* 0x0000000106587824 */ /* 0x000fe400018e0658 */
[----:B0-----:R-:W-:Y:S02]  /*3bed0*/  @!P1 IMAD.MOV.U32 R46, RZ, RZ, R86 ;  /* 0x000000ffff2e9224 */ /* 0x001fe400078e0056 */
[----:B------:R-:W-:-:S05]  /*3bee0*/  @!P1 IMAD.MOV.U32 R47, RZ, RZ, R88 ;  /* 0x000000ffff2f9224 */ /* 0x000fca00078e0058 */
[----:B------:R0:W3:Y:S04]  /*3bef0*/  @!P1 LDG.E.U8 R79, desc[UR18][R46.64] ;  /* 0x000000122e4f9981 */ /* 0x0000e8000c1e1100 */
[----:B------:R-:W-:Y:S04]  /*3bf00*/  STL [R1+0xa28], R86 ;  /* 0x000a285601007387 */ /* 0x000fe80000100800 */
[----:B------:R-:W-:Y:S01]  /*3bf10*/  STL [R1+0xa24], R88 ;  /* 0x000a245801007387 */ /* 0x000fe20000100800 */
[----:B----4-:R-:W-:-:S05]  /*3bf20*/  IADD3 R82, P3, PT, R5, R82, RZ ;  /* 0x0000005205527210 */ /* 0x010fca0007f7e0ff */
[C---:B------:R-:W-:Y:S01]  /*3bf30*/  IMAD.X R84, R6.reuse, 0x1, R84, P3 ;  /* 0x0000000106547824 */ /* 0x040fe200018e0654 */
[----:B--2---:R-:W-:Y:S01]  /*3bf40*/  IADD3 R4, P3, PT, R5, R4, RZ ;  /* 0x0000000405047210 */ /* 0x004fe20007f7e0ff */
[----:B0-----:R-:W-:Y:S02]  /*3bf50*/  @!P1 IMAD.MOV.U32 R46, RZ, RZ, R82 ;  /* 0x000000ffff2e9224 */ /* 0x001fe400078e0052 */
[----:B------:R-:W-:Y:S02]  /*3bf60*/  @!P1 IMAD.MOV.U32 R47, RZ, RZ, R84 ;  /* 0x000000ffff2f9224 */ /* 0x000fe400078e0054 */
[----:B------:R-:W-:Y:S01]  /*3bf70*/  IMAD.X R80, R6, 0x1, R80, P3 ;  /* 0x0000000106507824 */ /* 0x000fe200018e0650 */
[----:B------:R-:W-:Y:S04]  /*3bf80*/  STL [R1+0xa60], R82 ;  /* 0x000a605201007387 */ /* 0x000fe80000100800 */
[----:B------:R0:W2:Y:S04]  /*3bf90*/  @!P1 LDG.E.U8 R81, desc[UR18][R46.64] ;  /* 0x000000122e519981 */ /* 0x0000a8000c1e1100 */
[----:B------:R-:W-:Y:S01]  /*3bfa0*/  STL [R1+0xa5c], R84 ;  /* 0x000a5c5401007387 */ /* 0x000fe20000100800 */
[----:B0-----:R-:W-:-:S02]  /*3bfb0*/  @!P1 IMAD.MOV.U32 R46, RZ, RZ, R4 ;  /* 0x000000ffff2e9224 */ /* 0x001fc400078e0004 */
[----:B------:R-:W-:Y:S01]  /*3bfc0*/  @!P1 IMAD.MOV.U32 R47, RZ, RZ, R80 ;  /* 0x000000ffff2f9224 */ /* 0x000fe200078e0050 */
[----:B------:R-:W-:Y:S04]  /*3bfd0*/  STL [R1+0x9f8], R4 ;  /* 0x0009f80401007387 */ /* 0x000fe80000100800 */
[----:B------:R0:W-:Y:S04]  /*3bfe0*/  STL [R1+0x9f4], R80 ;  /* 0x0009f45001007387 */ /* 0x0001e80000100800 */
[----:B------:R1:W4:Y:S01]  /*3bff0*/  @!P1 LDG.E.U8 R83, desc[UR18][R46.64] ;  /* 0x000000122e539981 */ /* 0x000322000c1e1100 */
[----:B0-----:R-:W-:Y:S01]  /*3c000*/  IMAD.MOV.U32 R80, RZ, RZ, R0 ;  /* 0x000000ffff507224 */ /* 0x001fe200078e0000 */
[----:B------:R-:W-:-:S05]  /*3c010*/  IADD3 R2, P3, PT, R5, R2, RZ ;  /* 0x0000000205027210 */ /* 0x000fca0007f7e0ff */
[----:B------:R-:W-:Y:S01]  /*3c020*/  IMAD.X R3, R6, 0x1, R3, P3 ;  /* 0x0000000106037824 */ /* 0x000fe200018e0603 */
[----:B------:R0:W-:Y:S01]  /*3c030*/  STL [R1+0xa30], R2 ;  /* 0x000a300201007387 */ /* 0x0001e20000100800 */
[----:B-1----:R-:W-:-:S03]  /*3c040*/  @!P1 IMAD.MOV.U32 R46, RZ, RZ, R2 ;  /* 0x000000ffff2e9224 */ /* 0x002fc600078e0002 */
[----:B------:R1:W-:Y:S01]  /*3c050*/  STL [R1+0xa2c], R3 ;  /* 0x000a2c0301007387 */ /* 0x0003e20000100800 */
[----:B------:R-:W-:-:S03]  /*3c060*/  @!P1 IMAD.MOV.U32 R47, RZ, RZ, R3 ;  /* 0x000000ffff2f9224 */ /* 0x000fc600078e0003 */
        /* <DEDUP_REMOVED lines=9> */
[----:B-1----:R-:W2:Y:S04]  /*3c100*/  LDL.LU R3, [R1+0x10] ;  /* 0x0000100001037983 */ /* 0x002ea80000300800 */
[----:B------:R0:W2:Y:S04]  /*3c110*/  @!P1 LDG.E.U8 R85, desc[UR18][R46.64] ;  /* 0x000000122e559981 */ /* 0x0000a8000c1e1100 */
[----:B------:R-:W2:Y:S04]  /*3c120*/  LDL.LU R46, [R1+0x31c] ;  /* 0x00031c00012e7983 */ /* 0x000ea80000300800 */
[----:B------:R-:W0:Y:S01]  /*3c130*/  LDL.LU R47, [R1+0x320] ;  /* 0x00032000012f7983 */ /* 0x000e220000300800 */
[----:B------:R-:W-:-:S02]  /*3c140*/  PRMT R87, RZ, 0x7610, R87 ;  /* 0x00007610ff577816 */ /* 0x000fc40000000057 */
[----:B0-----:R-:W-:-:S05]  /*3c150*/  IADD3 R47, P3, PT, R5, R47, RZ ;  /* 0x0000002f052f7210 */ /* 0x001fca0007f7e0ff */
[----:B--2---:R-:W-:Y:S01]  /*3c160*/  IMAD.X R46, R6, 0x1, R46, P3 ;  /* 0x00000001062e7824 */ /* 0x004fe200018e062e */
[----:B------:R0:W-:Y:S04]  /*3c170*/  STL [R1+0x320], R47 ;  /* 0x0003202f01007387 */ /* 0x0001e80000100800 */
[----:B------:R1:W-:Y:S01]  /*3c180*/  STL [R1+0x31c], R46 ;  /* 0x00031c2e01007387 */ /* 0x0003e20000100800 */
[----:B0-----:R-:W-:-:S04]  /*3c190*/  @!P1 LOP3.LUT R47, R47, R46, RZ, 0x3c, !PT ;  /* 0x0000002e2f2f9212 */ /* 0x001fc800078e3cff */
[----:B-1----:R-:W-:-:S04]  /*3c1a0*/  @!P1 LOP3.LUT R46, R47, R46, RZ, 0x3c, !PT ;  /* 0x0000002e2f2e9212 */ /* 0x002fc800078e3cff */
[----:B------:R-:W-:-:S05]  /*3c1b0*/  @!P1 LOP3.LUT R47, R47, R46, RZ, 0x3c, !PT ;  /* 0x0000002e2f2f9212 */ /* 0x000fca00078e3cff */
[----:B------:R0:W2:Y:S04]  /*3c1c0*/  @!P1 LDG.E.U8 R87, desc[UR18][R46.64] ;  /* 0x000000122e579981 */ /* 0x0000a8000c1e1100 */
[----:B------:R-:W2:Y:S04]  /*3c1d0*/  LDL.LU R46, [R1+0x304] ;  /* 0x00030400012e7983 */ /* 0x000ea80000300800 */
[----:B------:R-:W0:Y:S01]  /*3c1e0*/  LDL.LU R47, [R1+0x308] ;  /* 0x00030800012f7983 */ /* 0x000e220000300800 */
[----:B------:R-:W-:Y:S02]  /*3c1f0*/  PRMT R89, RZ, 0x7610, R89 ;  /* 0x00007610ff597816 */ /* 0x000fe40000000059 */
[----:B------:R-:W-:-:S02]  /*3c200*/  PRMT R91, RZ, 0x7610, R91 ;  /* 0x00007610ff5b7816 */ /* 0x000fc4000000005b */
[----:B0-----:R-:W-:-:S05]  /*3c210*/  IADD3 R47, P3, PT, R5, R47, RZ ;  /* 0x0000002f052f7210 */ /* 0x001fca0007f7e0ff */
[----:B--2---:R-:W-:Y:S01]  /*3c220*/  IMAD.X R46, R6, 0x1, R46, P3 ;  /* 0x00000001062e7824 */ /* 0x004fe200018e062e */
[----:B------:R0:W-:Y:S01]  /*3c230*/  STL [R1+0x308], R47 ;  /* 0x0003082f01007387 */ /* 0x0001e20000100800 */
[----:B------:R-:W-:-:S03]  /*3c240*/  IADD3 R0, P3, PT, R5, R0, RZ ;  /* 0x0000000005007210 */ /* 0x000fc60007f7e0ff */
[----:B------:R1:W-:Y:S01]  /*3c250*/  STL [R1+0x304], R46 ;  /* 0x0003042e01007387 */ /* 0x0003e20000100800 */
[----:B0-----:R-:W-:-:S04]  /*3c260*/  @!P1 LOP3.LUT R47, R47, R46, RZ, 0x3c, !PT ;  /* 0x0000002e2f2f9212 */ /* 0x001fc800078e3cff */
[----:B-1----:R-:W-:Y:S01]  /*3c270*/  @!P1 LOP3.LUT R46, R47, R46, RZ, 0x3c, !PT ;  /* 0x0000002e2f2e9212 */ /* 0x002fe200078e3cff */
[----:B------:R-:W-:-:S03]  /*3c280*/  IMAD.X R2, R6, 0x1, R2, P3 ;  /* 0x0000000106027824 */ /* 0x000fc600018e0602 */
[----:B------:R-:W-:-:S05]  /*3c290*/  @!P1 LOP3.LUT R47, R47, R46, RZ, 0x3c, !PT ;  /* 0x0000002e2f2f9212 */ /* 0x000fca00078e3cff */
[----:B------:R0:W2:Y:S04]  /*3c2a0*/  @!P1 LDG.E.U8 R89, desc[UR18][R46.64] ;  /* 0x000000122e599981 */ /* 0x0000a8000c1e1100 */
[----:B------:R1:W-:Y:S01]  /*3c2b0*/  STL [R1+0x318], R0 ;  /* 0x0003180001007387 */ /* 0x0003e20000100800 */
[----:B0-----:R-:W-:Y:S02]  /*3c2c0*/  @!P1 IMAD.MOV.U32 R46, RZ, RZ, R0 ;  /* 0x000000ffff2e9224 */ /* 0x001fe400078e0000 */
[----:B------:R-:W-:Y:S01]  /*3c2d0*/  @!P1 IMAD.MOV.U32 R47, RZ, RZ, R2 ;  /* 0x000000ffff2f9224 */ /* 0x000fe200078e0002 */
[----:B------:R0:W-:Y:S04]  /*3c2e0*/  STL [R1+0x314], R2 ;  /* 0x0003140201007387 */ /* 0x0001e80000100800 */
[----:B------:R0:W2:Y:S04]  /*3c2f0*/  @!P1 LDG.E.U8 R91, desc[UR18][R46.64] ;  /* 0x000000122e5b9981 */ /* 0x0000a8000c1e1100 */
[----:B------:R-:W2:Y:S04]  /*3c300*/  LDL.LU R46, [R1+0x30c] ;  /* 0x00030c00012e7983 */ /* 0x000ea80000300800 */
[----:B------:R-:W2:Y:S01]  /*3c310*/  LDL.LU R47, [R1+0x310] ;  /* 0x00031000012f7983 */ /* 0x000ea20000300800 */
[----:B-1----:R-:W1:Y:S01]  /*3c320*/  S2R R0, SR_TID.X ;  /* 0x0000000000007919 */ /* 0x002e620000002100 */
[----:B------:R-:W-:-:S02]  /*3c330*/  PRMT R93, RZ, 0x7610, R93 ;  /* 0x00007610ff5d7816 */ /* 0x000fc4000000005d */
[----:B-1----:R-:W-:-:S04]  /*3c340*/  LOP3.LUT R0, R0, 0x7f, RZ, 0xc0, !PT ;  /* 0x0000007f00007812 */ /* 0x002fc800078ec0ff */
[----:B0-----:R-:W-:-:S05]  /*3c350*/  LOP3.LUT R2, R0, 0x20, RZ, 0x3c, !PT ;  /* 0x0000002000027812 */ /* 0x001fca00078e3cff */
[----:B------:R-:W-:Y:S04]  /*3c360*/  STS.U8 [R2+UR9+0x9d00], R80 ;  /* 0x009d005002007988 */ /* 0x000fe80008000009 */
[----:B------:R-:W-:Y:S04]  /*3c370*/  STS.U8 [R2+UR9+0xa100], R82 ;  /* 0x00a1005202007988 */ /* 0x000fe80008000009 */
[----:B------:R-:W-:Y:S04]  /*3c380*/  STS.U8 [R2+UR9+0xa500], R84 ;  /* 0x00a5005402007988 */ /* 0x000fe80008000009 */
[----:B------:R-:W-:Y:S04]  /*3c390*/  STS.U8 [R2+UR9+0xa900], R86 ;  /* 0x00a9005602007988 */ /* 0x000fe80008000009 */
[----:B------:R-:W-:Y:S04]  /*3c3a0*/  STS.U8 [R2+UR9+0xad00], R88 ;  /* 0x00ad005802007988 */ /* 0x000fe80008000009 */
[----:B------:R-:W-:Y:S01]  /*3c3b0*/  STS.U8 [R2+UR9+0xb100], R90 ;  /* 0x00b1005a02007988 */ /* 0x000fe20008000009 */
[----:B--2---:R-:W-:-:S05]  /*3c3c0*/  IADD3 R47, P3, PT, R5, R47, RZ ;  /* 0x0000002f052f7210 */ /* 0x004fca0007f7e0ff */
[----:B------:R-:W-:Y:S01]  /*3c3d0*/  IMAD.X R46, R6, 0x1, R46, P3 ;  /* 0x00000001062e7824 */ /* 0x000fe200018e062e */
[----:B------:R0:W-:Y:S04]  /*3c3e0*/  STL [R1+0x310], R47 ;  /* 0x0003102f01007387 */ /* 0x0001e80000100800 */
[----:B------:R1:W-:Y:S01]  /*3c3f0*/  STL [R1+0x30c], R46 ;  /* 0x00030c2e01007387 */ /* 0x0003e20000100800 */
[----:B0-----:R-:W-:-:S04]  /*3c400*/  @!P1 LOP3.LUT R47, R47, R46, RZ, 0x3c, !PT ;  /* 0x0000002e2f2f9212 */ /* 0x001fc800078e3cff */
[----:B-1----:R-:W-:-:S04]  /*3c410*/  @!P1 LOP3.LUT R46, R47, R46, RZ, 0x3c, !PT ;  /* 0x0000002e2f2e9212 */ /* 0x002fc800078e3cff */
[----:B------:R-:W-:-:S05]  /*3c420*/  @!P1 LOP3.LUT R47, R47, R46, RZ, 0x3c, !PT ;  /* 0x0000002e2f2f9212 */ /* 0x000fca00078e3cff */
[----:B------:R0:W2:Y:S04]  /*3c430*/  @!P1 LDG.E.U8 R93, desc[UR18][R46.64] ;  /* 0x000000122e5d9981 */ /* 0x0000a8000c1e1100 */
[----:B------:R-:W2:Y:S04]  /*3c440*/  LDL.LU R46, [R1+0x58] ;  /* 0x00005800012e7983 */ /* 0x000ea80000300800 */
[----:B------:R-:W3:Y:S04]  /*3c450*/  LDL.LU R47, [R1+0x40] ;  /* 0x00004000012f7983 */ /* 0x000ee80000300800 */
[----:B------:R-:W4:Y:S04]  /*3c460*/  LDL.LU R80, [R1+0x1320] ;  /* 0x0013200001507983 */ /* 0x000f280000300800 */
[----:B------:R-:W4:Y:S04]  /*3c470*/  LDL.LU R82, [R1+0x131c] ;  /* 0x00131c0001527983 */ /* 0x000f280000300800 */
[----:B------:R-:W4:Y:S04]  /*3c480*/  LDL.LU R84, [R1+0x1318] ;  /* 0x0013180001547983 */ /* 0x000f280000300800 */
[----:B------:R-:W4:Y:S04]  /*3c490*/  LDL.LU R86, [R1+0x1314] ;  /* 0x0013140001567983 */ /* 0x000f280000300800 */
[----:B------:R-:W4:Y:S04]  /*3c4a0*/  LDL.LU R88, [R1+0x1310] ;  /* 0x0013100001587983 */ /* 0x000f280000300800 */
[----:B------:R-:W4:Y:S04]  /*3c4b0*/  LDL.LU R90, [R1+0x130c] ;  /* 0x00130c00015a7983 */ /* 0x000f280000300800 */
[----:B------:R1:W-:Y:S04]  /*3c4c0*/  STS.U8 [R2+UR9+0xb500], R92 ;  /* 0x00b5005c02007988 */ /* 0x0003e80008000009 */
[----:B-1----:R-:W4:Y:S04]  /*3c4d0*/  LDL.LU R92, [R1+0x1308] ;  /* 0x00130800015c7983 */ /* 0x002f280000300800 */
[----:B--2---:R-:W-:Y:S04]  /*3c4e0*/  STS.U8 [R2+UR9+0xb900], R46 ;  /* 0x00b9002e02007988 */ /* 0x004fe80008000009 */
[----:B---3--:R-:W-:Y:S04]  /*3c4f0*/  STS.U8 [R2+UR9+0xbd00], R47 ;  /* 0x00bd002f02007988 */ /* 0x008fe80008000009 */
[----:B------:R1:W-:Y:S04]  /*3c500*/  STS.U8 [R2+UR9+0xc100], R4 ;  /* 0x00c1000402007988 */ /* 0x0003e80008000009 */
[----:B------:R2:W-:Y:S04]  /*3c510*/  STS.U8 [R2+UR9+0xc500], R3 ;  /* 0x00c5000302007988 */ /* 0x0005e80008000009 */
[----:B-1----:R-:W3:Y:S04]  /*3c520*/  LDL.LU R4, [R1+0x18c] ;  /* 0x00018c0001047983 */ /* 0x002ee80000300800 */
[----:B--2---:R-:W2:Y:S04]  /*3c530*/  LDL.LU R3, [R1+0x178] ;  /* 0x0001780001037983 */ /* 0x004ea80000300800 */
[----:B------:R-:W2:Y:S04]  /*3c540*/  LDL.LU R46, [R1+0x24] ;  /* 0x00002400012e7983 */ /* 0x000ea80000300800 */
[----:B------:R-:W2:Y:S04]  /*3c550*/  LDL.LU R47, [R1+0xc] ;  /* 0x00000c00012f7983 */ /* 0x000ea80000300800 */
[----:B----4-:R1:W-:Y:S04]  /*3c560*/  STS.U8 [R2+UR9+0xc900], R90 ;  /* 0x00c9005a02007988 */ /* 0x0103e80008000009 */
[----:B------:R4:W-:Y:S04]  /*3c570*/  STS.U8 [R2+UR9+0xcd00], R78 ;  /* 0x00cd004e02007988 */ /* 0x0009e80008000009 */
[----:B------:R0:W-:Y:S04]  /*3c580*/  STS.U8 [R2+UR9+0xd100], R66 ;  /* 0x00d1004202007988 */ /* 0x0001e80008000009 */
[----:B-1----:R-:W2:Y:S04]  /*3c590*/  LDL.LU R90, [R1+0x3c] ;  /* 0x00003c00015a7983 */ /* 0x002ea80000300800 */
[----:B----4-:R-:W4:Y:S04]  /*3c5a0*/  LDL.LU R78, [R1+0x54] ;  /* 0x00005400014e7983 */ /* 0x010f280000300800 */
[----:B0-----:R-:W4:Y:S04]  /*3c5b0*/  LDL.LU R66, [R1+0x6c] ;  /* 0x00006c0001427983 */ /* 0x001f280000300800 */
[----:B------:R0:W-:Y:S04]  /*3c5c0*/  STS.U8 [R2+UR9+0xd500], R54 ;  /* 0x00d5003602007988 */ /* 0x0001e80008000009 */
[----:B------:R1:W-:Y:S04]  /*3c5d0*/  STS.U8 [R2+UR9+0xd900], R9 ;  /* 0x00d9000902007988 */ /* 0x0003e80008000009 */
[----:B------:R1:W-:Y:S04]  /*3c5e0*/  STS.U8 [R2+UR9+0xdd00], R15 ;  /* 0x00dd000f02007988 */ /* 0x0003e80008000009 */
[----:B0-----:R-:W4:Y:S04]  /*3c5f0*/  LDL.LU R54, [R1+0x84] ;  /* 0x0000840001367983 */ /* 0x001f280000300800 */
[----:B-1----:R-:W4:Y:S04]  /*3c600*/  LDL.LU R9, [R1+0x9c] ;  /* 0x00009c0001097983 */ /* 0x002f280000300800 */
[----:B------:R-:W4:Y:S04]  /*3c610*/  LDL.LU R15, [R1+0xb4] ;  /* 0x0000b400010f7983 */ /* 0x000f280000300800 */
        /* <DEDUP_REMOVED lines=14> */
[----:B0-----:R-:W4:Y:S04]  /*3c700*/  LDL.LU R61, [R1+0x150] ;  /* 0x00015000013d7983 */ /* 0x001f280000300800 */
[----:B-1----:R-:W4:Y:S04]  /*3c710*/  LDL.LU R2, [R1+0x1304] ;  /* 0x0013040001027983 */ /* 0x002f280000300800 */
[----:B------:R-:W4:Y:S01]  /*3c720*/  LDL.LU R63, [R1+0x164] ;  /* 0x00016400013f7983 */ /* 0x000f220000300800 */
[----:B------:R-:W-:-:S05]  /*3c730*/  LOP3.LUT R0, R0, 0x30, RZ, 0x3c, !PT ;  /* 0x0000003000007812 */ /* 0x000fca00078e3cff */
[----:B---3--:R0:W-:Y:S04]  /*3c740*/  STS.U8 [R0+UR9+0x8180], R4 ;  /* 0x0081800400007988 */ /* 0x0081e80008000009 */
[----:B--2---:R1:W-:Y:S04]  /*3c750*/  STS.U8 [R0+UR9+0x8580], R3 ;  /* 0x0085800300007988 */ /* 0x0043e80008000009 */
[----:B0-----:R-:W2:Y:S04]  /*3c760*/  LDL.LU R4, [R1+0x1300] ;  /* 0x0013000001047983 */ /* 0x001ea80000300800 */
[----:B-1----:R-:W3:Y:S04]  /*3c770*/  LDL.LU R3, [R1+0x12fc] ;  /* 0x0012fc0001037983 */ /* 0x002ee80000300800 */
[----:B----4-:R0:W-:Y:S04]  /*3c780*/  STS.U8 [R0+UR9+0x8980], R63 ;  /* 0x0089803f00007988 */ /* 0x0101e80008000009 */
[----:B------:R1:W-:Y:S04]  /*3c790*/  STS.U8 [R0+UR9+0x8d80], R61 ;  /* 0x008d803d00007988 */ /* 0x0003e80008000009 */
[----:B------:R4:W-:Y:S04]  /*3c7a0*/  STS.U8 [R0+UR9+0x9180], R59 ;  /* 0x0091803b00007988 */ /* 0x0009e80008000009 */
[----:B0-----:R-:W2:Y:S04]  /*3c7b0*/  LDL.LU R63, [R1+0x174] ;  /* 0x00017400013f7983 */ /* 0x001ea80000300800 */
[----:B-1----:R-:W2:Y:S04]  /*3c7c0*/  LDL.LU R61, [R1+0x160] ;  /* 0x00016000013d7983 */ /* 0x002ea80000300800 */
[----:B------:R0:W-:Y:S04]  /*3c7d0*/  STS.U8 [R0+UR9+0x9580], R45 ;  /* 0x0095802d00007988 */ /* 0x0001e80008000009 */
[----:B----4-:R-:W4:Y:S04]  /*3c7e0*/  LDL.LU R59, [R1+0x14c] ;  /* 0x00014c00013b7983 */ /* 0x010f280000300800 */
        /* <DEDUP_REMOVED lines=26> */
[----:B-1----:R-:W2:Y:S04]  /*3c990*/  LDL.LU R88, [R1+0x188] ;  /* 0x0001880001587983 */ /* 0x002ea80000300800 */
[----:B------:R-:W-:Y:S04]  /*3c9a0*/  STS.U8 [R0+UR9+0xcd80], R76 ;  /* 0x00cd804c00007988 */ /* 0x000fe80008000009 */
[----:B------:R0:W-:Y:S02]  /*3c9b0*/  STS.U8 [R0+UR9+0xd180], R64 ;  /* 0x00d1804000007988 */ /* 0x0001e40008000009 */
[----:B0-----:R-:W0:Y:S01]  /*3c9c0*/  S2R R64, SR_TID.X ;  /* 0x0000000000407919 */ /* 0x001e220000002100 */
[----:B------:R-:W1:Y:S01]  /*3c9d0*/  S2R R76, SR_TID.X ;  /* 0x00000000004c7919 */ /* 0x000e620000002100 */
[----:B------:R-:W3:Y:S01]  /*3c9e0*/  LDL.LU R0, [R1+0x12f8] ;  /* 0x0012f80001007983 */ /* 0x000ee20000300800 */
[----:B0-----:R-:W-:-:S04]  /*3c9f0*/  LOP3.LUT R64, R64, 0x7f, RZ, 0xc0, !PT ;  /* 0x0000007f40407812 */ /* 0x001fc800078ec0ff */
[----:B------:R-:W-:-:S05]  /*3ca00*/  LOP3.LUT R64, R64, 0x30, RZ, 0x3c, !PT ;  /* 0x0000003040407812 */ /* 0x000fca00078e3cff */
[----:B------:R0:W-:Y:S02]  /*3ca10*/  STS.U8 [R64+UR9+0xd580], R52 ;  /* 0x00d5803440007988 */ /* 0x0001e40008000009 */
[----:B0-----:R-:W0:Y:S01]  /*3ca20*/  S2R R64, SR_TID.X ;  /* 0x0000000000407919 */ /* 0x001e220000002100 */
[----:B-1----:R-:W-:-:S04]  /*3ca30*/  LOP3.LUT R76, R76, 0x7f, RZ, 0xc0, !PT ;  /* 0x0000007f4c4c7812 */ /* 0x002fc800078ec0ff */
[----:B------:R-:W-:-:S05]  /*3ca40*/  LOP3.LUT R52, R76, 0x30, RZ, 0x3c, !PT ;  /* 0x000000304c347812 */ /* 0x000fca00078e3cff */
[----:B------:R-:W-:Y:S04]  /*3ca50*/  STS.U8 [R52+UR9+0xd980], R10 ;  /* 0x00d9800a34007988 */ /* 0x000fe80008000009 */
[----:B------:R-:W-:Y:S04]  /*3ca60*/  STS.U8 [R52+UR9+0xdd80], R16 ;  /* 0x00dd801034007988 */ /* 0x000fe80008000009 */
[----:B------:R-:W-:Y:S04]  /*3ca70*/  STS.U8 [R52+UR9+0xe180], R22 ;  /* 0x00e1801634007988 */ /* 0x000fe80008000009 */
[----:B------:R-:W-:Y:S04]  /*3ca80*/  STS.U8 [R52+UR9+0xe580], R28 ;  /* 0x00e5801c34007988 */ /* 0x000fe80008000009 */
[----:B------:R-:W-:Y:S01]  /*3ca90*/  STS.U8 [R52+UR9+0xe980], R34 ;  /* 0x00e9802234007988 */ /* 0x000fe20008000009 */
[----:B0-----:R-:W-:-:S03]  /*3caa0*/  LOP3.LUT R64, R64, 0x7f, RZ, 0xc0, !PT ;  /* 0x0000007f40407812 */ /* 0x001fc600078ec0ff */
[----:B------:R-:W-:Y:S01]  /*3cab0*/  STS.U8 [R52+UR9+0xed80], R40 ;  /* 0x00ed802834007988 */ /* 0x000fe20008000009 */
[----:B------:R-:W-:-:S03]  /*3cac0*/  LOP3.LUT R76, R64, 0x40, RZ, 0x3c, !PT ;  /* 0x00000040404c7812 */ /* 0x000fc600078e3cff */
[----:B------:R-:W-:Y:S04]  /*3cad0*/  STS.U8 [R52+UR9+0xf180], R49 ;  /* 0x00f1803134007988 */ /* 0x000fe80008000009 */
[----:B------:R-:W-:Y:S04]  /*3cae0*/  STS.U8 [R52+UR9+0xf580], R65 ;  /* 0x00f5804134007988 */ /* 0x000fe80008000009 */
[----:B------:R-:W-:Y:S04]  /*3caf0*/  STS.U8 [R52+UR9+0xf980], R67 ;  /* 0x00f9804334007988 */ /* 0x000fe80008000009 */
[----:B------:R-:W-:Y:S04]  /*3cb00*/  STS.U8 [R52+UR9+0xfd80], R69 ;  /* 0x00fd804534007988 */ /* 0x000fe80008000009 */
[----:B--2---:R-:W-:Y:S04]  /*3cb10*/  STS.U8 [R76+UR9+0x8200], R88 ;  /* 0x008200584c007988 */ /* 0x004fe80008000009 */
[----:B------:R-:W-:Y:S04]  /*3cb20*/  STS.U8 [R76+UR9+0x8600], R63 ;  /* 0x0086003f4c007988 */ /* 0x000fe80008000009 */
        /* <DEDUP_REMOVED lines=15> */
[----:B---3--:R0:W-:Y:S04]  /*3cc20*/  STS.U8 [R76+UR9+0xc600], R3 ;  /* 0x00c600034c007988 */ /* 0x0081e80008000009 */
        /* <DEDUP_REMOVED lines=67> */
[----:B------:R-:W2:Y:S01]  /*3d060*/  LDL.LU R63, [R1+0x30] ;  /* 0x00003000013f7983 */ /* 0x000ea20000300800 */
[----:B------:R-:W0:Y:S03]  /*3d070*/  S2R R47, SR_TID.X ;  /* 0x00000000002f7919 */ /* 0x000e260000002100 */
[----:B------:R-:W-:Y:S04]  /*3d080*/  STS.U8 [R64+UR9+0xca80], R84 ;  /* 0x00ca805440007988 */ /* 0x000fe80008000009 */
[----:B------:R-:W-:Y:S04]  /*3d090*/  STS.U8 [R64+UR9+0xce80], R72 ;  /* 0x00ce804840007988 */ /* 0x000fe80008000009 */
        /* <DEDUP_REMOVED lines=16> */
[----:B--2---:R0:W-:Y:S04]  /*3d1a0*/  STS.U8 [R61+UR9+0x8b00], R59 ;  /* 0x008b003b3d007988 */ /* 0x0041e80008000009 */
[----:B------:R1:W-:Y:S04]  /*3d1b0*/  STS.U8 [R61+UR9+0x8f00], R45 ;  /* 0x008f002d3d007988 */ /* 0x0003e80008000009 */
[----:B------:R2:W-:Y:S04]  /*3d1c0*/  STS.U8 [R61+UR9+0x9300], R39 ;  /* 0x009300273d007988 */ /* 0x0005e80008000009 */
[----:B0-----:R-:W3:Y:S04]  /*3d1d0*/  LDL.LU R59, [R1+0x17c] ;  /* 0x00017c00013b7983 */ /* 0x001ee80000300800 */
[----:B------:R0:W-:Y:S04]  /*3d1e0*/  STS.U8 [R61+UR9+0x9700], R33 ;  /* 0x009700213d007988 */ /* 0x0001e80008000009 */
[----:B-1----:R-:W4:Y:S04]  /*3d1f0*/  LDL.LU R45, [R1+0x168] ;  /* 0x00016800012d7983 */ /* 0x002f280000300800 */
[----:B------:R1:W-:Y:S04]  /*3d200*/  STS.U8 [R61+UR9+0x9b00], R27 ;  /* 0x009b001b3d007988 */ /* 0x0003e80008000009 */
[----:B--2---:R-:W2:Y:S04]  /*3d210*/  LDL.LU R39, [R1+0x154] ;  /* 0x0001540001277983 */ /* 0x004ea80000300800 */
[----:B------:R1:W-:Y:S04]  /*3d220*/  STS.U8 [R61+UR9+0x9f00], R21 ;  /* 0x009f00153d007988 */ /* 0x0003e80008000009 */
[----:B0-----:R-:W2:Y:S04]  /*3d230*/  LDL.LU R33, [R1+0x140] ;  /* 0x0001400001217983 */ /* 0x001ea80000300800 */
[----:B------:R0:W-:Y:S04]  /*3d240*/  STS.U8 [R61+UR9+0xa300], R15 ;  /* 0x00a3000f3d007988 */ /* 0x0001e80008000009 */
        /* <DEDUP_REMOVED lines=13> */
[----:B------:R-:W2:Y:S04]  /*3d320*/  LDL.LU R90, [R1+0x8c] ;  /* 0x00008c00015a7983 */ /* 0x000ea80000300800 */
[----:B------:R-:W-:Y:S04]  /*3d330*/  STS.U8 [R61+UR9+0xbf00], R63 ;  /* 0x00bf003f3d007988 */ /* 0x000fe80008000009 */
[----:B0-----:R-:W2:Y:S04]  /*3d340*/  LDL.LU R46, [R1+0x74] ;  /* 0x00007400012e7983 */ /* 0x001ea80000300800 */
[----:B------:R0:W-:Y:S04]  /*3d350*/  STS.U8 [R61+UR9+0xc300], R3 ;  /* 0x00c300033d007988 */ /* 0x0001e80008000009 */
[----:B------:R1:W-:Y:S04]  /*3d360*/  STS.U8 [R61+UR9+0xc700], R2 ;  /* 0x00c700023d007988 */ /* 0x0003e80008000009 */
[----:B0-----:R-:W2:Y:S04]  /*3d370*/  LDL.LU R3, [R1+0x12ec] ;  /* 0x0012ec0001037983 */ /* 0x001ea80000300800 */
[----:B-1----:R-:W2:Y:S04]  /*3d380*/  LDL.LU R2, [R1+0x12e8] ;  /* 0x0012e80001027983 */ /* 0x002ea80000300800 */
        /* <DEDUP_REMOVED lines=31> */
[----:B0-----:R0:W5:Y:S04]  /*3d580*/  LDL.LU R2, [R1+0x12e4] ;  /* 0x0012e40001027983 */ /* 0x0011680000300800 */
[----:B-1----:R0:W5:Y:S04]  /*3d590*/  LDL.LU R3, [R1+0x12e0] ;  /* 0x0012e00001037983 */ /* 0x0021680000300800 */
[----:B--2---:R0:W5:Y:S04]  /*3d5a0*/  LDL.LU R4, [R1+0x12dc] ;  /* 0x0012dc0001047983 */ /* 0x0041680000300800 */
[----:B------:R1:W-:Y:S04]  /*3d5b0*/  STS.U8 [R47+UR9+0xc380], R0 ;  /* 0x00c380002f007988 */ /* 0x0003e80008000009 */
[----:B-1----:R0:W5:Y:S04]  /*3d5c0*/  LDL.LU R0, [R1+0x12d8] ;  /* 0x0012d80001007983 */ /* 0x0021680000300800 */
        /* <DEDUP_REMOVED lines=16> */
[----:B-1----:R-:W1:Y:S01]  /*3d6d0*/  FENCE.VIEW.ASYNC.S ;  /* 0x00000000000073c6 */ /* 0x002e620000000000 */
[----:B------:R-:W-:Y:S01]  /*3d6e0*/  ULEA UR6, UR11, UR9, 0x3 ;  /* 0x000000090b067291 */ /* 0x000fe2000f8e18ff */
[----:B------:R-:W-:-:S03]  /*3d6f0*/  UMOV UR4, UR5 ;  /* 0x0000000500047c82 */ /* 0x000fc60008000000 */
[----:B------:R-:W-:Y:S01]  /*3d700*/  UIADD3 UR6, UPT, UPT, UR6, 0x18000, URZ ;  /* 0x0001800006067890 */ /* 0x000fe2000fffe0ff */
[----:B-1----:R-:W-:Y:S06]  /*3d710*/  BAR.SYNC.DEFER_BLOCKING 0x0 ;  /* 0x0000000000007b1d */ /* 0x002fec0000010000 */
[----:B0-----:R-:W-:Y:S05]  /*3d720*/  @P0 BRA `(.L_x_9) ;  /* 0x0000000000480947 */ /* 0x001fea0003800000 */
[----:B------:R-:W-:Y:S01]  /*3d730*/  UMOV UR13, 0x40004040 ;  /* 0x40004040000d7882 */ /* 0x000fe20000000000 */
[----:B------:R-:W-:Y:S01]  /*3d740*/  UMOV UR15, 0x40004040 ;  /* 0x40004040000f7882 */ /* 0x000fe20000000000 */
[----:B------:R-:W-:Y:S01]  /*3d750*/  UMOV UR16, 0x0 ;  /* 0x0000000000107882 */ /* 0x000fe20000000000 */
[----:B------:R-:W-:Y:S01]  /*3d760*/  UMOV UR17, 0x8408490 ;  /* 0x0840849000117882 */ /* 0x000fe20000000000 */
[----:B------:R-:W-:Y:S01]  /*3d770*/  UMOV UR32, 0x0 ;  /* 0x0000000000207882 */ /* 0x000fe20000000000 */
[----:B------:R-:W-:Y:S01]  /*3d780*/  UMOV UR33, 0x8408490 ;  /* 0x0840849000217882 */ /* 0x000fe20000000000 */
[----:B------:R-:W-:Y:S01]  /*3d790*/  UMOV UR34, 0x0 ;  /* 0x0000000000227882 */ /* 0x000fe20000000000 */
[----:B------:R-:W-:Y:S01]  /*3d7a0*/  UMOV UR35, 0x8408490 ;  /* 0x0840849000237882 */ /* 0x000fe20000000000 */
[----:B------:R-:W-:Y:S01]  /*3d7b0*/  UMOV UR7, URZ ;  /* 0x000000ff00077c82 */ /* 0x000fe20008000000 */
[----:B------:R0:W-:Y:S01]  /*3d7c0*/  UTCQMMA gdesc[UR12], gdesc[UR14], tmem[UR8], tmem[UR16], idesc[UR17], UPT ;  /* 0x00ff100e0c0075ea */ /* 0x0001e2000b800308 */
        /* <DEDUP_REMOVED lines=8> */
.L_x_9:
[----:B------:R-:W2:Y:S04]  /*3d850*/  LDL R8, [R1+0xdd4] ;  /* 0x000dd40001087983 */ /* 0x000ea80000100800 */
[----:B------:R-:W2:Y:S01]  /*3d860*/  LDL.LU R7, [R1+0xdcc] ;  /* 0x000dcc0001077983 */ /* 0x000ea20000300800 */
[----:B------:R-:W-:-:S04]  /*3d870*/  UIADD3 UR11, UPT, UPT, UR11, 0x1, URZ ;  /* 0x000000010b0b7890 */ /* 0x000fc8000fffe0ff */
[----:B------:R-:W-:-:S04]  /*3d880*/  UISETP.GT.AND UP1, UPT, UR11, 0x1, UPT ;  /* 0x000000010b00788c */ /* 0x000fc8000bf24270 */
[----:B0-----:R-:W-:Y:S02]  /*3d890*/  USEL UR5, URZ, 0x1, !UP1 ;  /* 0x00000001ff057887 */ /* 0x001fe4000c800000 */
[----:B------:R-:W-:Y:S02]  /*3d8a0*/  USEL UR11, UR11, URZ, !UP1 ;  /* 0x000000ff0b0b7287 */ /* 0x000fe4000c800000 */
[----:B------:R-:W-:Y:S01]  /*3d8b0*/  ULOP3.LUT UR5, UR4, UR5, URZ, 0x3c, !UPT ;  /* 0x0000000504057292 */ /* 0x000fe2000f8e3cff */
[----:B--2---:R-:W-:Y:S02]  /*3d8c0*/  ISETP.NE.U32.AND P1, PT, R7, R8, PT ;  /* 0x000000080700720c */ /* 0x004fe40003f25070 */
[----:B------:R-:W2:Y:S01]  /*3d8d0*/  LDL.LU R8, [R1+0xdd0] ;  /* 0x000dd00001087983 */ /* 0x000ea20000300800 */
[----:B------:R-:W-:-:S03]  /*3d8e0*/  IMAD.U32 R7, RZ, RZ, UR4 ;  /* 0x00000004ff077e24 */ /* 0x000fc6000f8e00ff */
[----:B--2---:R0:W-:Y:S07]  /*3d8f0*/  STL [R1+0xdcc], R8 ;  /* 0x000dcc0801007387 */ /* 0x0041ee0000100800 */
[----:B------:R-:W-:Y:S05]  /*3d900*/  @P1 BRA `(.L_x_10) ;  /* 0xfffffeac00081947 */ /* 0x000fea000383ffff */
.L_x_7:
[----:B------:R-:W2:Y:S01]  /*3d910*/  LDL.LU R9, [R1+0xf20] ;  /* 0x000f200001097983 */ /* 0x000ea20000300800 */
[----:B------:R-:W1:Y:S01]  /*3d920*/  LDCU UR5, c[0x0][0x3b8] ;  /* 0x00007700ff0577ac */ /* 0x000e620008000800 */
[----:B------:R-:W3:Y:S02]  /*3d930*/  LDC R12, c[0x0][0x3a0] ;  /* 0x0000e800ff0c7b82 */ /* 0x000ee40000000800 */
[----:B------:R-:W4:Y:S01]  /*3d940*/  LDL.LU R11, [R1+0xdd8] ;  /* 0x000dd800010b7983 */ /* 0x000f220000300800 */
[----:B------:R-:W2:Y:S03]  /*3d950*/  LDCU.128 UR12, c[0x0][0x390] ;  /* 0x00007200ff0c77ac */ /* 0x000ea60008000c00 */
[----:B------:R-:W4:Y:S01]  /*3d960*/  LDL.LU R10, [R1+0xf60] ;  /* 0x000f6000010a7983 */ /* 0x000f220000300800 */
[----:B------:R-:W4:Y:S01]  /*3d970*/  LDCU UR20, c[0x0][0x39c] ;  /* 0x00007380ff1477ac */ /* 0x000f220008000800 */
[----:B------:R-:W0:Y:S01]  /*3d980*/  LDCU UR11, c[0x0][0x39c] ;  /* 0x00007380ff0b77ac */ /* 0x000e220008000800 */
[----:B------:R-:W0:Y:S02]  /*3d990*/  LDCU UR7, c[0x0][0x3b4] ;  /* 0x00007680ff0777ac */ /* 0x000e240008000800 */
[----:B01---5:R-:W-:Y:S01]  /*3d9a0*/  IMAD R8, R0, UR5, RZ ;  /* 0x0000000500087c24 */ /* 0x023fe2000f8e02ff */
[----:B------:R-:W0:Y:S03]  /*3d9b0*/  LDCU UR16, c[0x0][0x39c] ;  /* 0x00007380ff1077ac */ /* 0x000e260008000800 */
[----:B------:R-:W-:Y:S01]  /*3d9c0*/  VIADD R7, R8, UR5 ;  /* 0x0000000508077c36 */ /* 0x000fe20008000000 */
[----:B------:R-:W1:Y:S01]  /*3d9d0*/  LDCU UR17, c[0x0][0x39c] ;  /* 0x00007380ff1177ac */ /* 0x000e620008000800 */
[----:B---3--:R-:W-:-:S02]  /*3d9e0*/  VIADD R12, R12, 0x7f ;  /* 0x0000007f0c0c7836 */ /* 0x008fc40000000000 */
[----:B------:R-:W-:-:S03]  /*3d9f0*/  VIADD R6, R7, UR5 ;  /* 0x0000000507067c36 */ /* 0x000fc60008000000 */
[----:B------:R-:W-:Y:S01]  /*3da00*/  ISETP.GE.AND P4, PT, R12, 0x80, PT ;  /* 0x000000800c00780c */ /* 0x000fe20003f86270 */
[----:B------:R-:W-:-:S04]  /*3da10*/  VIADD R5, R6, UR5 ;  /* 0x0000000506057c36 */ /* 0x000fc80008000000 */
[----:B------:R-:W-:-:S04]  /*3da20*/  VIADD R4, R5, UR5 ;  /* 0x0000000505047c36 */ /* 0x000fc80008000000 */
[----:B------:R-:W-:-:S04]  /*3da30*/  VIADD R79, R4, UR5 ;  /* 0x00000005044f7c36 */ /* 0x000fc80008000000 */
[----:B------:R-:W-:-:S04]  /*3da40*/  VIADD R81, R79, UR5 ;  /* 0x000000054f517c36 */ /* 0x000fc80008000000 */
[----:B------:R-:W-:-:S04]  /*3da50*/  VIADD R3, R81, UR5 ;  /* 0x0000000551037c36 */ /* 0x000fc80008000000 */
[----:B------:R-:W-:-:S04]  /*3da60*/  VIADD R88, R3, UR5 ;  /* 0x0000000503587c36 */ /* 0x000fc80008000000 */
[----:B------:R-:W-:-:S04]  /*3da70*/  VIADD R91, R88, UR5 ;  /* 0x00000005585b7c36 */ /* 0x000fc80008000000 */
[----:B------:R-:W-:Y:S01]  /*3da80*/  VIADD R84, R91, UR5 ;  /* 0x000000055b547c36 */ /* 0x000fe20008000000 */
[C---:B--2---:R-:W-:Y:S01]  /*3da90*/  ISETP.GE.AND P1, PT, R9.reuse, UR14, PT ;  /* 0x0000000e09007c0c */ /* 0x044fe2000bf26270 */
[----:B------:R-:W-:Y:S01]  /*3daa0*/  IMAD R9, R9, UR7, RZ ;  /* 0x0000000709097c24 */ /* 0x000fe2000f8e02ff */
[----:B------:R-:W2:Y:S02]  /*3dab0*/  LDCU UR14, c[0x0][0x39c] ;  /* 0x00007380ff0e77ac */ /* 0x000ea40008000800 */
[----:B----4-:R-:W-:Y:S02]  /*3dac0*/  ISETP.LT.AND P6, PT, R11, UR20, !P1 ;  /* 0x000000140b007c0c */ /* 0x010fe4000cfc1270 */
[----:B------:R-:W-:Y:S02]  /*3dad0*/  IADD3 R2, P0, PT, R9, UR12, RZ ;  /* 0x0000000c09027c10 */ /* 0x000fe4000ff1e0ff */
[----:B------:R-:W-:Y:S02]  /*3dae0*/  ISETP.LT.AND P5, PT, R10, UR11, !P1 ;  /* 0x0000000b0a007c0c */ /* 0x000fe4000cfa1270 */
[----:B------:R-:W-:-:S02]  /*3daf0*/  P2R R10, PR, RZ, 0x40 ;  /* 0x00000040ff0a7803 */ /* 0x000fc40000000000 */
[----:B------:R-:W-:Y:S02]  /*3db00*/  ISETP.LT.AND P3, PT, R0, UR15, !P1 ;  /* 0x0000000f00007c0c */ /* 0x000fe4000cf61270 */
[----:B------:R-:W-:Y:S01]  /*3db10*/  LEA.HI.X.SX32 R0, R9, UR13, 0x1, P0 ;  /* 0x0000000d09007c11 */ /* 0x000fe200080f0eff */
[----:B------:R3:W-:Y:S01]  /*3db20*/  STL [R1+0x350], R10 ;  /* 0x0003500a01007387 */ /* 0x0007e20000100800 */
[----:B01----:R-:W-:Y:S09]  /*3db30*/  @!P4 BRA `(.L_x_11) ;  /* 0x000000000010c947 */ /* 0x003ff20003800000 */
[----:B------:R-:W-:-:S06]  /*3db40*/  USHF.L.U32 UR4, UR4, 0x1f, URZ ;  /* 0x0000001f04047899 */ /* 0x000fcc00080006ff */
[----:B------:R-:W-:-:S04]  /*3db50*/  IMAD.U32 R9, RZ, RZ, UR4 ;  /* 0x00000004ff097e24 */ /* 0x000fc8000f8e00ff */
[----:B------:R-:W0:Y:S02]  /*3db60*/  SYNCS.PHASECHK.TRANS64.TRYWAIT P0, [UR6], R9 ;  /* 0x00000009ff0075a7 */ /* 0x000e240008001106 */
[----:B0-----:R-:W-:Y:S05]  /*3db70*/  @!P0 BRA `(.L_x_12) ;  /* 0x000000a000c48947 */ /* 0x001fea0003800000 */
.L_x_11:
[----:B------:R-:W-:Y:S01]  /*3db80*/  BAR.SYNC.DEFER_BLOCKING 0x0 ;  /* 0x0000000000007b1d */ /* 0x000fe20000010000 */
[CC--:B------:R-:W-:Y:S01]  /*3db90*/  IADD3 R70, P0, PT, R7.reuse, R2.reuse, RZ ;  /* 0x0000000207467210 */ /* 0x0c0fe20007f1e0ff */
[----:B------:R-:W-:Y:S01]  /*3dba0*/  VIADD R90, R84, UR5 ;  /* 0x00000005545a7c36 */ /* 0x000fe20008000000 */
[----:B------:R-:W-:Y:S02]  /*3dbb0*/  IADD3 R68, P4, PT, R8, R2, RZ ;  /* 0x0000000208447210 */ /* 0x000fe40007f9e0ff */
[----:B------:R-:W-:Y:S01]  /*3dbc0*/  LEA.HI.X.SX32 R71, R7, R0, 0x1, P0 ;  /* 0x0000000007477211 */ /* 0x000fe200000f0eff */
[----:B------:R-:W-:Y:S01]  /*3dbd0*/  VIADD R87, R90, UR5 ;  /* 0x000000055a577c36 */ /* 0x000fe20008000000 */
[----:B------:R-:W-:Y:S01]  /*3dbe0*/  IADD3 R74, P0, PT, R5, R2, RZ ;  /* 0x00000002054a7210 */ /* 0x000fe20007f1e0ff */
[----:B------:R-:W-:Y:S01]  /*3dbf0*/  IMAD.MOV.U32 R93, RZ, RZ, R91 ;  /* 0x000000ffff5d7224 */ /* 0x000fe200078e005b */
[-C--:B------:R-:W-:Y:S01]  /*3dc00*/  LEA.HI.X.SX32 R69, R8, R0.reuse, 0x1, P4 ;  /* 0x0000000008457211 */ /* 0x080fe200020f0eff */
[----:B------:R-:W-:Y:S01]  /*3dc10*/  VIADD R82, R87, UR5 ;  /* 0x0000000557527c36 */ /* 0x000fe20008000000 */
[----:B------:R-:W-:Y:S01]  /*3dc20*/  LEA.HI.X.SX32 R75, R5, R0, 0x1, P0 ;  /* 0x00000000054b7211 */ /* 0x000fe200000f0eff */
[----:B------:R-:W0:Y:S01]  /*3dc30*/  LDCU UR4, c[0x0][0x39c] ;  /* 0x00007380ff0477ac */ /* 0x000e220008000800 */
[CC--:B------:R-:W-:Y:S01]  /*3dc40*/  IADD3 R78, P0, PT, R79.reuse, R2.reuse, RZ ;  /* 0x000000024f4e7210 */ /* 0x0c0fe20007f1e0ff */
[----:B------:R-:W-:Y:S01]  /*3dc50*/  STL.64 [R1+0x13c0], R68 ;  /* 0x0013c04401007387 */ /* 0x000fe20000100a00 */
[----:B------:R-:W-:Y:S01]  /*3dc60*/  VIADD R86, R82, UR5 ;  /* 0x0000000552567c36 */ /* 0x000fe20008000000 */
[----:B------:R-:W-:Y:S01]  /*3dc70*/  IADD3 R72, P4, PT, R6, R2, RZ ;  /* 0x0000000206487210 */ /* 0x000fe20007f9e0ff */
[----:B------:R-:W1:Y:S01]  /*3dc80*/  LDCU UR6, c[0x0][0x39c] ;  /* 0x00007380ff0677ac */ /* 0x000e620008000800 */
[----:B------:R4:W-:Y:S01]  /*3dc90*/  STL.64 [R1+0x13c8], R70 ;  /* 0x0013c84601007387 */ /* 0x0009e20000100a00 */
[-C--:B------:R-:W-:Y:S01]  /*3dca0*/  LEA.HI.X.SX32 R79, R79, R0.reuse, 0x1, P0 ;  /* 0x000000004f4f7211 */ /* 0x080fe200000f0eff */
[----:B------:R-:W-:Y:S01]  /*3dcb0*/  VIADD R89, R86, UR5 ;  /* 0x0000000556597c36 */ /* 0x000fe20008000000 */
[----:B------:R-:W-:Y:S01]  /*3dcc0*/  LEA.HI.X.SX32 R73, R6, R0, 0x1, P4 ;  /* 0x0000000006497211 */ /* 0x000fe200020f0eff */
[----:B------:R-:W5:Y:S01]  /*3dcd0*/  LDCU UR7, c[0x0][0x39c] ;  /* 0x00007380ff0777ac */ /* 0x000f620008000800 */
[C---:B------:R-:W-:Y:S01]  /*3dce0*/  IADD3 R76, P4, PT, R4.reuse, R2, RZ ;  /* 0x00000002044c7210 */ /* 0x040fe20007f9e0ff */
[----:B------:R-:W3:Y:S02]  /*3dcf0*/  @!P2 SYNCS.CCTL.IV [UR9+0x18000] ;  /* 0x01800000ff00a9b1 */ /* 0x000ee40008000009 */
[----:B---3--:R-:W-:Y:S01]  /*3dd00*/  BAR.SYNC.DEFER_BLOCKING 0x0 ;  /* 0x0000000000007b1d */ /* 0x008fe20000010000 */
[----:B------:R-:W-:Y:S01]  /*3dd10*/  VIADD R83, R89, UR5 ;  /* 0x0000000559537c36 */ /* 0x000fe20008000000 */
[----:B------:R-:W-:-:S02]  /*3dd20*/  LEA.HI.X.SX32 R77, R4, R0, 0x1, P4 ;  /* 0x00000000044d7211 */ /* 0x000fc400020f0eff */
[----:B----4-:R-:W-:Y:S01]  /*3dd30*/  IADD3 R70, P0, PT, R3, R2, RZ ;  /* 0x0000000203467210 */ /* 0x010fe20007f1e0ff */
[----:B------:R-:W-:Y:S01]  /*3dd40*/  VIADD R85, R83, UR5 ;  /* 0x0000000553557c36 */ /* 0x000fe20008000000 */
[----:B------:R-:W3:Y:S02]  /*3dd50*/  LDTM.x64 R4, tmem[UR10] ;  /* 0x0000000a000479ee */ /* 0x000ee40008340000 */
[----:B------:R-:W-:Y:S01]  /*3dd60*/  LEA.HI.X.SX32 R71, R3, R0, 0x1, P0 ;  /* 0x0000000003477211 */ /* 0x000fe200000f0eff */
[----:B------:R-:W-:-:S04]  /*3dd70*/  VIADD R92, R85, UR5 ;  /* 0x00000005555c7c36 */ /* 0x000fc80008000000 */
[----:B------:R4:W-:Y:S01]  /*3dd80*/  STL.64 [R1+0x200], R70 ;  /* 0x0002004601007387 */ /* 0x0009e20000100a00 */
[----:B------:R-:W-:Y:S01]  /*3dd90*/  VIADD R3, R92, UR5 ;  /* 0x000000055c037c36 */ /* 0x000fe20008000000 */
[----:B------:R-:W2:Y:S01]  /*3dda0*/  @!P2 SYNCS.CCTL.IV [UR9+0x18008] ;  /* 0x01800800ff00a9b1 */ /* 0x000ea20008000009 */
[-C--:B------:R-:W-:Y:S01]  /*3ddb0*/  IADD3 R80, P2, PT, R81, R2.reuse, RZ ;  /* 0x0000000251507210 */ /* 0x080fe20007f5e0ff */
[----:B------:R-:W0:Y:S01]  /*3ddc0*/  LDCU UR9, c[0x0][0x39c] ;  /* 0x00007380ff0977ac */ /* 0x000e220008000800 */
[----:B----4-:R-:W-:Y:S02]  /*3ddd0*/  IADD3 R70, P0, PT, R91, R2, RZ ;  /* 0x000000025b467210 */ /* 0x010fe40007f1e0ff */
[----:B------:R-:W-:Y:S02]  /*3dde0*/  LEA.HI.X.SX32 R81, R81, R0, 0x1, P2 ;  /* 0x0000000051517211 */ /* 0x000fe400010f0eff */
[----:B------:R-:W-:Y:S02]  /*3ddf0*/  IADD3 R68, P2, PT, R88, R2, RZ ;  /* 0x0000000258447210 */ /* 0x000fe40007f5e0ff */
[----:B------:R-:W-:-:S02]  /*3de00*/  LEA.HI.X.SX32 R71, R91, R0, 0x1, P0 ;  /* 0x000000005b477211 */ /* 0x000fc400000f0eff */
[----:B------:R-:W-:Y:S01]  /*3de10*/  LEA.HI.X.SX32 R69, R88, R0, 0x1, P2 ;  /* 0x0000000058457211 */ /* 0x000fe200010f0eff */
[----:B------:R-:W-:-:S04]  /*3de20*/  VIADD R88, R3, UR5 ;  /* 0x0000000503587c36 */ /* 0x000fc80008000000 */
[----:B------:R4:W-:Y:S04]  /*3de30*/  STL.64 [R1+0x208], R68 ;  /* 0x0002084401007387 */ /* 0x0009e80000100a00 */
[----:B------:R0:W-:Y:S01]  /*3de40*/  STL.64 [R1+0x280], R70 ;  /* 0x0002804601007387 */ /* 0x0001e20000100a00 */
[----:B----4-:R-:W-:-:S04]  /*3de50*/  IADD3 R68, P2, PT, R84, R2, RZ ;  /* 0x0000000254447210 */ /* 0x010fc80007f5e0ff */
[----:B------:R-:W-:Y:S01]  /*3de60*/  LEA.HI.X.SX32 R69, R84, R0, 0x1, P2 ;  /* 0x0000000054457211 */ /* 0x000fe200010f0eff */
[----:B------:R-:W-:Y:S01]  /*3de70*/  VIADD R84, R88, UR5 ;  /* 0x0000000558547c36 */ /* 0x000fe20008000000 */
[----:B0-----:R-:W-:-:S03]  /*3de80*/  IADD3 R70, P0, PT, R90, R2, RZ ;  /* 0x000000025a467210 */ /* 0x001fc60007f1e0ff */
[----:B------:R0:W-:Y:S01]  /*3de90*/  STL.64 [R1+0x2a0], R68 ;  /* 0x0002a04401007387 */ /* 0x0001e20000100a00 */
[----:B------:R-:W-:-:S05]  /*3dea0*/  LEA.HI.X.SX32 R71, R90, R0, 0x1, P0 ;  /* 0x000000005a477211 */ /* 0x000fca00000f0eff */
[----:B------:R4:W-:Y:S01]  /*3deb0*/  STL.64 [R1+0x2c0], R70 ;  /* 0x0002c04601007387 */ /* 0x0009e20000100a00 */
[----:B0-----:R-:W-:-:S04]  /*3dec0*/  IADD3 R68, P2, PT, R87, R2, RZ ;  /* 0x0000000257447210 */ /* 0x001fc80007f5e0ff */
[----:B------:R-:W-:Y:S01]  /*3ded0*/  LEA.HI.X.SX32 R69, R87, R0, 0x1, P2 ;  /* 0x0000000057457211 */ /* 0x000fe200010f0eff */
[----:B------:R-:W-:Y:S01]  /*3dee0*/  VIADD R87, R84, UR5 ;  /* 0x0000000554577c36 */ /* 0x000fe20008000000 */
[----:B----4-:R-:W-:-:S03]  /*3def0*/  IADD3 R70, P0, PT, R82, R2, RZ ;  /* 0x0000000252467210 */ /* 0x010fc60007f1e0ff */
[----:B------:R0:W-:Y:S01]  /*3df00*/  STL.64 [R1+0x2d0], R68 ;  /* 0x0002d04401007387 */ /* 0x0001e20000100a00 */
[----:B------:R-:W-:Y:S01]  /*3df10*/  LEA.HI.X.SX32 R71, R82, R0, 0x1, P0 ;  /* 0x0000000052477211 */ /* 0x000fe200000f0eff */
[----:B------:R-:W-:-:S04]  /*3df20*/  VIADD R82, R87, UR5 ;  /* 0x0000000557527c36 */ /* 0x000fc80008000000 */
[----:B------:R4:W-:Y:S01]  /*3df30*/  STL.64 [R1+0x2f0], R70 ;  /* 0x0002f04601007387 */ /* 0x0009e20000100a00 */
[----:B0-----:R-:W-:-:S04]  /*3df40*/  IADD3 R68, P2, PT, R86, R2, RZ ;  /* 0x0000000256447210 */ /* 0x001fc80007f5e0ff */
[----:B------:R-:W-:Y:S01]  /*3df50*/  LEA.HI.X.SX32 R69, R86, R0, 0x1, P2 ;  /* 0x0000000056457211 */ /* 0x000fe200010f0eff */
[----:B------:R-:W-:Y:S01]  /*3df60*/  VIADD R86, R82, UR5 ;  /* 0x0000000552567c36 */ /* 0x000fe20008000000 */
[----:B----4-:R-:W-:-:S03]  /*3df70*/  IADD3 R70, P0, PT, R89, R2, RZ ;  /* 0x0000000259467210 */ /* 0x010fc60007f1e0ff */
[----:B------:R0:W-:Y:S01]  /*3df80*/  STL.64 [R1+0x310], R68 ;  /* 0x0003104401007387 */ /* 0x0001e20000100a00 */
[----:B------:R-:W-:-:S05]  /*3df90*/  LEA.HI.X.SX32 R71, R89, R0, 0x1, P0 ;  /* 0x0000000059477211 */ /* 0x000fca00000f0eff */
[----:B------:R4:W-:Y:S01]  /*3dfa0*/  STL.64 [R1+0x330], R70 ;  /* 0x0003304601007387 */ /* 0x0009e20000100a00 */
[----:B0-----:R-:W-:-:S04]  /*3dfb0*/  IADD3 R68, P2, PT, R83, R2, RZ ;  /* 0x0000000253447210 */ /* 0x001fc80007f5e0ff */
[----:B------:R-:W-:Y:S02]  /*3dfc0*/  LEA.HI.X.SX32 R69, R83, R0, 0x1, P2 ;  /* 0x0000000053457211 */ /* 0x000fe400010f0eff */
[----:B----4-:R-:W-:-:S03]  /*3dfd0*/  IADD3 R70, P0, PT, R85, R2, RZ ;  /* 0x0000000255467210 */ /* 0x010fc60007f1e0ff */
[----:B------:R0:W-:Y:S01]  /*3dfe0*/  STL.64 [R1+0x340], R68 ;  /* 0x0003404401007387 */ /* 0x0001e20000100a00 */
[----:B------:R-:W-:Y:S02]  /*3dff0*/  LEA.HI.X.SX32 R71, R85, R0, 0x1, P0 ;  /* 0x0000000055477211 */ /* 0x000fe400000f0eff */
[----:B------:R-:W-:-:S03]  /*3e000*/  IADD3 R90, P0, PT, R3, R2, RZ ;  /* 0x00000002035a7210 */ /* 0x000fc60007f1e0ff */
[----:B------:R4:W-:Y:S01]  /*3e010*/  STL.64 [R1+0x348], R70 ;  /* 0x0003484601007387 */ /* 0x0009e20000100a00 */
[----:B0-----:R-:W-:-:S04]  /*3e020*/  IADD3 R68, P2, PT, R92, R2, RZ ;  /* 0x000000025c447210 */ /* 0x001fc80007f5e0ff */
[-C--:B------:R-:W-:Y:S01]  /*3e030*/  LEA.HI.X.SX32 R69, R92, R0.reuse, 0x1, P2 ;  /* 0x000000005c457211 */ /* 0x080fe200010f0eff */
[----:B----4-:R-:W4:Y:S01]  /*3e040*/  LDL.LU.64 R70, [R1+0x13c8] ;  /* 0x0013c80001467983 */ /* 0x010f220000300a00 */
[----:B------:R-:W-:Y:S02]  /*3e050*/  IMAD.MOV.U32 R92, RZ, RZ, R90 ;  /* 0x000000ffff5c7224 */ /* 0x000fe400078e005a */
[----:B------:R-:W-:Y:S01]  /*3e060*/  VIADD R83, R86, UR5 ;  /* 0x0000000556537c36 */ /* 0x000fe20008000000 */
[----:B------:R0:W-:Y:S01]  /*3e070*/  STL.64 [R1+0x338], R68 ;  /* 0x0003384401007387 */ /* 0x0001e20000100a00 */
[----:B------:R-:W-:Y:S02]  /*3e080*/  LEA.HI.X.SX32 R93, R3, R0, 0x1, P0 ;  /* 0x00000000035d7211 */ /* 0x000fe400000f0eff */
[----:B------:R-:W-:Y:S01]  /*3e090*/  IADD3 R92, P0, PT, R84, R2, RZ ;  /* 0x00000002545c7210 */ /* 0x000fe20007f1e0ff */
[----:B0-----:R-:W2:Y:S01]  /*3e0a0*/  LDL.LU.64 R68, [R1+0x13c0] ;  /* 0x0013c00001447983 */ /* 0x001ea20000300a00 */
[----:B------:R-:W-:-:S03]  /*3e0b0*/  VIADD R85, R83, UR5 ;  /* 0x0000000553557c36 */ /* 0x000fc60008000000 */
[----:B------:R0:W-:Y:S01]  /*3e0c0*/  STL [R1+0x328], R90 ;  /* 0x0003285a01007387 */ /* 0x0001e20000100800 */
[----:B------:R-:W-:-:S03]  /*3e0d0*/  VIADD R3, R85, UR5 ;  /* 0x0000000555037c36 */ /* 0x000fc60008000000 */
[----:B------:R1:W-:Y:S01]  /*3e0e0*/  STL [R1+0x32c], R93 ;  /* 0x00032c5d01007387 */ /* 0x0003e20000100800 */
[----:B0-----:R-:W-:-:S04]  /*3e0f0*/  IADD3 R90, P2, PT, R88, R2, RZ ;  /* 0x00000002585a7210 */ /* 0x001fc80007f5e0ff */
[-C--:B------:R-:W-:Y:S02]  /*3e100*/  LEA.HI.X.SX32 R91, R88, R0.reuse, 0x1, P2 ;  /* 0x00000000585b7211 */ /* 0x080fe400010f0eff */
[----:B-1----:R-:W-:Y:S01]  /*3e110*/  LEA.HI.X.SX32 R93, R84, R0, 0x1, P0 ;  /* 0x00000000545d7211 */ /* 0x002fe200000f0eff */
[----:B------:R-:W-:Y:S01]  /*3e120*/  VIADD R84, R3, UR5 ;  /* 0x0000000503547c36 */ /* 0x000fe20008000000 */
[C---:B------:R-:W-:Y:S01]  /*3e130*/  IADD3 R88, P0, PT, R82.reuse, R2, RZ ;  /* 0x0000000252587210 */ /* 0x040fe20007f1e0ff */
[----:B------:R0:W-:Y:S03]  /*3e140*/  STL.64 [R1+0x320], R90 ;  /* 0x0003205a01007387 */ /* 0x0001e60000100a00 */
[----:B------:R-:W-:Y:S01]  /*3e150*/  LEA.HI.X.SX32 R89, R82, R0, 0x1, P0 ;  /* 0x0000000052597211 */ /* 0x000fe200000f0eff */
[----:B------:R-:W-:Y:S01]  /*3e160*/  STL.64 [R1+0x318], R92 ;  /* 0x0003185c01007387 */ /* 0x000fe20000100a00 */
[----:B------:R-:W-:Y:S01]  /*3e170*/  VIADD R82, R84, UR5 ;  /* 0x0000000554527c36 */ /* 0x000fe20008000000 */
[----:B0-----:R-:W-:-:S04]  /*3e180*/  IADD3 R90, P2, PT, R87, R2, RZ ;  /* 0x00000002575a7210 */ /* 0x001fc80007f5e0ff */
[----:B------:R-:W-:-:S05]  /*3e190*/  LEA.HI.X.SX32 R91, R87, R0, 0x1, P2 ;  /* 0x00000000575b7211 */ /* 0x000fca00010f0eff */
[----:B------:R0:W-:Y:S04]  /*3e1a0*/  STL.64 [R1+0x308], R90 ;  /* 0x0003085a01007387 */ /* 0x0001e80000100a00 */
[----:B------:R1:W-:Y:S01]  /*3e1b0*/  STL.64 [R1+0x300], R88 ;  /* 0x0003005801007387 */ /* 0x0003e20000100a00 */
[CC--:B0-----:R-:W-:Y:S02]  /*3e1c0*/  IADD3 R90, P2, PT, R86.reuse, R2.reuse, RZ ;  /* 0x00000002565a7210 */ /* 0x0c1fe40007f5e0ff */
[C---:B-1----:R-:W-:Y:S02]  /*3e1d0*/  IADD3 R88, P0, PT, R83.reuse, R2, RZ ;  /* 0x0000000253587210 */ /* 0x042fe40007f1e0ff */
[-C--:B------:R-:W-:Y:S01]  /*3e1e0*/  LEA.HI.X.SX32 R91, R86, R0.reuse, 0x1, P2 ;  /* 0x00000000565b7211 */ /* 0x080fe200010f0eff */
[----:B------:R-:W-:Y:S01]  /*3e1f0*/  VIADD R86, R82, UR5 ;  /* 0x0000000552567c36 */ /* 0x000fe20008000000 */
[----:B------:R-:W-:-:S03]  /*3e200*/  LEA.HI.X.SX32 R89, R83, R0, 0x1, P0 ;  /* 0x0000000053597211 */ /* 0x000fc600000f0eff */
[----:B------:R0:W-:Y:S01]  /*3e210*/  STL.64 [R1+0x2f8], R90 ;  /* 0x0002f85a01007387 */ /* 0x0001e20000100a00 */
[----:B------:R-:W-:-:S03]  /*3e220*/  VIADD R83, R86, UR5 ;  /* 0x0000000556537c36 */ /* 0x000fc60008000000 */
[----:B------:R1:W-:Y:S01]  /*3e230*/  STL.64 [R1+0x2e8], R88 ;  /* 0x0002e85801007387 */ /* 0x0003e20000100a00 */
[-C--:B0-----:R-:W-:Y:S02]  /*3e240*/  IADD3 R90, P2, PT, R85, R2.reuse, RZ ;  /* 0x00000002555a7210 */ /* 0x081fe40007f5e0ff */
[----:B-1----:R-:W-:Y:S02]  /*3e250*/  IADD3 R88, P0, PT, R3, R2, RZ ;  /* 0x0000000203587210 */ /* 0x002fe40007f1e0ff */
[-C--:B------:R-:W-:Y:S02]  /*3e260*/  LEA.HI.X.SX32 R91, R85, R0.reuse, 0x1, P2 ;  /* 0x00000000555b7211 */ /* 0x080fe400010f0eff */
[----:B------:R-:W-:Y:S02]  /*3e270*/  LEA.HI.X.SX32 R89, R3, R0, 0x1, P0 ;  /* 0x0000000003597211 */ /* 0x000fe400000f0eff */
[-C--:B------:R-:W-:Y:S01]  /*3e280*/  IADD3 R92, P2, PT, R84, R2.reuse, RZ ;  /* 0x00000002545c7210 */ /* 0x080fe20007f5e0ff */
[----:B------:R-:W-:Y:S04]  /*3e290*/  STL.64 [R1+0x2e0], R90 ;  /* 0x0002e05a01007387 */ /* 0x000fe80000100a00 */
[----:B------:R0:W-:Y:S04]  /*3e2a0*/  STL.64 [R1+0x2d8], R88 ;  /* 0x0002d85801007387 */ /* 0x0001e80000100a00 */
[----:B0-----:R-:W2:Y:S04]  /*3e2b0*/  LDL.LU R89, [R1+0xf6c] ;  /* 0x000f6c0001597983 */ /* 0x001ea80000300800 */
[----:B------:R-:W4:Y:S04]  /*3e2c0*/  LDL.LU R88, [R1+0xf68] ;  /* 0x000f680001587983 */ /* 0x000f280000300800 */
[----:B------:R-:W5:Y:S01]  /*3e2d0*/  LDL.LU R85, [R1+0xf64] ;  /* 0x000f640001557983 */ /* 0x000f620000300800 */
[----:B------:R-:W-:Y:S01]  /*3e2e0*/  IADD3 R90, P0, PT, R82, R2, RZ ;  /* 0x00000002525a7210 */ /* 0x000fe20007f1e0ff */
[----:B------:R-:W-:Y:S01]  /*3e2f0*/  VIADD R3, R83, UR5 ;  /* 0x0000000553037c36 */ /* 0x000fe20008000000 */
[----:B------:R-:W-:-:S02]  /*3e300*/  LEA.HI.X.SX32 R93, R84, R0, 0x1, P2 ;  /* 0x00000000545d7211 */ /* 0x000fc400010f0eff */
[----:B------:R-:W-:Y:S01]  /*3e310*/  LEA.HI.X.SX32 R91, R82, R0, 0x1, P0 ;  /* 0x00000000525b7211 */ /* 0x000fe200000f0eff */
[----:B------:R-:W-:Y:S02]  /*3e320*/  VIADD R82, R3, UR5 ;  /* 0x0000000503527c36 */ /* 0x000fe40008000000 */
[----:B------:R0:W-:Y:S02]  /*3e330*/  STL.64 [R1+0x2c8], R92 ;  /* 0x0002c85c01007387 */ /* 0x0001e40000100a00 */
[----:B------:R-:W-:Y:S02]  /*3e340*/  VIADD R84, R82, UR5 ;  /* 0x0000000552547c36 */ /* 0x000fe40008000000 */
[----:B------:R1:W-:Y:S01]  /*3e350*/  STL.64 [R1+0x2b8], R90 ;  /* 0x0002b85a01007387 */ /* 0x0003e20000100a00 */
[-C--:B0-----:R-:W-:Y:S02]  /*3e360*/  IADD3 R92, P2, PT, R86, R2.reuse, RZ ;  /* 0x00000002565c7210 */ /* 0x081fe40007f5e0ff */
[----:B-1----:R-:W-:-:S02]  /*3e370*/  IADD3 R90, P0, PT, R83, R2, RZ ;  /* 0x00000002535a7210 */ /* 0x002fc40007f1e0ff */
[-C--:B------:R-:W-:Y:S02]  /*3e380*/  LEA.HI.X.SX32 R93, R86, R0.reuse, 0x1, P2 ;  /* 0x00000000565d7211 */ /* 0x080fe400010f0eff */
[----:B------:R-:W-:Y:S02]  /*3e390*/  LEA.HI.X.SX32 R91, R83, R0, 0x1, P0 ;  /* 0x00000000535b7211 */ /* 0x000fe400000f0eff */
[C---:B------:R-:W-:Y:S01]  /*3e3a0*/  IADD3 R86, P4, PT, R84.reuse, R2, RZ ;  /* 0x0000000254567210 */ /* 0x040fe20007f9e0ff */
[----:B------:R0:W-:Y:S01]  /*3e3b0*/  STL.64 [R1+0x2b0], R92 ;  /* 0x0002b05c01007387 */ /* 0x0001e20000100a00 */
[----:B---3--:R-:W-:Y:S02]  /*3e3c0*/  F2FP.SATFINITE.E5M2.F32.PACK_AB_MERGE_C R83, R7, R6, RZ ;  /* 0x000000060753723e */ /* 0x008fe400048060ff */
[----:B------:R-:W-:Y:S01]  /*3e3d0*/  LEA.HI.X.SX32 R87, R84, R0, 0x1, P4 ;  /* 0x0000000054577211 */ /* 0x000fe200020f0eff */
[----:B------:R1:W-:Y:S01]  /*3e3e0*/  STL.64 [R1+0x2a8], R90 ;  /* 0x0002a85a01007387 */ /* 0x0003e20000100a00 */
[----:B0-----:R-:W-:-:S02]  /*3e3f0*/  IADD3 R92, P2, PT, R3, R2, RZ ;  /* 0x00000002035c7210 */ /* 0x001fc40007f5e0ff */
[C---:B-1----:R-:W-:Y:S02]  /*3e400*/  IADD3 R90, P0, PT, R82.reuse, R2, RZ ;  /* 0x00000002525a7210 */ /* 0x042fe40007f1e0ff */
[-C--:B------:R-:W-:Y:S02]  /*3e410*/  LEA.HI.X.SX32 R93, R3, R0.reuse, 0x1, P2 ;  /* 0x00000000035d7211 */ /* 0x080fe400010f0eff */
[----:B------:R-:W-:Y:S02]  /*3e420*/  LEA.HI.X.SX32 R91, R82, R0, 0x1, P0 ;  /* 0x00000000525b7211 */ /* 0x000fe400000f0eff */
[----:B------:R-:W-:Y:S01]  /*3e430*/  F2FP.SATFINITE.E5M2.F32.PACK_AB_MERGE_C R3, R15, R14, RZ ;  /* 0x0000000e0f03723e */ /* 0x000fe200048060ff */
[----:B------:R-:W-:Y:S01]  /*3e440*/  STL.64 [R1+0x298], R92 ;  /* 0x0002985c01007387 */ /* 0x000fe20000100a00 */
[----:B------:R-:W-:Y:S02]  /*3e450*/  F2FP.SATFINITE.E5M2.F32.PACK_AB_MERGE_C R82, R5, R4, RZ ;  /* 0x000000040552723e */ /* 0x000fe400048060ff */
[----:B------:R-:W-:Y:S01]  /*3e460*/  F2FP.SATFINITE.E5M2.F32.PACK_AB_MERGE_C R5, R17, R16, RZ ;  /* 0x000000101105723e */ /* 0x000fe200048060ff */
[----:B------:R-:W-:Y:S01]  /*3e470*/  STL.64 [R1+0x290], R90 ;  /* 0x0002905a01007387 */ /* 0x000fe20000100a00 */
[----:B------:R-:W-:-:S03]  /*3e480*/  F2FP.SATFINITE.E5M2.F32.PACK_AB_MERGE_C R4, R19, R18, RZ ;  /* 0x000000121304723e */ /* 0x000fc600048060ff */
[----:B------:R0:W-:Y:S04]  /*3e490*/  STL.64 [R1+0x288], R86 ;  /* 0x0002885601007387 */ /* 0x0001e80000100a00 */
[----:B------:R1:W-:Y:S04]  /*3e4a0*/  STL [R1+0x354], R3 ;  /* 0x0003540301007387 */ /* 0x0003e80000100800 */
[----:B------:R3:W-:Y:S04]  /*3e4b0*/  STL [R1+0x358], R5 ;  /* 0x0003580501007387 */ /* 0x0007e80000100800 */
[----:B------:R3:W-:Y:S01]  /*3e4c0*/  STL [R1+0x35c], R4 ;  /* 0x00035c0401007387 */ /* 0x0007e20000100800 */
[----:B0-----:R-:W-:-:S02]  /*3e4d0*/  F2FP.SATFINITE.E5M2.F32.PACK_AB_MERGE_C R86, R11, R10, RZ ;  /* 0x0000000a0b56723e */ /* 0x001fc400048060ff */
[----:B-1----:R-:W-:Y:S02]  /*3e4e0*/  F2FP.SATFINITE.E5M2.F32.PACK_AB_MERGE_C R3, R21, R20, RZ ;  /* 0x000000141503723e */ /* 0x002fe400048060ff */
[----:B------:R-:W-:Y:S02]  /*3e4f0*/  F2FP.SATFINITE.E5M2.F32.PACK_AB_MERGE_C R87, R13, R12, RZ ;  /* 0x0000000c0d57723e */ /* 0x000fe400048060ff */
[----:B---3--:R-:W-:Y:S01]  /*3e500*/  F2FP.SATFINITE.E5M2.F32.PACK_AB_MERGE_C R5, R23, R22, RZ ;  /* 0x000000161705723e */ /* 0x008fe200048060ff */
[----:B------:R0:W-:Y:S01]  /*3e510*/  STL [R1+0x360], R3 ;  /* 0x0003600301007387 */ /* 0x0001e20000100800 */
[----:B------:R-:W-:-:S03]  /*3e520*/  F2FP.SATFINITE.E5M2.F32.PACK_AB_MERGE_C R4, R25, R24, RZ ;  /* 0x000000181904723e */ /* 0x000fc600048060ff */
[----:B------:R1:W-:Y:S04]  /*3e530*/  STL [R1+0x364], R5 ;  /* 0x0003640501007387 */ /* 0x0003e80000100800 */
[----:B------:R3:W-:Y:S01]  /*3e540*/  STL [R1+0x368], R4 ;  /* 0x0003680401007387 */ /* 0x0007e20000100800 */
[----:B0-----:R-:W-:Y:S02]  /*3e550*/  F2FP.SATFINITE.E5M2.F32.PACK_AB_MERGE_C R3, R27, R26, RZ ;  /* 0x0000001a1b03723e */ /* 0x001fe400048060ff */
[----:B-1----:R-:W-:-:S03]  /*3e560*/  F2FP.SATFINITE.E5M2.F32.PACK_AB_MERGE_C R5, R29, R28, RZ ;  /* 0x0000001c1d05723e */ /* 0x002fc600048060ff */
[----:B------:R0:W-:Y:S01]  /*3e570*/  STL [R1+0x36c], R3 ;  /* 0x00036c0301007387 */ /* 0x0001e20000100800 */
[----:B---3--:R-:W-:-:S03]  /*3e580*/  F2FP.SATFINITE.E5M2.F32.PACK_AB_MERGE_C R4, R31, R30, RZ ;  /* 0x0000001e1f04723e */ /* 0x008fc600048060ff */
        /* <DEDUP_REMOVED lines=18> */
[----:B------:R1:W-:Y:S01]  /*3e6b0*/  STL [R1+0x394], R5 ;  /* 0x0003940501007387 */ /* 0x0003e20000100800 */
[----:B0-----:R-:W-:Y:S02]  /*3e6c0*/  F2FP.SATFINITE.E5M2.F32.PACK_AB_MERGE_C R3, R49, R48, RZ ;  /* 0x000000303103723e */ /* 0x001fe400048060ff */
[----:B-1----:R-:W-:-:S03]  /*3e6d0*/  F2FP.SATFINITE.E5M2.F32.PACK_AB_MERGE_C R5, R53, R52, RZ ;  /* 0x000000343505723e */ /* 0x002fc600048060ff */
[----:B------:R0:W-:Y:S04]  /*3e6e0*/  STL [R1+0x398], R3 ;  /* 0x0003980301007387 */ /* 0x0001e80000100800 */
[----:B------:R1:W-:Y:S04]  /*3e6f0*/  STL [R1+0x39c], R4 ;  /* 0x00039c0401007387 */ /* 0x0003e80000100800 */
[----:B------:R3:W-:Y:S01]  /*3e700*/  STL [R1+0x3a0], R5 ;  /* 0x0003a00501007387 */ /* 0x0007e20000100800 */
[----:B0-----:R-:W-:Y:S02]  /*3e710*/  F2FP.SATFINITE.E5M2.F32.PACK_AB_MERGE_C R3, R55, R54, RZ ;  /* 0x000000363703723e */ /* 0x001fe400048060ff */
[----:B-1----:R-:W-:-:S03]  /*3e720*/  F2FP.SATFINITE.E5M2.F32.PACK_AB_MERGE_C R4, R57, R56, RZ ;  /* 0x000000383904723e */ /* 0x002fc600048060ff */
[----:B------:R0:W-:Y:S01]  /*3e730*/  STL [R1+0x3a4], R3 ;  /* 0x0003a40301007387 */ /* 0x0001e20000100800 */
[----:B---3--:R-:W-:-:S03]  /*3e740*/  F2FP.SATFINITE.E5M2.F32.PACK_AB_MERGE_C R5, R59, R58, RZ ;  /* 0x0000003a3b05723e */ /* 0x008fc600048060ff */
[----:B------:R1:W-:Y:S04]  /*3e750*/  STL [R1+0x3a8], R4 ;  /* 0x0003a80401007387 */ /* 0x0003e80000100800 */
[----:B------:R-:W-:Y:S01]  /*3e760*/  STL [R1+0x3ac], R5 ;  /* 0x0003ac0501007387 */ /* 0x000fe20000100800 */
[----:B0-----:R-:W-:Y:S02]  /*3e770*/  F2FP.SATFINITE.E5M2.F32.PACK_AB_MERGE_C R3, R61, R60, RZ ;  /* 0x0000003c3d03723e */ /* 0x001fe400048060ff */
[----:B-1----:R-:W-:-:S03]  /*3e780*/  F2FP.SATFINITE.E5M2.F32.PACK_AB_MERGE_C R4, R63, R62, RZ ;  /* 0x0000003e3f04723e */ /* 0x002fc600048060ff */
[----:B------:R0:W-:Y:S04]  /*3e790*/  STL [R1+0x3b0], R3 ;  /* 0x0003b00301007387 */ /* 0x0001e80000100800 */
[----:B------:R1:W-:Y:S01]  /*3e7a0*/  STL [R1+0x3b4], R4 ;  /* 0x0003b40401007387 */ /* 0x0003e20000100800 */
[----:B0-----:R-:W-:Y:S02]  /*3e7b0*/  F2FP.SATFINITE.E5M2.F32.PACK_AB_MERGE_C R3, R67, R66, RZ ;  /* 0x000000424303723e */ /* 0x001fe400048060ff */
[----:B--2---:R-:W-:Y:S02]  /*3e7c0*/  ISETP.LT.AND P2, PT, R89, UR16, !P1 ;  /* 0x0000001059007c0c */ /* 0x004fe4000cf41270 */
[----:B----4-:R-:W-:Y:S02]  /*3e7d0*/  ISETP.LT.AND P0, PT, R88, UR17, !P1 ;  /* 0x0000001158007c0c */ /* 0x010fe4000cf01270 */
[----:B------:R-:W-:-:S02]  /*3e7e0*/  F2FP.SATFINITE.E5M2.F32.PACK_AB_MERGE_C R88, R65, R64, RZ ;  /* 0x000000404158723e */ /* 0x000fc400048060ff */
[----:B-----5:R-:W-:Y:S02]  /*3e7f0*/  ISETP.LT.AND P4, PT, R85, UR14, !P1 ;  /* 0x0000000e55007c0c */ /* 0x020fe4000cf81270 */
[----:B------:R-:W-:Y:S01]  /*3e800*/  F2FP.SATFINITE.E5M2.F32.PACK_AB_MERGE_C R85, R9, R8, RZ ;  /* 0x000000080955723e */ /* 0x000fe200048060ff */
[----:B------:R-:W-:Y:S01]  /*3e810*/  STL [R1+0x3bc], R88 ;  /* 0x0003bc5801007387 */ /* 0x000fe20000100800 */
[----:B-1----:R-:W0:Y:S03]  /*3e820*/  LDTM.x64 R4, tmem[UR10+0x40] ;  /* 0x0000400a000479ee */ /* 0x002e260008340000 */
[----:B0-----:R-:W-:Y:S04]  /*3e830*/  STL.64 [R1+0x100], R4 ;  /* 0x0001000401007387 */ /* 0x001fe80000100a00 */
[----:B------:R0:W-:Y:S04]  /*3e840*/  STL [R1+0x3b8], R3 ;  /* 0x0003b80301007387 */ /* 0x0001e80000100800 */
[----:B------:R-:W-:Y:S04]  /*3e850*/  STL.64 [R1+0x108], R6 ;  /* 0x0001080601007387 */ /* 0x000fe80000100a00 */
        /* <DEDUP_REMOVED lines=29> */
[----:B------:R1:W-:Y:S04]  /*3ea30*/  STL.64 [R1+0x1f8], R66 ;  /* 0x0001f84201007387 */ /* 0x0003e80000100a00 */
[----:B0-----:R-:W2:Y:S04]  /*3ea40*/  LDL.LU R3, [R1+0xf70] ;  /* 0x000f700001037983 */ /* 0x001ea80000300800 */
[----:B------:R-:W3:Y:S01]  /*3ea50*/  LDL.LU R89, [R1+0xf74] ;  /* 0x000f740001597983 */ /* 0x000ee20000300800 */
[----:B-1----:R-:W0:Y:S03]  /*3ea60*/  LDTM.x64 R4, tmem[UR10+0x80] ;  /* 0x0000800a000479ee */ /* 0x002e260008340000 */
[----:B0-----:R-:W-:Y:S04]  /*3ea70*/  STL.64 [R1], R4 ;  /* 0x0000000401007387 */ /* 0x001fe80000100a00 */
        /* <DEDUP_REMOVED lines=31> */
[----:B------:R-:W4:Y:S01]  /*3ec70*/  LDL.LU R88, [R1+0xf78] ;  /* 0x000f780001587983 */ /* 0x000f220000300800 */
[----:B0-----:R-:W0:Y:S01]  /*3ec80*/  LDTM.x64 R4, tmem[UR10+0xc0] ;  /* 0x0000c00a000479ee */ /* 0x001e220008340000 */
[----:B------:R-:W-:Y:S01]  /*3ec90*/  NOP ;  /* 0x0000000000007918 */ /* 0x000fe20000000000 */
[----:B------:R-:W1:Y:S01]  /*3eca0*/  LDCU UR10, c[0x0][0x39c] ;  /* 0x00007380ff0a77ac */ /* 0x000e620008000800 */
[----:B0-----:R0:W-:Y:S04]  /*3ecb0*/  STL.64 [R1+0x13b8], R14 ;  /* 0x0013b80e01007387 */ /* 0x0011e80000100a00 */
[----:B------:R5:W-:Y:S04]  /*3ecc0*/  STL.64 [R1+0x13b0], R16 ;  /* 0x0013b01001007387 */ /* 0x000be80000100a00 */
[----:B------:R-:W-:Y:S04]  /*3ecd0*/  STL.64 [R1+0x13a8], R18 ;  /* 0x0013a81201007387 */ /* 0x000fe80000100a00 */
[----:B------:R-:W-:Y:S04]  /*3ece0*/  STL.64 [R1+0x13a0], R20 ;  /* 0x0013a01401007387 */ /* 0x000fe80000100a00 */
[----:B------:R-:W-:Y:S04]  /*3ecf0*/  STL [R1+0x1398], R23 ;  /* 0x0013981701007387 */ /* 0x000fe80000100800 */
[----:B------:R-:W-:Y:S04]  /*3ed00*/  STL.64 [R1+0x1390], R24 ;  /* 0x0013901801007387 */ /* 0x000fe80000100a00 */
[----:B------:R-:W-:Y:S04]  /*3ed10*/  STL.64 [R1+0x1388], R26 ;  /* 0x0013881a01007387 */ /* 0x000fe80000100a00 */
[----:B------:R-:W-:Y:S04]  /*3ed20*/  STL.64 [R1+0x1380], R28 ;  /* 0x0013801c01007387 */ /* 0x000fe80000100a00 */
[----:B------:R-:W-:Y:S04]  /*3ed30*/  STL [R1+0x1378], R44 ;  /* 0x0013782c01007387 */ /* 0x000fe80000100800 */
[----:B------:R-:W-:Y:S04]  /*3ed40*/  STL.64 [R1+0x1370], R30 ;  /* 0x0013701e01007387 */ /* 0x000fe80000100a00 */
[----:B------:R-:W-:Y:S04]  /*3ed50*/  STL.64 [R1+0x1368], R32 ;  /* 0x0013682001007387 */ /* 0x000fe80000100a00 */
[----:B------:R-:W-:Y:S04]  /*3ed60*/  STL.64 [R1+0x1360], R34 ;  /* 0x0013602201007387 */ /* 0x000fe80000100a00 */
[----:B------:R-:W-:Y:S04]  /*3ed70*/  STL.64 [R1+0x1358], R36 ;  /* 0x0013582401007387 */ /* 0x000fe80000100a00 */
[----:B------:R-:W-:Y:S04]  /*3ed80*/  STL.64 [R1+0x1350], R38 ;  /* 0x0013502601007387 */ /* 0x000fe80000100a00 */
[----:B------:R-:W-:Y:S04]  /*3ed90*/  STL.64 [R1+0x1348], R40 ;  /* 0x0013482801007387 */ /* 0x000fe80000100a00 */
[----:B------:R-:W-:Y:S04]  /*3eda0*/  STL.64 [R1+0x1340], R42 ;  /* 0x0013402a01007387 */ /* 0x000fe80000100a00 */
[----:B------:R-:W-:Y:S04]  /*3edb0*/  STL [R1+0x1338], R45 ;  /* 0x0013382d01007387 */ /* 0x000fe80000100800 */
[----:B------:R-:W-:Y:S04]  /*3edc0*/  STL.64 [R1+0x1330], R46 ;  /* 0x0013302e01007387 */ /* 0x000fe80000100a00 */
[----:B------:R-:W-:Y:S04]  /*3edd0*/  STL.64 [R1+0x1328], R48 ;  /* 0x0013283001007387 */ /* 0x000fe80000100a00 */
[----:B------:R-:W-:Y:S04]  /*3ede0*/  STL [R1+0x1320], R54 ;  /* 0x0013203601007387 */ /* 0x000fe80000100800 */
[----:B------:R-:W-:Y:S04]  /*3edf0*/  STL.64 [R1+0x1318], R50 ;  /* 0x0013183201007387 */ /* 0x000fe80000100a00 */
[----:B------:R-:W-:Y:S04]  /*3ee00*/  STL.64 [R1+0x1310], R52 ;  /* 0x0013103401007387 */ /* 0x000fe80000100a00 */
[----:B------:R-:W-:Y:S04]  /*3ee10*/  STL [R1+0x130c], R55 ;  /* 0x00130c3701007387 */ /* 0x000fe80000100800 */
[----:B------:R-:W-:Y:S04]  /*3ee20*/  STL [R1+0x1308], R58 ;  /* 0x0013083a01007387 */ /* 0x000fe80000100800 */
[----:B------:R-:W-:Y:S04]  /*3ee30*/  STL.64 [R1+0x1300], R56 ;  /* 0x0013003801007387 */ /* 0x000fe80000100a00 */
[----:B------:R-:W-:Y:S04]  /*3ee40*/  STL [R1+0x12f8], R59 ;  /* 0x0012f83b01007387 */ /* 0x000fe80000100800 */
[----:B------:R-:W-:Y:S04]  /*3ee50*/  STL.64 [R1+0x12f0], R60 ;  /* 0x0012f03c01007387 */ /* 0x000fe80000100a00 */
[----:B------:R-:W-:Y:S04]  /*3ee60*/  STL [R1+0x12ec], R62 ;  /* 0x0012ec3e01007387 */ /* 0x000fe80000100800 */
[----:B------:R-:W-:Y:S04]  /*3ee70*/  STL [R1+0x12e8], R63 ;  /* 0x0012e83f01007387 */ /* 0x000fe80000100800 */
[----:B------:R-:W-:Y:S04]  /*3ee80*/  STL.64 [R1+0x12e0], R64 ;  /* 0x0012e04001007387 */ /* 0x000fe80000100a00 */
[----:B------:R-:W-:Y:S04]  /*3ee90*/  STL [R1+0x12dc], R66 ;  /* 0x0012dc4201007387 */ /* 0x000fe80000100800 */
[----:B------:R-:W-:Y:S04]  /*3eea0*/  STL [R1+0x12d8], R67 ;  /* 0x0012d84301007387 */ /* 0x000fe80000100800 */
[----:B0-----:R-:W4:Y:S04]  /*3eeb0*/  LDL.LU R14, [R1+0xf7c] ;  /* 0x000f7c00010e7983 */ /* 0x001f280000300800 */
[----:B------:R-:W4:Y:S04]  /*3eec0*/  LDL.LU R15, [R1+0xf80] ;  /* 0x000f8000010f7983 */ /* 0x000f280000300800 */
[----:B------:R0:W-:Y:S01]  /*3eed0*/  @P3 STG.E.U8 desc[UR18][R68.64], R82 ;  /* 0x0000005244003986 */ /* 0x0001e2000c101112 */
[----:B--2---:R-:W-:Y:S01]  /*3eee0*/  ISETP.LT.AND P3, PT, R3, UR4, !P1 ;  /* 0x0000000403007c0c */ /* 0x004fe2000cf61270 */
[----:B------:R-:W3:Y:S02]  /*3eef0*/  LDCU UR4, c[0x0][0x39c] ;  /* 0x00007380ff0477ac */ /* 0x000ee40008000800 */
[----:B-----5:R-:W2:Y:S01]  /*3ef00*/  LDL.LU R16, [R1+0xf84] ;  /* 0x000f840001107983 */ /* 0x020ea20000300800 */
[----:B0-----:R-:W-:-:S04]  /*3ef10*/  PRMT R68, R82, 0x9910, RZ ;  /* 0x0000991052447816 */ /* 0x001fc800000000ff */
[----:B------:R-:W-:-:S05]  /*3ef20*/  SHF.R.S32.HI R68, RZ, 0x8, R68 ;  /* 0x00000008ff447819 */ /* 0x000fca0000011444 */
[----:B------:R0:W-:Y:S01]  /*3ef30*/  @P5 STG.E.U8 desc[UR18][R70.64], R68 ;  /* 0x0000004446005986 */ /* 0x0001e2000c101112 */
[----:B---3--:R-:W-:Y:S01]  /*3ef40*/  ISETP.LT.AND P5, PT, R89, UR4, !P1 ;  /* 0x0000000459007c0c */ /* 0x008fe2000cfa1270 */
[----:B------:R-:W4:Y:S02]  /*3ef50*/  LDCU UR4, c[0x0][0x39c] ;  /* 0x00007380ff0477ac */ /* 0x000f240008000800 */
[----:B------:R-:W-:Y:S01]  /*3ef60*/  @P2 STG.E.U8 desc[UR18][R72.64], R83 ;  /* 0x0000005348002986 */ /* 0x000fe2000c101112 */
[----:B0-----:R-:W-:-:S04]  /*3ef70*/  PRMT R68, R83, 0x9910, RZ ;  /* 0x0000991053447816 */ /* 0x001fc800000000ff */
[----:B------:R-:W-:-:S05]  /*3ef80*/  SHF.R.S32.HI R68, RZ, 0x8, R68 ;  /* 0x00000008ff447819 */ /* 0x000fca0000011444 */
[----:B------:R0:W-:Y:S01]  /*3ef90*/  @P0 STG.E.U8 desc[UR18][R74.64], R68 ;  /* 0x000000444a000986 */ /* 0x0001e2000c101112 */
[----:B----4-:R-:W-:Y:S01]  /*3efa0*/  ISETP.LT.AND P2, PT, R88, UR4, !P1 ;  /* 0x0000000458007c0c */ /* 0x010fe2000cf41270 */
[----:B------:R-:W3:Y:S02]  /*3efb0*/  LDCU UR4, c[0x0][0x39c] ;  /* 0x00007380ff0477ac */ /* 0x000ee40008000800 */
[----:B---3--:R-:W-:Y:S01]  /*3efc0*/  ISETP.LT.AND P0, PT, R14, UR4, !P1 ;  /* 0x000000040e007c0c */ /* 0x008fe2000cf01270 */
[----:B------:R-:W3:Y:S01]  /*3efd0*/  LDCU UR4, c[0x0][0x39c] ;  /* 0x00007380ff0477ac */ /* 0x000ee20008000800 */
[----:B------:R-:W4:Y:S04]  /*3efe0*/  LDL.LU R14, [R1+0xf88] ;  /* 0x000f8800010e7983 */ /* 0x000f280000300800 */
[----:B------:R-:W-:Y:S04]  /*3eff0*/  @P4 STG.E.U8 desc[UR18][R76.64], R85 ;  /* 0x000000554c004986 */ /* 0x000fe8000c101112 */
[----:B------:R-:W5:Y:S01]  /*3f000*/  LDL.LU.64 R88, [R1+0x200] ;  /* 0x0002000001587983 */ /* 0x000f620000300a00 */
[----:B---3--:R-:W-:Y:S01]  /*3f010*/  ISETP.LT.AND P4, PT, R15, UR4, !P1 ;  /* 0x000000040f007c0c */ /* 0x008fe2000cf81270 */
[----:B------:R-:W2:Y:S02]  /*3f020*/  LDCU UR4, c[0x0][0x39c] ;  /* 0x00007380ff0477ac */ /* 0x000ea40008000800 */
[----:B------:R-:W3:Y:S01]  /*3f030*/  LDL.LU R15, [R1+0xe44] ;  /* 0x000e4400010f7983 */ /* 0x000ee20000300800 */
[----:B0-----:R-:W-:-:S03]  /*3f040*/  PRMT R68, R85, 0x9910, RZ ;  /* 0x0000991055447816 */ /* 0x001fc600000000ff */
[----:B------:R-:W3:Y:S01]  /*3f050*/  LDL.LU.64 R92, [R1+0x208] ;  /* 0x00020800015c7983 */ /* 0x000ee20000300a00 */
[----:B------:R-:W-:-:S03]  /*3f060*/  SHF.R.S32.HI R68, RZ, 0x8, R68 ;  /* 0x00000008ff447819 */ /* 0x000fc60000011444 */
[----:B------:R-:W3:Y:S04]  /*3f070*/  LDL.LU R17, [R1+0xf8c] ;  /* 0x000f8c0001117983 */ /* 0x000ee80000300800 */
[----:B------:R0:W-:Y:S04]  /*3f080*/  @P3 STG.E.U8 desc[UR18][R78.64], R68 ;  /* 0x000000444e003986 */ /* 0x0001e8000c101112 */
[----:B------:R-:W3:Y:S01]  /*3f090*/  LDL.LU.64 R90, [R1+0x280] ;  /* 0x00028000015a7983 */ /* 0x000ee20000300a00 */
[----:B--2---:R-:W-:Y:S01]  /*3f0a0*/  ISETP.LT.AND P3, PT, R16, UR4, !P1 ;  /* 0x0000000410007c0c */ /* 0x004fe2000cf61270 */
[----:B------:R-:W4:Y:S02]  /*3f0b0*/  LDCU UR4, c[0x0][0x39c] ;  /* 0x00007380ff0477ac */ /* 0x000f240008000800 */
[----:B------:R-:W-:Y:S01]  /*3f0c0*/  @P5 STG.E.U8 desc[UR18][R80.64], R86 ;  /* 0x0000005650005986 */ /* 0x000fe2000c101112 */
[----:B0-----:R-:W-:-:S04]  /*3f0d0*/  PRMT R68, R86, 0x9910, RZ ;  /* 0x0000991056447816 */ /* 0x001fc800000000ff */
[----:B------:R-:W-:Y:S02]  /*3f0e0*/  SHF.R.S32.HI R68, RZ, 0x8, R68 ;  /* 0x00000008ff447819 */ /* 0x000fe40000011444 */
[----:B----4-:R-:W-:Y:S01]  /*3f0f0*/  ISETP.LT.AND P5, PT, R14, UR4, !P1 ;  /* 0x000000040e007c0c */ /* 0x010fe2000cfa1270 */
[----:B------:R-:W3:Y:S01]  /*3f100*/  LDCU UR4, c[0x0][0x39c] ;  /* 0x00007380ff0477ac */ /* 0x000ee20008000800 */
[----:B------:R-:W2:Y:S04]  /*3f110*/  LDL.LU R14, [R1+0xf90] ;  /* 0x000f9000010e7983 */ /* 0x000ea80000300800 */
[----:B-----5:R0:W-:Y:S01]  /*3f120*/  @P2 STG.E.U8 desc[UR18][R88.64], R68 ;  /* 0x0000004458002986 */ /* 0x0201e2000c101112 */
[----:B---3--:R-:W-:-:S03]  /*3f130*/  ISETP.LT.AND P2, PT, R15, UR4, !P1 ;  /* 0x000000040f007c0c */ /* 0x008fc6000cf41270 */
[----:B0-----:R-:W3:Y:S01]  /*3f140*/  LDL.LU.64 R88, [R1+0x2a0] ;  /* 0x0002a00001587983 */ /* 0x001ee20000300a00 */
[----:B------:R-:W0:Y:S03]  /*3f150*/  LDCU UR4, c[0x0][0x39c] ;  /* 0x00007380ff0477ac */ /* 0x000e260008000800 */
[----:B------:R-:W4:Y:S04]  /*3f160*/  LDL.LU R16, [R1+0xf94] ;  /* 0x000f940001107983 */ /* 0x000f280000300800 */
[----:B------:R-:W3:Y:S04]  /*3f170*/  LDL.LU R15, [R1+0x354] ;  /* 0x00035400010f7983 */ /* 0x000ee80000300800 */
[----:B------:R-:W-:Y:S04]  /*3f180*/  @P0 STG.E.U8 desc[UR18][R92.64], R87 ;  /* 0x000000575c000986 */ /* 0x000fe8000c101112 */
[----:B------:R-:W5:Y:S01]  /*3f190*/  LDL.LU.64 R18, [R1+0x2c0] ;  /* 0x0002c00001127983 */ /* 0x000f620000300a00 */
[----:B0-----:R-:W-:Y:S01]  /*3f1a0*/  ISETP.LT.AND P0, PT, R17, UR4, !P1 ;  /* 0x0000000411007c0c */ /* 0x001fe2000cf01270 */
[----:B------:R-:W2:Y:S02]  /*3f1b0*/  LDCU UR4, c[0x0][0x39c] ;  /* 0x00007380ff0477ac */ /* 0x000ea40008000800 */
[----:B------:R-:W5:Y:S01]  /*3f1c0*/  LDL.LU R17, [R1+0xf98] ;  /* 0x000f980001117983 */ /* 0x000f620000300800 */
[----:B------:R-:W-:-:S03]  /*3f1d0*/  PRMT R68, R87, 0x9910, RZ ;  /* 0x0000991057447816 */ /* 0x000fc600000000ff */
[----:B------:R-:W5:Y:S01]  /*3f1e0*/  LDL.LU.64 R24, [R1+0x2d0] ;  /* 0x0002d00001187983 */ /* 0x000f620000300a00 */
[----:B------:R-:W-:-:S03]  /*3f1f0*/  SHF.R.S32.HI R68, RZ, 0x8, R68 ;  /* 0x00000008ff447819 */ /* 0x000fc60000011444 */
[----:B------:R-:W5:Y:S04]  /*3f200*/  LDL.LU R23, [R1+0xf9c] ;  /* 0x000f9c0001177983 */ /* 0x000f680000300800 */
[----:B------:R0:W-:Y:S01]  /*3f210*/  @P4 STG.E.U8 desc[UR18][R90.64], R68 ;  /* 0x000000445a004986 */ /* 0x0001e2000c101112 */
[----:B--2---:R-:W-:Y:S01]  /*3f220*/  ISETP.LT.AND P4, PT, R14, UR4, !P1 ;  /* 0x000000040e007c0c */ /* 0x004fe2000cf81270 */
[----:B------:R-:W4:Y:S02]  /*3f230*/  LDCU UR4, c[0x0][0x39c] ;  /* 0x00007380ff0477ac */ /* 0x000f240008000800 */
[----:B------:R-:W2:Y:S04]  /*3f240*/  LDL.LU R14, [R1+0x358] ;  /* 0x00035800010e7983 */ /* 0x000ea80000300800 */
[----:B------:R-:W2:Y:S04]  /*3f250*/  LDL.LU.64 R20, [R1+0x2f0] ;  /* 0x0002f00001147983 */ /* 0x000ea80000300a00 */
[----:B---3--:R3:W-:Y:S01]  /*3f260*/  @P3 STG.E.U8 desc[UR18][R88.64], R15 ;  /* 0x0000000f58003986 */ /* 0x0087e2000c101112 */
[----:B----4-:R-:W-:Y:S01]  /*3f270*/  ISETP.LT.AND P3, PT, R16, UR4, !P1 ;  /* 0x0000000410007c0c */ /* 0x010fe2000cf61270 */
[----:B------:R-:W4:Y:S02]  /*3f280*/  LDCU UR4, c[0x0][0x39c] ;  /* 0x00007380ff0477ac */ /* 0x000f240008000800 */
[----:B------:R-:W2:Y:S01]  /*3f290*/  LDL.LU R16, [R1+0xfa0] ;  /* 0x000fa00001107983 */ /* 0x000ea20000300800 */
[----:B0-----:R-:W-:-:S04]  /*3f2a0*/  PRMT R68, R15, 0x9910, RZ ;  /* 0x000099100f447816 */ /* 0x001fc800000000ff */
[----:B------:R-:W-:Y:S01]  /*3f2b0*/  SHF.R.S32.HI R68, RZ, 0x8, R68 ;  /* 0x00000008ff447819 */ /* 0x000fe20000011444 */
[----:B---3--:R-:W3:Y:S04]  /*3f2c0*/  LDL.LU R15, [R1+0x35c] ;  /* 0x00035c00010f7983 */ /* 0x008ee80000300800 */
[----:B-----5:R0:W-:Y:S01]  /*3f2d0*/  @P5 STG.E.U8 desc[UR18][R18.64], R68 ;  /* 0x0000004412005986 */ /* 0x0201e2000c101112 */
[----:B----4-:R-:W-:Y:S01]  /*3f2e0*/  ISETP.LT.AND P5, PT, R17, UR4, !P1 ;  /* 0x0000000411007c0c */ /* 0x010fe2000cfa1270 */
[----:B------:R-:W4:Y:S02]  /*3f2f0*/  LDCU UR4, c[0x0][0x39c] ;  /* 0x00007380ff0477ac */ /* 0x000f240008000800 */
[----:B0-----:R-:W5:Y:S04]  /*3f300*/  LDL.LU.64 R18, [R1+0x310] ;  /* 0x0003100001127983 */ /* 0x001f680000300a00 */
[----:B------:R-:W5:Y:S04]  /*3f310*/  LDL.LU R17, [R1+0xfa4] ;  /* 0x000fa40001117983 */ /* 0x000f680000300800 */
[----:B------:R-:W5:Y:S04]  /*3f320*/  LDL.LU.64 R26, [R1+0x330] ;  /* 0x00033000011a7983 */ /* 0x000f680000300a00 */
[----:B--2---:R0:W-:Y:S01]  /*3f330*/  @P2 STG.E.U8 desc[UR18][R24.64], R14 ;  /* 0x0000000e18002986 */ /* 0x0041e2000c101112 */
[----:B------:R-:W-:-:S03]  /*3f340*/  PRMT R68, R14, 0x9910, RZ ;  /* 0x000099100e447816 */ /* 0x000fc600000000ff */
[----:B0-----:R-:W2:Y:S01]  /*3f350*/  LDL.LU R14, [R1+0xfa8] ;  /* 0x000fa800010e7983 */ /* 0x001ea20000300800 */
[----:B----4-:R-:W-:Y:S01]  /*3f360*/  ISETP.LT.AND P2, PT, R23, UR4, !P1 ;  /* 0x0000000417007c0c */ /* 0x010fe2000cf41270 */
[----:B------:R-:W0:Y:S01]  /*3f370*/  LDCU UR4, c[0x0][0x39c] ;  /* 0x00007380ff0477ac */ /* 0x000e220008000800 */
[----:B------:R-:W-:Y:S01]  /*3f380*/  SHF.R.S32.HI R68, RZ, 0x8, R68 ;  /* 0x00000008ff447819 */ /* 0x000fe20000011444 */
[----:B------:R-:W4:Y:S04]  /*3f390*/  LDL.LU.64 R24, [R1+0x340] ;  /* 0x0003400001187983 */ /* 0x000f280000300a00 */
[----:B------:R0:W-:Y:S02]  /*3f3a0*/  @P0 STG.E.U8 desc[UR18][R20.64], R68 ;  /* 0x0000004414000986 */ /* 0x0001e4000c101112 */
[----:B0-----:R-:W-:-:S02]  /*3f3b0*/  ISETP.LT.AND P0, PT, R16, UR4, !P1 ;  /* 0x0000000410007c0c */ /* 0x001fc4000cf01270 */
[----:B------:R-:W4:Y:S01]  /*3f3c0*/  LDL.LU R21, [R1+0x360] ;  /* 0x0003600001157983 */ /* 0x000f220000300800 */
[----:B------:R-:W0:Y:S03]  /*3f3d0*/  LDCU UR4, c[0x0][0x39c] ;  /* 0x00007380ff0477ac */ /* 0x000e260008000800 */
[----:B------:R-:W4:Y:S04]  /*3f3e0*/  LDL.LU R16, [R1+0xfac] ;  /* 0x000fac0001107983 */ /* 0x000f280000300800 */
[----:B------:R-:W4:Y:S01]  /*3f3f0*/  LDL.LU R20, [R1+0x350] ;  /* 0x0003500001147983 */ /* 0x000f220000300800 */
[----:B------:R-:W-:Y:S01]  /*3f400*/  VIADD R3, R84, UR5 ;  /* 0x0000000554037c36 */ /* 0x000fe20008000000 */
[----:B---3--:R-:W-:-:S02]  /*3f410*/  PRMT R68, R15, 0x9910, RZ ;  /* 0x000099100f447816 */ /* 0x008fc400000000ff */
[----:B------:R-:W3:Y:S04]  /*3f420*/  LDL.LU.64 R54, [R1+0x348] ;  /* 0x0003480001367983 */ /* 0x000ee80000300a00 */
[----:B-----5:R5:W-:Y:S01]  /*3f430*/  @P4 STG.E.U8 desc[UR18][R18.64], R15 ;  /* 0x0000000f12004986 */ /* 0x020be2000c101112 */
[----:B0-----:R-:W-:Y:S01]  /*3f440*/  ISETP.LT.AND P4, PT, R17, UR4, !P1 ;  /* 0x0000000411007c0c */ /* 0x001fe2000cf81270 */
[----:B------:R-:W2:Y:S01]  /*3f450*/  LDCU UR4, c[0x0][0x39c] ;  /* 0x00007380ff0477ac */ /* 0x000ea20008000800 */
[C---:B------:R-:W-:Y:S01]  /*3f460*/  IADD3 R28, P6, PT, R3.reuse, R2, RZ ;  /* 0x00000002031c7210 */ /* 0x040fe20007fde0ff */
[----:B------:R-:W3:Y:S01]  /*3f470*/  LDL.LU R17, [R1+0x364] ;  /* 0x0003640001117983 */ /* 0x000ee20000300800 */
[----:B------:R-:W-:Y:S02]  /*3f480*/  SHF.R.S32.HI R68, RZ, 0x8, R68 ;  /* 0x00000008ff447819 */ /* 0x000fe40000011444 */
[C---:B------:R-:W-:Y:S01]  /*3f490*/  LEA.HI.X.SX32 R29, R3.reuse, R0, 0x1, P6 ;  /* 0x00000000031d7211 */ /* 0x040fe200030f0eff */
[----:B------:R-:W-:Y:S01]  /*3f4a0*/  VIADD R3, R3, UR5 ;  /* 0x0000000503037c36 */ /* 0x000fe20008000000 */
[----:B-----5:R-:W5:Y:S04]  /*3f4b0*/  LDL.LU.64 R18, [R1+0x338] ;  /* 0x0003380001127983 */ /* 0x020f680000300a00 */
[----:B------:R0:W-:Y:S01]  /*3f4c0*/  @P3 STG.E.U8 desc[UR18][R26.64], R68 ;  /* 0x000000441a003986 */ /* 0x0001e2000c101112 */
[----:B------:R-:W-:-:S03]  /*3f4d0*/  IADD3 R30, P6, PT, R3, R2, RZ ;  /* 0x00000002031e7210 */ /* 0x000fc60007fde0ff */
[----:B------:R-:W3:Y:S04]  /*3f4e0*/  LDL.LU.64 R44, [R1+0x328] ;  /* 0x00032800012c7983 */ /* 0x000ee80000300a00 */
[----:B------:R-:W3:Y:S01]  /*3f4f0*/  LDL.LU R15, [R1+0x368] ;  /* 0x00036800010f7983 */ /* 0x000ee20000300800 */
[C---:B------:R-:W-:Y:S01]  /*3f500*/  LEA.HI.X.SX32 R31, R3.reuse, R0, 0x1, P6 ;  /* 0x00000000031f7211 */ /* 0x040fe200030f0eff */
[----:B------:R-:W-:-:S05]  /*3f510*/  VIADD R3, R3, UR5 ;  /* 0x0000000503037c36 */ /* 0x000fca0008000000 */
[----:B------:R-:W-:-:S04]  /*3f520*/  IADD3 R32, P6, PT, R3, R2, RZ ;  /* 0x0000000203207210 */ /* 0x000fc80007fde0ff */
        /* <DEDUP_REMOVED lines=31> */
[----:B------:R-:W-:Y:S01]  /*3f720*/  VIADD R3, R3, UR5 ;  /* 0x0000000503037c36 */ /* 0x000fe20008000000 */
[----:B--2---:R-:W-:Y:S01]  /*3f730*/  ISETP.LT.AND P3, PT, R14, UR4, !P1 ;  /* 0x000000040e007c0c */ /* 0x004fe2000cf61270 */
[----:B------:R-:W2:Y:S01]  /*3f740*/  LDCU UR4, c[0x0][0x39c] ;  /* 0x00007380ff0477ac */ /* 0x000ea20008000800 */
[----:B------:R-:W5:Y:S02]  /*3f750*/  LDL.LU R14, [R1+0xfb4] ;  /* 0x000fb400010e7983 */ /* 0x000f640000300800 */
[C---:B------:R-:W-:Y:S02]  /*3f760*/  IADD3 R56, P6, PT, R3.reuse, R2, RZ ;  /* 0x0000000203387210 */ /* 0x040fe40007fde0ff */
[----:B0-----:R-:W5:Y:S02]  /*3f770*/  LDL.LU.64 R26, [R1+0x320] ;  /* 0x00032000011a7983 */ /* 0x001f640000300a00 */
        /* <DEDUP_REMOVED lines=26> */
[----:B----4-:R0:W-:Y:S04]  /*3f920*/  @P5 STG.E.U8 desc[UR18][R24.64], R21 ;  /* 0x0000001518005986 */ /* 0x0101e8000c101112 */
[C---:B------:R-:W-:Y:S02]  /*3f930*/  IADD3 R80, P6, PT, R3.reuse, R2, RZ ;  /* 0x0000000203507210 */ /* 0x040fe40007fde0ff */
[----:B--2---:R-:W-:Y:S01]  /*3f940*/  ISETP.LT.AND P5, PT, R16, UR4, !P1 ;  /* 0x0000000410007c0c */ /* 0x004fe2000cfa1270 */
[----:B------:R-:W5:Y:S01]  /*3f950*/  LDCU UR4, c[0x0][0x39c] ;  /* 0x00007380ff0477ac */ /* 0x000f620008000800 */
[C---:B------:R-:W-:Y:S01]  /*3f960*/  LEA.HI.X.SX32 R81, R3.reuse, R0, 0x1, P6 ;  /* 0x0000000003517211 */ /* 0x040fe200030f0eff */
[----:B------:R-:W-:Y:S01]  /*3f970*/  VIADD R3, R3, UR5 ;  /* 0x0000000503037c36 */ /* 0x000fe20008000000 */
[----:B------:R-:W2:Y:S04]  /*3f980*/  LDL.LU R16, [R1+0xfb0] ;  /* 0x000fb00001107983 */ /* 0x000ea80000300800 */
[C---:B------:R-:W-:Y:S01]  /*3f990*/  IADD3 R78, P6, PT, R3.reuse, R2, RZ ;  /* 0x00000002034e7210 */ /* 0x040fe20007fde0ff */
[----:B------:R-:W4:Y:S03]  /*3f9a0*/  LDL.LU.64 R58, [R1+0x318] ;  /* 0x00031800013a7983 */ /* 0x000f260000300a00 */
        /* <DEDUP_REMOVED lines=15> */
[----:B------:R-:W-:Y:S02]  /*3faa0*/  LEA.HI.X.SX32 R69, R3, R0, 0x1, P6 ;  /* 0x0000000003457211 */ /* 0x000fe400030f0eff */
[----:B------:R-:W-:Y:S02]  /*3fab0*/  ISETP.NE.AND P6, PT, R20, RZ, PT ;  /* 0x000000ff1400720c */ /* 0x000fe40003fc5270 */
[----:B------:R-:W-:Y:S02]  /*3fac0*/  PRMT R20, R21, 0x9910, RZ ;  /* 0x0000991015147816 */ /* 0x000fe400000000ff */
[----:B0-----:R-:W4:Y:S02]  /*3fad0*/  LDL.LU R21, [R1+0x36c] ;  /* 0x00036c0001157983 */ /* 0x001f240000300800 */
[----:B------:R-:W-:Y:S02]  /*3fae0*/  SHF.R.S32.HI R23, RZ, 0x8, R20 ;  /* 0x00000008ff177819 */ /* 0x000fe40000011414 */
[----:B------:R-:W4:Y:S04]  /*3faf0*/  LDL.LU R20, [R1+0xfbc] ;  /* 0x000fbc0001147983 */ /* 0x000f280000300800 */
[----:B---3--:R0:W-:Y:S04]  /*3fb00*/  @P2 STG.E.U8 desc[UR18][R54.64], R23 ;  /* 0x0000001736002986 */ /* 0x0081e8000c101112 */
[----:B------:R-:W3:Y:S01]  /*3fb10*/  LDL.LU.64 R24, [R1+0x308] ;  /* 0x0003080001187983 */ /* 0x000ee20000300a00 */
[----:B-----5:R-:W-:Y:S01]  /*3fb20*/  ISETP.LT.AND P2, PT, R14, UR4, !P1 ;  /* 0x000000040e007c0c */ /* 0x020fe2000cf41270 */
[----:B------:R-:W2:Y:S02]  /*3fb30*/  LDCU UR4, c[0x0][0x39c] ;  /* 0x00007380ff0477ac */ /* 0x000ea40008000800 */
[----:B------:R-:W5:Y:S04]  /*3fb40*/  LDL.LU R14, [R1+0xfb8] ;  /* 0x000fb800010e7983 */ /* 0x000f680000300800 */
[----:B------:R1:W-:Y:S04]  /*3fb50*/  @P0 STG.E.U8 desc[UR18][R18.64], R17 ;  /* 0x0000001112000986 */ /* 0x0003e8000c101112 */
[----:B0-----:R-:W3:Y:S01]  /*3fb60*/  LDL.LU.64 R54, [R1+0x300] ;  /* 0x0003000001367983 */ /* 0x001ee20000300a00 */
[----:B--2---:R-:W-:Y:S01]  /*3fb70*/  ISETP.LT.AND P0, PT, R16, UR4, !P1 ;  /* 0x0000000410007c0c */ /* 0x004fe2000cf01270 */
[----:B------:R-:W4:Y:S01]  /*3fb80*/  LDCU UR4, c[0x0][0x39c] ;  /* 0x00007380ff0477ac */ /* 0x000f220008000800 */
[----:B------:R-:W-:-:S02]  /*3fb90*/  PRMT R16, R17, 0x9910, RZ ;  /* 0x0000991011107816 */ /* 0x000fc400000000ff */
[----:B-1----:R-:W2:Y:S02]  /*3fba0*/  LDL.LU R17, [R1+0x370] ;  /* 0x0003700001117983 */ /* 0x002ea40000300800 */
[----:B------:R-:W-:Y:S02]  /*3fbb0*/  SHF.R.S32.HI R23, RZ, 0x8, R16 ;  /* 0x00000008ff177819 */ /* 0x000fe40000011410 */
[----:B------:R-:W2:Y:S04]  /*3fbc0*/  LDL.LU R16, [R1+0xfc4] ;  /* 0x000fc40001107983 */ /* 0x000ea80000300800 */
[----:B------:R0:W-:Y:S04]  /*3fbd0*/  @P4 STG.E.U8 desc[UR18][R44.64], R23 ;  /* 0x000000172c004986 */ /* 0x0001e8000c101112 */
[----:B------:R-:W2:Y:S04]  /*3fbe0*/  LDL.LU.64 R18, [R1+0x2f8] ;  /* 0x0002f80001127983 */ /* 0x000ea80000300a00 */
[----:B0-----:R-:W2:Y:S04]  /*3fbf0*/  LDL.LU R23, [R1+0xfc0] ;  /* 0x000fc00001177983 */ /* 0x001ea80000300800 */
[----:B------:R0:W-:Y:S01]  /*3fc00*/  @P3 STG.E.U8 desc[UR18][R26.64], R15 ;  /* 0x0000000f1a003986 */ /* 0x0001e2000c101112 */
[----:B----4-:R-:W-:Y:S01]  /*3fc10*/  ISETP.LT.AND P4, PT, R20, UR4, !P1 ;  /* 0x0000000414007c0c */ /* 0x010fe2000cf81270 */
[----:B------:R-:W5:Y:S01]  /*3fc20*/  LDCU UR4, c[0x0][0x39c] ;  /* 0x00007380ff0477ac */ /* 0x000f620008000800 */
[----:B------:R-:W-:-:S05]  /*3fc30*/  PRMT R20, R15, 0x9910, RZ ;  /* 0x000099100f147816 */ /* 0x000fca00000000ff */
[----:B0-----:R-:W-:Y:S01]  /*3fc40*/  IMAD.MOV.U32 R26, RZ, RZ, R20 ;  /* 0x000000ffff1a7224 */ /* 0x001fe200078e0014 */
[----:B-----5:R-:W-:Y:S01]  /*3fc50*/  ISETP.LT.AND P3, PT, R14, UR4, !P1 ;  /* 0x000000040e007c0c */ /* 0x020fe2000cf61270 */
[----:B------:R-:W2:Y:S01]  /*3fc60*/  LDCU UR4, c[0x0][0x39c] ;  /* 0x00007380ff0477ac */ /* 0x000ea20008000800 */
[----:B------:R-:W4:Y:S04]  /*3fc70*/  LDL.LU.64 R14, [R1+0x2e8] ;  /* 0x0002e800010e7983 */ /* 0x000f280000300a00 */
[----:B------:R-:W5:Y:S04]  /*3fc80*/  LDL.LU R44, [R1+0x374] ;  /* 0x00037400012c7983 */ /* 0x000f680000300800 */
[----:B------:R-:W4:Y:S01]  /*3fc90*/  LDL.LU R20, [R1+0xfcc] ;  /* 0x000fcc0001147983 */ /* 0x000f220000300800 */
[----:B------:R-:W-:-:S03]  /*3fca0*/  SHF.R.S32.HI R26, RZ, 0x8, R26 ;  /* 0x00000008ff1a7819 */ /* 0x000fc6000001141a */
[----:B------:R-:W5:Y:S04]  /*3fcb0*/  LDL.LU.64 R62, [R1+0x2e0] ;  /* 0x0002e000013e7983 */ /* 0x000f680000300a00 */
[----:B------:R-:W-:Y:S04]  /*3fcc0*/  @P5 STG.E.U8 desc[UR18][R58.64], R26 ;  /* 0x0000001a3a005986 */ /* 0x000fe8000c101112 */
[----:B---3--:R0:W-:Y:S02]  /*3fcd0*/  @P2 STG.E.U8 desc[UR18][R24.64], R21 ;  /* 0x0000001518002986 */ /* 0x0081e4000c101112 */
[----:B0-----:R-:W-:-:S04]  /*3fce0*/  PRMT R21, R21, 0x9910, RZ ;  /* 0x0000991015157816 */ /* 0x001fc800000000ff */
[----:B------:R-:W-:Y:S02]  /*3fcf0*/  SHF.R.S32.HI R26, RZ, 0x8, R21 ;  /* 0x00000008ff1a7819 */ /* 0x000fe40000011415 */
[----:B--2---:R-:W-:Y:S01]  /*3fd00*/  ISETP.LT.AND P5, PT, R16, UR4, !P1 ;  /* 0x0000000410007c0c */ /* 0x004fe2000cfa1270 */
[----:B------:R-:W0:Y:S01]  /*3fd10*/  LDCU UR4, c[0x0][0x39c] ;  /* 0x00007380ff0477ac */ /* 0x000e220008000800 */
[----:B------:R-:W2:Y:S04]  /*3fd20*/  LDL.LU R16, [R1+0xfc8] ;  /* 0x000fc80001107983 */ /* 0x000ea80000300800 */
[----:B------:R-:W3:Y:S01]  /*3fd30*/  LDL.LU.64 R58, [R1+0x2d8] ;  /* 0x0002d800013a7983 */ /* 0x000ee20000300a00 */
[----:B0-----:R-:W-:Y:S01]  /*3fd40*/  ISETP.LT.AND P2, PT, R23, UR4, !P1 ;  /* 0x0000000417007c0c */ /* 0x001fe2000cf41270 */
[----:B------:R-:W4:Y:S02]  /*3fd50*/  LDCU UR4, c[0x0][0x39c] ;  /* 0x00007380ff0477ac */ /* 0x000f240008000800 */
[----:B------:R-:W3:Y:S04]  /*3fd60*/  LDL.LU R23, [R1+0x378] ;  /* 0x0003780001177983 */ /* 0x000ee80000300800 */
[----:B------:R-:W3:Y:S04]  /*3fd70*/  LDL.LU R21, [R1+0xfd4] ;  /* 0x000fd40001157983 */ /* 0x000ee80000300800 */
[----:B------:R-:W-:Y:S04]  /*3fd80*/  @P0 STG.E.U8 desc[UR18][R54.64], R26 ;  /* 0x0000001a36000986 */ /* 0x000fe8000c101112 */
[----:B------:R-:W3:Y:S01]  /*3fd90*/  LDL.LU.64 R24, [R1+0x2c8] ;  /* 0x0002c80001187983 */ /* 0x000ee20000300a00 */
[----:B----4-:R-:W-:Y:S01]  /*3fda0*/  ISETP.LT.AND P0, PT, R20, UR4, !P1 ;  /* 0x0000000414007c0c */ /* 0x010fe2000cf01270 */
[----:B------:R-:W2:Y:S02]  /*3fdb0*/  LDCU UR4, c[0x0][0x39c] ;  /* 0x00007380ff0477ac */ /* 0x000ea40008000800 */
[----:B------:R-:W4:Y:S04]  /*3fdc0*/  LDL.LU R20, [R1+0xfd0] ;  /* 0x000fd00001147983 */ /* 0x000f280000300800 */
[----:B------:R0:W-:Y:S01]  /*3fdd0*/  @P4 STG.E.U8 desc[UR18][R18.64], R17 ;  /* 0x0000001112004986 */ /* 0x0001e2000c101112 */
[----:B--2---:R-:W-:Y:S01]  /*3fde0*/  ISETP.LT.AND P4, PT, R16, UR4, !P1 ;  /* 0x0000000410007c0c */ /* 0x004fe2000cf81270 */
[----:B------:R-:W3:Y:S01]  /*3fdf0*/  LDCU UR4, c[0x0][0x39c] ;  /* 0x00007380ff0477ac */ /* 0x000ee20008000800 */
[----:B------:R-:W-:-:S05]  /*3fe00*/  PRMT R16, R17, 0x9910, RZ ;  /* 0x0000991011107816 */ /* 0x000fca00000000ff */
[----:B0-----:R-:W-:Y:S02]  /*3fe10*/  IMAD.MOV.U32 R18, RZ, RZ, R16 ;  /* 0x000000ffff127224 */ /* 0x001fe400078e0010 */
[----:B------:R-:W2:Y:S04]  /*3fe20*/  LDL.LU.64 R16, [R1+0x2b8] ;  /* 0x0002b80001107983 */ /* 0x000ea80000300a00 */
[----:B------:R-:W2:Y:S04]  /*3fe30*/  LDL.LU R54, [R1+0x37c] ;  /* 0x00037c0001367983 */ /* 0x000ea80000300800 */
[----:B------:R-:W2:Y:S01]  /*3fe40*/  LDL.LU R27, [R1+0x100c] ;  /* 0x00100c00011b7983 */ /* 0x000ea20000300800 */
[----:B------:R-:W-:-:S03]  /*3fe50*/  SHF.R.S32.HI R26, RZ, 0x8, R18 ;  /* 0x00000008ff1a7819 */ /* 0x000fc60000011412 */
[----:B------:R-:W2:Y:S04]  /*3fe60*/  LDL.LU.64 R18, [R1+0x2b0] ;  /* 0x0002b00001127983 */ /* 0x000ea80000300a00 */
[----:B------:R0:W-:Y:S04]  /*3fe70*/  @P3 STG.E.U8 desc[UR18][R14.64], R26 ;  /* 0x0000001a0e003986 */ /* 0x0001e8000c101112 */
[----:B0-----:R-:W2:Y:S04]  /*3fe80*/  LDL.LU.64 R14, [R1+0x13b8] ;  /* 0x0013b800010e7983 */ /* 0x001ea80000300a00 */
[----:B------:R-:W2:Y:S01]  /*3fe90*/  LDL.LU R26, [R1+0xfdc] ;  /* 0x000fdc00011a7983 */ /* 0x000ea20000300800 */
[----:B---3--:R-:W-:Y:S01]  /*3fea0*/  ISETP.LT.AND P3, PT, R21, UR4, !P1 ;  /* 0x0000000415007c0c */ /* 0x008fe2000cf61270 */
[----:B------:R-:W4:Y:S02]  /*3feb0*/  LDCU UR4, c[0x0][0x39c] ;  /* 0x00007380ff0477ac */ /* 0x000f240008000800 */
[----:B-----5:R0:W-:Y:S02]  /*3fec0*/  @P5 STG.E.U8 desc[UR18][R62.64], R44 ;  /* 0x0000002c3e005986 */ /* 0x0201e4000c101112 */
[----:B0-----:R-:W-:-:S04]  /*3fed0*/  PRMT R44, R44, 0x9910, RZ ;  /* 0x000099102c2c7816 */ /* 0x001fc800000000ff */
[----:B------:R-:W-:-:S05]  /*3fee0*/  SHF.R.S32.HI R44, RZ, 0x8, R44 ;  /* 0x00000008ff2c7819 */ /* 0x000fca000001142c */
[----:B------:R0:W-:Y:S01]  /*3fef0*/  @P2 STG.E.U8 desc[UR18][R58.64], R44 ;  /* 0x0000002c3a002986 */ /* 0x0001e2000c101112 */
[----:B----4-:R-:W-:Y:S01]  /*3ff00*/  ISETP.LT.AND P5, PT, R20, UR4, !P1 ;  /* 0x0000000414007c0c */ /* 0x010fe2000cfa1270 */
[----:B------:R-:W2:Y:S02]  /*3ff10*/  LDCU UR4, c[0x0][0x39c] ;  /* 0x00007380ff0477ac */ /* 0x000ea40008000800 */
[----:B------:R-:W3:Y:S04]  /*3ff20*/  LDL.LU.64 R20, [R1+0x2a8] ;  /* 0x0002a80001147983 */ /* 0x000ee80000300a00 */
[----:B------:R-:W4:Y:S04]  /*3ff30*/  LDL.LU R45, [R1+0x380] ;  /* 0x00038000012d7983 */ /* 0x000f280000300800 */
[----:B------:R-:W4:Y:S04]  /*3ff40*/  LDL.LU.64 R62, [R1+0x298] ;  /* 0x00029800013e7983 */ /* 0x000f280000300a00 */
[----:B------:R-:W5:Y:S04]  /*3ff50*/  LDL.LU R55, [R1+0x1020] ;  /* 0x0010200001377983 */ /* 0x000f680000300800 */
[----:B0-----:R-:W3:Y:S01]  /*3ff60*/  LDL.LU R58, [R1+0x101c] ;  /* 0x00101c00013a7983 */ /* 0x001ee20000300800 */
[----:B------:R-:W-:-:S03]  /*3ff70*/  PRMT R59, R23, 0x9910, RZ ;  /* 0x00009910173b7816 */ /* 0x000fc600000000ff */
[----:B------:R0:W-:Y:S04]  /*3ff80*/  @P0 STG.E.U8 desc[UR18][R24.64], R23 ;  /* 0x0000001718000986 */ /* 0x0001e8000c101112 */
[----:B0-----:R-:W4:Y:S04]  /*3ff90*/  LDL.LU.64 R24, [R1+0x290] ;  /* 0x0002900001187983 */ /* 0x001f280000300a00 */
[----:B------:R-:W4:Y:S01]  /*3ffa0*/  LDL.LU R44, [R1+0x384] ;  /* 0x00038400012c7983 */ /* 0x000f220000300800 */
[----:B------:R-:W-:Y:S02]  /*3ffb0*/  SHF.R.S32.HI R59, RZ, 0x8, R59 ;  /* 0x00000008ff3b7819 */ /* 0x000fe4000001143b */
[----:B--2---:R-:W-:Y:S01]  /*3ffc0*/  ISETP.LT.AND P2, PT, R27, UR4, !P1 ;  /* 0x000000041b007c0c */ /* 0x004fe2000cf41270 */
[----:B------:R-:W0:Y:S02]  /*3ffd0*/  LDCU UR4, c[0x0][0x39c] ;  /* 0x00007380ff0477ac */ /* 0x000e240008000800 */
[----:B------:R1:W-:Y:S01]  /*3ffe0*/  @P4 STG.E.U8 desc[UR18][R16.64], R59 ;  /* 0x0000003b10004986 */ /* 0x0003e2000c101112 */
[----:B0-----:R-:W-:Y:S01]  /*3fff0*/  ISETP.LT.AND P0, PT, R26, UR4, !P1 ;  /* 0x000000041a007c0c */ /* 0x001fe2000cf01270 */
[----:B------:R-:W5:Y:S02]  /*40000*/  LDCU UR4, c[0x0][0x39c] ;  /* 0x00007380ff0477ac */ /* 0x000f640008000800 */
[----:B------:R-:W2:Y:S04]  /*40010*/  LDL.LU.64 R26, [R1+0x288] ;  /* 0x00028800011a7983 */ /* 0x000ea80000300a00 */
[----:B------:R-:W2:Y:S04]  /*40020*/  LDL.LU R23, [R1+0x105c] ;  /* 0x00105c0001177983 */ /* 0x000ea80000300800 */
[----:B-1----:R-:W2:Y:S04]  /*40030*/  LDL.LU.64 R16, [R1+0x13b0] ;  /* 0x0013b00001107983 */ /* 0x002ea80000300a00 */
[----:B------:R-:W2:Y:S04]  /*40040*/  LDL.LU R59, [R1+0x1044] ;  /* 0x00104400013b7983 */ /* 0x000ea80000300800 */
[----:B------:R0:W-:Y:S04]  /*40050*/  @P3 STG.E.U8 desc[UR18][R18.64], R54 ;  /* 0x0000003612003986 */ /* 0x0001e8000c101112 */
[----:B0-----:R-:W2:Y:S01]  /*40060*/  LDL.LU.64 R18, [R1+0x13a8] ;  /* 0x0013a80001127983 */ /* 0x001ea20000300a00 */
[----:B------:R-:W-:-:S04]  /*40070*/  PRMT R54, R54, 0x9910, RZ ;  /* 0x0000991036367816 */ /* 0x000fc800000000ff */
[----:B------:R-:W-:Y:S02]  /*40080*/  SHF.R.S32.HI R54, RZ, 0x8, R54 ;  /* 0x00000008ff367819 */ /* 0x000fe40000011436 */
[----:B-----5:R-:W-:Y:S01]  /*40090*/  ISETP.LT.AND P4, PT, R55, UR4, !P1 ;  /* 0x0000000437007c0c */ /* 0x020fe2000cf81270 */
[----:B------:R-:W3:Y:S01]  /*400a0*/  LDCU UR4, c[0x0][0x39c] ;  /* 0x00007380ff0477ac */ /* 0x000ee20008000800 */
[----:B------:R-:W5:Y:S01]  /*400b0*/  LDL.LU R55, [R1+0x388] ;  /* 0x0003880001377983 */ /* 0x000f620000300800 */
[----:B---3--:R-:W-:-:S03]  /*400c0*/  ISETP.LT.AND P3, PT, R58, UR4, !P1 ;  /* 0x000000043a007c0c */ /* 0x008fc6000cf61270 */
[----:B------:R0:W-:Y:S01]  /*400d0*/  @P5 STG.E.U8 desc[UR18][R20.64], R54 ;  /* 0x0000003614005986 */ /* 0x0001e2000c101112 */
[----:B------:R-:W2:Y:S03]  /*400e0*/  LDCU UR4, c[0x0][0x39c] ;  /* 0x00007380ff0477ac */ /* 0x000ea60008000800 */
[----:B------:R-:W3:Y:S04]  /*400f0*/  LDL.LU R58, [R1+0x10cc] ;  /* 0x0010cc00013a7983 */ /* 0x000ee80000300800 */
[----:B0-----:R-:W5:Y:S04]  /*40100*/  LDL.LU.64 R20, [R1+0x13a0] ;  /* 0x0013a00001147983 */ /* 0x001f680000300a00 */
[----:B------:R-:W5:Y:S04]  /*40110*/  LDL.LU R54, [R1+0x10c8] ;  /* 0x0010c80001367983 */ /* 0x000f680000300800 */
[----:B----4-:R0:W-:Y:S02]  /*40120*/  @P2 STG.E.U8 desc[UR18][R62.64], R45 ;  /* 0x0000002d3e002986 */ /* 0x0101e4000c101112 */
[----:B0-----:R-:W-:-:S04]  /*40130*/  PRMT R45, R45, 0x9910, RZ ;  /* 0x000099102d2d7816 */ /* 0x001fc800000000ff */
[----:B------:R-:W-:Y:S02]  /*40140*/  SHF.R.S32.HI R63, RZ, 0x8, R45 ;  /* 0x00000008ff3f7819 */ /* 0x000fe4000001142d */
[----:B--2---:R-:W-:Y:S01]  /*40150*/  ISETP.LT.AND P5, PT, R23, UR4, !P1 ;  /* 0x0000000417007c0c */ /* 0x004fe2000cfa1270 */
[----:B------:R-:W0:Y:S01]  /*40160*/  LDCU UR4, c[0x0][0x39c] ;  /* 0x00007380ff0477ac */ /* 0x000e220008000800 */
[----:B------:R-:W2:Y:S04]  /*40170*/  LDL.LU R23, [R1+0x1398] ;  /* 0x0013980001177983 */ /* 0x000ea80000300800 */
[----:B------:R-:W4:Y:S01]  /*40180*/  LDL.LU R62, [R1+0x38c] ;  /* 0x00038c00013e7983 */ /* 0x000f220000300800 */
[----:B0-----:R-:W-:Y:S01]  /*40190*/  ISETP.LT.AND P2, PT, R59, UR4, !P1 ;  /* 0x000000043b007c0c */ /* 0x001fe2000cf41270 */
[----:B------:R-:W3:Y:S02]  /*401a0*/  LDCU UR4, c[0x0][0x39c] ;  /* 0x00007380ff0477ac */ /* 0x000ee40008000800 */
[----:B------:R-:W2:Y:S04]  /*401b0*/  LDL.LU R59, [R1+0x10e4] ;  /* 0x0010e400013b7983 */ /* 0x000ea80000300800 */
[----:B------:R-:W4:Y:S04]  /*401c0*/  LDL.LU R45, [R1+0x10dc] ;  /* 0x0010dc00012d7983 */ /* 0x000f280000300800 */
[----:B------:R0:W-:Y:S04]  /*401d0*/  @P0 STG.E.U8 desc[UR18][R24.64], R63 ;  /* 0x0000003f18000986 */ /* 0x0001e8000c101112 */
[----:B------:R1:W-:Y:S04]  /*401e0*/  @P4 STG.E.U8 desc[UR18][R26.64], R44 ;  /* 0x0000002c1a004986 */ /* 0x0003e8000c101112 */
[----:B0-----:R-:W4:Y:S04]  /*401f0*/  LDL.LU.64 R24, [R1+0x1390] ;  /* 0x0013900001187983 */ /* 0x001f280000300a00 */
[----:B-1----:R-:W4:Y:S01]  /*40200*/  LDL.LU.64 R26, [R1+0x1388] ;  /* 0x00138800011a7983 */ /* 0x002f220000300a00 */
[----:B---3--:R-:W-:Y:S01]  /*40210*/  ISETP.LT.AND P0, PT, R58, UR4, !P1 ;  /* 0x000000043a007c0c */ /* 0x008fe2000cf01270 */
[----:B------:R-:W5:Y:S02]  /*40220*/  LDCU UR4, c[0x0][0x39c] ;  /* 0x00007380ff0477ac */ /* 0x000f640008000800 */
[----:B------:R-:W3:Y:S04]  /*40230*/  LDL.LU R58, [R1+0x390] ;  /* 0x00039000013a7983 */ /* 0x000ee80000300800 */
[----:B------:R-:W3:Y:S01]  /*40240*/  LDL.LU R63, [R1+0x1138] ;  /* 0x00113800013f7983 */ /* 0x000ee20000300800 */
[----:B-----5:R-:W-:Y:S01]  /*40250*/  ISETP.LT.AND P4, PT, R54, UR4, !P1 ;  /* 0x0000000436007c0c */ /* 0x020fe2000cf81270 */
[----:B------:R-:W2:Y:S02]  /*40260*/  LDCU UR4, c[0x0][0x39c] ;  /* 0x00007380ff0477ac */ /* 0x000ea40008000800 */
[----:B------:R-:W5:Y:S01]  /*40270*/  LDL.LU R54, [R1+0x1120] ;  /* 0x0011200001367983 */ /* 0x000f620000300800 */
[----:B------:R-:W-:-:S04]  /*40280*/  PRMT R44, R44, 0x9910, RZ ;  /* 0x000099102c2c7816 */ /* 0x000fc800000000ff */
[----:B------:R-:W-:-:S05]  /*40290*/  SHF.R.S32.HI R44, RZ, 0x8, R44 ;  /* 0x00000008ff2c7819 */ /* 0x000fca000001142c */
[----:B------:R0:W-:Y:S04]  /*402a0*/  @P3 STG.E.U8 desc[UR18][R28.64], R44 ;  /* 0x0000002c1c003986 */ /* 0x0001e8000c101112 */
[----:B------:R1:W-:Y:S04]  /*402b0*/  @P5 STG.E.U8 desc[UR18][R30.64], R55 ;  /* 0x000000371e005986 */ /* 0x0003e8000c101112 */
[----:B0-----:R-:W5:Y:S04]  /*402c0*/  LDL.LU.64 R28, [R1+0x1380] ;  /* 0x00138000011c7983 */ /* 0x001f680000300a00 */
[----:B------:R-:W5:Y:S04]  /*402d0*/  LDL.LU R44, [R1+0x1378] ;  /* 0x00137800012c7983 */ /* 0x000f680000300800 */
[----:B-1----:R-:W5:Y:S01]  /*402e0*/  LDL.LU.64 R30, [R1+0x1370] ;  /* 0x00137000011e7983 */ /* 0x002f620000300a00 */
[----:B--2---:R-:W-:Y:S01]  /*402f0*/  ISETP.LT.AND P3, PT, R59, UR4, !P1 ;  /* 0x000000043b007c0c */ /* 0x004fe2000cf61270 */
[----:B------:R-:W4:Y:S01]  /*40300*/  LDCU UR4, c[0x0][0x39c] ;  /* 0x00007380ff0477ac */ /* 0x000f220008000800 */
[----:B------:R-:W-:-:S02]  /*40310*/  PRMT R59, R55, 0x9910, RZ ;  /* 0x00009910373b7816 */ /* 0x000fc400000000ff */
[----:B----4-:R-:W-:Y:S01]  /*40320*/  ISETP.LT.AND P5, PT, R45, UR4, !P1 ;  /* 0x000000042d007c0c */ /* 0x010fe2000cfa1270 */
[----:B------:R-:W3:Y:S01]  /*40330*/  LDCU UR4, c[0x0][0x39c] ;  /* 0x00007380ff0477ac */ /* 0x000ee20008000800 */
[----:B------:R-:W2:Y:S04]  /*40340*/  LDL.LU R45, [R1+0x394] ;  /* 0x00039400012d7983 */ /* 0x000ea80000300800 */
[----:B------:R-:W4:Y:S01]  /*40350*/  LDL.LU R55, [R1+0x113c] ;  /* 0x00113c0001377983 */ /* 0x000f220000300800 */
[----:B------:R-:W-:-:S05]  /*40360*/  SHF.R.S32.HI R59, RZ, 0x8, R59 ;  /* 0x00000008ff3b7819 */ /* 0x000fca000001143b */
[----:B------:R0:W-:Y:S04]  /*40370*/  @P2 STG.E.U8 desc[UR18][R32.64], R59 ;  /* 0x0000003b20002986 */ /* 0x0001e8000c101112 */
[----:B0-----:R-:W2:Y:S04]  /*40380*/  LDL.LU.64 R32, [R1+0x1368] ;  /* 0x0013680001207983 */ /* 0x001ea80000300a00 */
[----:B------:R-:W2:Y:S04]  /*40390*/  LDL.LU R59, [R1+0x110c] ;  /* 0x00110c00013b7983 */ /* 0x000ea80000300800 */
[----:B------:R0:W-:Y:S04]  /*403a0*/  @P0 STG.E.U8 desc[UR18][R34.64], R62 ;  /* 0x0000003e22000986 */ /* 0x0001e8000c101112 */
[----:B0-----:R-:W2:Y:S01]  /*403b0*/  LDL.LU.64 R34, [R1+0x1360] ;  /* 0x0013600001227983 */ /* 0x001ea20000300a00 */
[----:B---3--:R-:W-:Y:S01]  /*403c0*/  ISETP.LT.AND P2, PT, R63, UR4, !P1 ;  /* 0x000000043f007c0c */ /* 0x008fe2000cf41270 */
[----:B------:R-:W5:Y:S01]  /*403d0*/  LDCU UR4, c[0x0][0x39c] ;  /* 0x00007380ff0477ac */ /* 0x000f620008000800 */
[----:B------:R-:W-:-:S02]  /*403e0*/  PRMT R63, R62, 0x9910, RZ ;  /* 0x000099103e3f7816 */ /* 0x000fc400000000ff */
[----:B-----5:R-:W-:Y:S01]  /*403f0*/  ISETP.LT.AND P0, PT, R54, UR4, !P1 ;  /* 0x0000000436007c0c */ /* 0x020fe2000cf01270 */
[----:B------:R-:W4:Y:S01]  /*40400*/  LDCU UR4, c[0x0][0x39c] ;  /* 0x00007380ff0477ac */ /* 0x000f220008000800 */
[----:B------:R-:W3:Y:S04]  /*40410*/  LDL.LU R54, [R1+0x398] ;  /* 0x0003980001367983 */ /* 0x000ee80000300800 */
[----:B------:R-:W5:Y:S01]  /*40420*/  LDL.LU R62, [R1+0x111c] ;  /* 0x00111c00013e7983 */ /* 0x000f620000300800 */
[----:B------:R-:W-:-:S05]  /*40430*/  SHF.R.S32.HI R63, RZ, 0x8, R63 ;  /* 0x00000008ff3f7819 */ /* 0x000fca000001143f */
[----:B------:R0:W-:Y:S04]  /*40440*/  @P4 STG.E.U8 desc[UR18][R36.64], R63 ;  /* 0x0000003f24004986 */ /* 0x0001e8000c101112 */
[----:B0-----:R-:W3:Y:S04]  /*40450*/  LDL.LU.64 R36, [R1+0x1358] ;  /* 0x0013580001247983 */ /* 0x001ee80000300a00 */
[----:B------:R-:W3:Y:S04]  /*40460*/  LDL.LU R63, [R1+0x10e0] ;  /* 0x0010e000013f7983 */ /* 0x000ee80000300800 */
[----:B------:R0:W-:Y:S04]  /*40470*/  @P3 STG.E.U8 desc[UR18][R38.64], R58 ;  /* 0x0000003a26003986 */ /* 0x0001e8000c101112 */
[----:B0-----:R-:W3:Y:S01]  /*40480*/  LDL.LU.64 R38, [R1+0x1350] ;  /* 0x0013500001267983 */ /* 0x001ee20000300a00 */
[----:B------:R-:W-:-:S04]  /*40490*/  PRMT R58, R58, 0x9910, RZ ;  /* 0x000099103a3a7816 */ /* 0x000fc800000000ff */
[----:B------:R-:W-:-:S05]  /*404a0*/  SHF.R.S32.HI R58, RZ, 0x8, R58 ;  /* 0x00000008ff3a7819 */ /* 0x000fca000001143a */
[----:B------:R0:W-:Y:S01]  /*404b0*/  @P5 STG.E.U8 desc[UR18][R40.64], R58 ;  /* 0x0000003a28005986 */ /* 0x0001e2000c101112 */
[----:B----4-:R-:W-:Y:S01]  /*404c0*/  ISETP.LT.AND P4, PT, R55, UR4, !P1 ;  /* 0x0000000437007c0c */ /* 0x010fe2000cf81270 */
[----:B------:R-:W2:Y:S02]  /*404d0*/  LDCU UR4, c[0x0][0x39c] ;  /* 0x00007380ff0477ac */ /* 0x000ea40008000800 */
[----:B------:R-:W4:Y:S01]  /*404e0*/  LDL.LU R55, [R1+0x39c] ;  /* 0x00039c0001377983 */ /* 0x000f220000300800 */
[----:B--2---:R-:W-:Y:S01]  /*404f0*/  ISETP.LT.AND P3, PT, R59, UR4, !P1 ;  /* 0x000000043b007c0c */ /* 0x004fe2000cf61270 */
[----:B------:R-:W5:Y:S02]  /*40500*/  LDCU UR4, c[0x0][0x39c] ;  /* 0x00007380ff0477ac */ /* 0x000f640008000800 */
[----:B------:R-:W2:Y:S04]  /*40510*/  LDL.LU R59, [R1+0x10e8] ;  /* 0x0010e800013b7983 */ /* 0x000ea80000300800 */
[----:B0-----:R-:W4:Y:S04]  /*40520*/  LDL.LU.64 R40, [R1+0x1348] ;  /* 0x0013480001287983 */ /* 0x001f280000300a00 */
[----:B------:R-:W4:Y:S04]  /*40530*/  LDL.LU R58, [R1+0x10d8] ;  /* 0x0010d800013a7983 */ /* 0x000f280000300800 */
[----:B------:R0:W-:Y:S01]  /*40540*/  @P2 STG.E.U8 desc[UR18][R66.64], R45 ;  /* 0x0000002d42002986 */ /* 0x0001e2000c101112 */
[----:B-----5:R-:W-:Y:S01]  /*40550*/  ISETP.LT.AND P5, PT, R62, UR4, !P1 ;  /* 0x000000043e007c0c */ /* 0x020fe2000cfa1270 */
[----:B------:R-:W3:Y:S02]  /*40560*/  LDCU UR4, c[0x0][0x39c] ;  /* 0x00007380ff0477ac */ /* 0x000ee40008000800 */
[----:B------:R-:W5:Y:S01]  /*40570*/  LDL.LU R62, [R1+0x3a0] ;  /* 0x0003a000013e7983 */ /* 0x000f620000300800 */
[----:B---3--:R-:W-:Y:S01]  /*40580*/  ISETP.LT.AND P2, PT, R63, UR4, !P1 ;  /* 0x000000043f007c0c */ /* 0x008fe2000cf41270 */
[----:B------:R-:W2:Y:S02]  /*40590*/  LDCU UR4, c[0x0][0x39c] ;  /* 0x00007380ff0477ac */ /* 0x000ea40008000800 */
[----:B------:R-:W3:Y:S04]  /*405a0*/  LDL.LU R63, [R1+0x10c4] ;  /* 0x0010c400013f7983 */ /* 0x000ee80000300800 */
[----:B0-----:R-:W5:Y:S01]  /*405b0*/  LDL.LU R67, [R1+0x10c0] ;  /* 0x0010c00001437983 */ /* 0x001f620000300800 */
[----:B------:R-:W-:-:S03]  /*405c0*/  PRMT R45, R45, 0x9910, RZ ;  /* 0x000099102d2d7816 */ /* 0x000fc600000000ff */
[----:B------:R-:W5:Y:S01]  /*405d0*/  LDL.LU R66, [R1+0x3a4] ;  /* 0x0003a40001427983 */ /* 0x000f620000300800 */
[----:B------:R-:W-:-:S05]  /*405e0*/  SHF.R.S32.HI R45, RZ, 0x8, R45 ;  /* 0x00000008ff2d7819 */ /* 0x000fca000001142d */
[----:B------:R0:W-:Y:S04]  /*405f0*/  @P0 STG.E.U8 desc[UR18][R42.64], R45 ;  /* 0x0000002d2a000986 */ /* 0x0001e8000c101112 */
[----:B------:R1:W-:Y:S04]  /*40600*/  @P4 STG.E.U8 desc[UR18][R46.64], R54 ;  /* 0x000000362e004986 */ /* 0x0003e8000c101112 */
[----:B0-----:R-:W5:Y:S04]  /*40610*/  LDL.LU.64 R42, [R1+0x1340] ;  /* 0x00134000012a7983 */ /* 0x001f680000300a00 */
[----:B------:R-:W5:Y:S04]  /*40620*/  LDL.LU R45, [R1+0x1338] ;  /* 0x00133800012d7983 */ /* 0x000f680000300800 */
[----:B-1----:R-:W5:Y:S01]  /*40630*/  LDL.LU.64 R46, [R1+0x1330] ;  /* 0x00133000012e7983 */ /* 0x002f620000300a00 */
[----:B------:R-:W-:-:S04]  /*40640*/  PRMT R54, R54, 0x9910, RZ ;  /* 0x0000991036367816 */ /* 0x000fc800000000ff */
[----:B------:R-:W-:-:S05]  /*40650*/  SHF.R.S32.HI R54, RZ, 0x8, R54 ;  /* 0x00000008ff367819 */ /* 0x000fca0000011436 */
[----:B------:R0:W-:Y:S01]  /*40660*/  @P3 STG.E.U8 desc[UR18][R48.64], R54 ;  /* 0x0000003630003986 */ /* 0x0001e2000c101112 */
[----:B--2---:R-:W-:Y:S01]  /*40670*/  ISETP.LT.AND P0, PT, R59, UR4, !P1 ;  /* 0x000000043b007c0c */ /* 0x004fe2000cf01270 */
[----:B------:R-:W4:Y:S02]  /*40680*/  LDCU UR4, c[0x0][0x39c] ;  /* 0x00007380ff0477ac */ /* 0x000f240008000800 */
[----:B----4-:R-:W-:Y:S01]  /*40690*/  ISETP.LT.AND P4, PT, R58, UR4, !P1 ;  /* 0x000000043a007c0c */ /* 0x010fe2000cf81270 */
[----:B------:R-:W3:Y:S01]  /*406a0*/  LDCU UR4, c[0x0][0x39c] ;  /* 0x00007380ff0477ac */ /* 0x000ee20008000800 */
[----:B------:R-:W2:Y:S04]  /*406b0*/  LDL.LU R58, [R1+0x109c] ;  /* 0x00109c00013a7983 */ /* 0x000ea80000300800 */
[----:B------:R-:W4:Y:S04]  /*406c0*/  LDL.LU R59, [R1+0x1088] ;  /* 0x00108800013b7983 */ /* 0x000f280000300800 */
[----:B0-----:R-:W4:Y:S04]  /*406d0*/  LDL.LU.64 R48, [R1+0x1328] ;  /* 0x0013280001307983 */ /* 0x001f280000300a00 */
[----:B------:R-:W4:Y:S04]  /*406e0*/  LDL.LU R54, [R1+0x1320] ;  /* 0x0013200001367983 */ /* 0x000f280000300800 */
[----:B------:R0:W-:Y:S04]  /*406f0*/  @P5 STG.E.U8 desc[UR18][R50.64], R55 ;  /* 0x0000003732005986 */ /* 0x0001e8000c101112 */
[----:B0-----:R-:W4:Y:S01]  /*40700*/  LDL.LU.64 R50, [R1+0x1318] ;  /* 0x0013180001327983 */ /* 0x001f220000300a00 */
[----:B---3--:R-:W-:Y:S01]  /*40710*/  ISETP.LT.AND P3, PT, R63, UR4, !P1 ;  /* 0x000000043f007c0c */ /* 0x008fe2000cf61270 */
[----:B------:R-:W5:Y:S02]  /*40720*/  LDCU UR4, c[0x0][0x39c] ;  /* 0x00007380ff0477ac */ /* 0x000f640008000800 */
        /* <DEDUP_REMOVED lines=8> */
[----:B0-----:R-:W5:Y:S01]  /*407b0*/  LDL.LU.64 R52, [R1+0x1310] ;  /* 0x0013100001347983 */ /* 0x001f620000300a00 */
[----:B-1----:R-:W-:-:S03]  /*407c0*/  PRMT R62, R62, 0x9910, RZ ;  /* 0x000099103e3e7816 */ /* 0x002fc600000000ff */
[----:B------:R-:W5:Y:S01]  /*407d0*/  LDL.LU R55, [R1+0x130c] ;  /* 0x00130c0001377983 */ /* 0x000f620000300800 */
[----:B------:R-:W-:-:S05]  /*407e0*/  SHF.R.S32.HI R62, RZ, 0x8, R62 ;  /* 0x00000008ff3e7819 */ /* 0x000fca000001143e */
[----:B------:R-:W-:Y:S04]  /*407f0*/  @P4 STG.E.U8 desc[UR18][R60.64], R62 ;  /* 0x0000003e3c004986 */ /* 0x000fe8000c101112 */
[----:B------:R0:W-:Y:S02]  /*40800*/  @P3 STG.E.U8 desc[UR18][R64.64], R66 ;  /* 0x0000004240003986 */ /* 0x0001e4000c101112 */
[----:B0-----:R-:W-:-:S04]  /*40810*/  PRMT R66, R66, 0x9910, RZ ;  /* 0x0000991042427816 */ /* 0x001fc800000000ff */
[----:B------:R-:W-:Y:S02]  /*40820*/  SHF.R.S32.HI R66, RZ, 0x8, R66 ;  /* 0x00000008ff427819 */ /* 0x000fe40000011442 */
[----:B--2---:R-:W-:Y:S01]  /*40830*/  ISETP.LT.AND P2, PT, R58, UR4, !P1 ;  /* 0x000000043a007c0c */ /* 0x004fe2000cf41270 */
[----:B------:R-:W4:Y:S01]  /*40840*/  LDCU UR4, c[0x0][0x39c] ;  /* 0x00007380ff0477ac */ /* 0x000f220008000800 */
[----:B------:R-:W2:Y:S04]  /*40850*/  LDL.LU R58, [R1+0x1308] ;  /* 0x00130800013a7983 */ /* 0x000ea80000300800 */
[----:B------:R-:W2:Y:S01]  /*40860*/  LDL.LU.64 R56, [R1+0x1300] ;  /* 0x0013000001387983 */ /* 0x000ea20000300a00 */
[----:B----4-:R-:W-:Y:S01]  /*40870*/  ISETP.LT.AND P0, PT, R59, UR4, !P1 ;  /* 0x000000043b007c0c */ /* 0x010fe2000cf01270 */
[----:B------:R-:W3:Y:S02]  /*40880*/  LDCU UR4, c[0x0][0x39c] ;  /* 0x00007380ff0477ac */ /* 0x000ee40008000800 */
[----:B------:R-:W4:Y:S04]  /*40890*/  LDL.LU R59, [R1+0x12f8] ;  /* 0x0012f800013b7983 */ /* 0x000f280000300800 */
[----:B------:R-:W2:Y:S04]  /*408a0*/  LDL.LU.64 R60, [R1+0x12f0] ;  /* 0x0012f000013c7983 */ /* 0x000ea80000300a00 */
[----:B------:R-:W2:Y:S04]  /*408b0*/  LDL.LU R62, [R1+0x12ec] ;  /* 0x0012ec00013e7983 */ /* 0x000ea80000300800 */
[----:B------:R0:W-:Y:S01]  /*408c0*/  @P5 STG.E.U8 desc[UR18][R92.64], R66 ;  /* 0x000000425c005986 */ /* 0x0001e2000c101112 */
[----:B---3--:R-:W-:Y:S01]  /*408d0*/  ISETP.LT.AND P4, PT, R63, UR4, !P1 ;  /* 0x000000043f007c0c */ /* 0x008fe2000cf81270 */
[----:B------:R-:W5:Y:S02]  /*408e0*/  LDCU UR4, c[0x0][0x39c] ;  /* 0x00007380ff0477ac */ /* 0x000f640008000800 */
[----:B------:R-:W3:Y:S04]  /*408f0*/  LDL.LU R63, [R1+0x12e8] ;  /* 0x0012e800013f7983 */ /* 0x000ee80000300800 */
[----:B------:R-:W2:Y:S01]  /*40900*/  LDL.LU.64 R64, [R1+0x12e0] ;  /* 0x0012e00001407983 */ /* 0x000ea20000300a00 */
[----:B-----5:R-:W-:Y:S01]  /*40910*/  ISETP.LT.AND P3, PT, R67, UR4, !P1 ;  /* 0x0000000443007c0c */ /* 0x020fe2000cf61270 */
[----:B------:R-:W1:Y:S02]  /*40920*/  LDCU UR4, c[0x0][0x39c] ;  /* 0x00007380ff0477ac */ /* 0x000e640008000800 */
[----:B------:R-:W5:Y:S04]  /*40930*/  LDL.LU R67, [R1+0x1054] ;  /* 0x0010540001437983 */ /* 0x000f680000300800 */
[----:B0-----:R-:W2:Y:S04]  /*40940*/  LDL.LU R66, [R1+0x12dc] ;  /* 0x0012dc0001427983 */ /* 0x001ea80000300800 */
[----:B------:R-:W1:Y:S04]  /*40950*/  LDL.LU R92, [R1+0x107c] ;  /* 0x00107c00015c7983 */ /* 0x000e680000300800 */
[----:B------:R-:W2:Y:S01]  /*40960*/  LDL.LU R93, [R1+0x3a8] ;  /* 0x0003a800015d7983 */ /* 0x000ea20000300800 */
[----:B-1----:R-:W-:Y:S01]  /*40970*/  ISETP.LT.AND P5, PT, R92, UR4, !P1 ;  /* 0x000000045c007c0c */ /* 0x002fe2000cfa1270 */
[----:B------:R-:W0:Y:S02]  /*40980*/  LDCU UR4, c[0x0][0x39c] ;  /* 0x00007380ff0477ac */ /* 0x000e240008000800 */
[----:B------:R-:W3:Y:S04]  /*40990*/  LDL.LU R92, [R1+0x1040] ;  /* 0x00104000015c7983 */ /* 0x000ee80000300800 */
[----:B--2---:R1:W-:Y:S04]  /*409a0*/  @P2 STG.E.U8 desc[UR18][R90.64], R93 ;  /* 0x0000005d5a002986 */ /* 0x0043e8000c101112 */
[----:B-1----:R-:W0:Y:S01]  /*409b0*/  LDL.LU R91, [R1+0x104c] ;  /* 0x00104c00015b7983 */ /* 0x002e220000300800 */
[----:B------:R-:W-:-:S04]  /*409c0*/  PRMT R90, R93, 0x9910, RZ ;  /* 0x000099105d5a7816 */ /* 0x000fc800000000ff */
[----:B------:R-:W-:-:S05]  /*409d0*/  SHF.R.S32.HI R90, RZ, 0x8, R90 ;  /* 0x00000008ff5a7819 */ /* 0x000fca000001145a */
[----:B------:R1:W-:Y:S01]  /*409e0*/  @P0 STG.E.U8 desc[UR18][R88.64], R90 ;  /* 0x0000005a58000986 */ /* 0x0003e2000c101112 */
[----:B0-----:R-:W-:Y:S01]  /*409f0*/  ISETP.LT.AND P2, PT, R91, UR4, !P1 ;  /* 0x000000045b007c0c */ /* 0x001fe2000cf41270 */
[----:B------:R-:W5:Y:S02]  /*40a00*/  LDCU UR4, c[0x0][0x39c] ;  /* 0x00007380ff0477ac */ /* 0x000f640008000800 */
[----:B------:R-:W2:Y:S04]  /*40a10*/  LDL.LU R91, [R1+0x3b4] ;  /* 0x0003b400015b7983 */ /* 0x000ea80000300800 */
[----:B------:R-:W2:Y:S04]  /*40a20*/  LDL.LU R93, [R1+0x102c] ;  /* 0x00102c00015d7983 */ /* 0x000ea80000300800 */
[----:B-1----:R-:W2:Y:S04]  /*40a30*/  LDL.LU R90, [R1+0x3ac] ;  /* 0x0003ac00015a7983 */ /* 0x002ea80000300800 */
[----:B------:R-:W4:Y:S04]  /*40a40*/  LDL.LU R88, [R1+0x1028] ;  /* 0x0010280001587983 */ /* 0x000f280000300800 */
[----:B------:R-:W4:Y:S01]  /*40a50*/  LDL.LU R89, [R1+0x3b0] ;  /* 0x0003b00001597983 */ /* 0x000f220000300800 */
[----:B-----5:R-:W-:Y:S01]  /*40a60*/  ISETP.LT.AND P0, PT, R67, UR4, !P1 ;  /* 0x0000000443007c0c */ /* 0x020fe2000cf01270 */
[----:B------:R-:W3:Y:S02]  /*40a70*/  LDCU UR4, c[0x0][0x39c] ;  /* 0x00007380ff0477ac */ /* 0x000ee40008000800 */
[----:B------:R-:W5:Y:S04]  /*40a80*/  LDL.LU R67, [R1+0x12d8] ;  /* 0x0012d80001437983 */ /* 0x000f680000300800 */
[----:B--2---:R0:W-:Y:S01]  /*40a90*/  @P4 STG.E.U8 desc[UR18][R86.64], R90 ;  /* 0x0000005a56004986 */ /* 0x0041e2000c101112 */
[----:B---3--:R-:W-:Y:S01]  /*40aa0*/  ISETP.LT.AND P4, PT, R92, UR4, !P1 ;  /* 0x000000045c007c0c */ /* 0x008fe2000cf81270 */
[----:B------:R-:W1:Y:S02]  /*40ab0*/  LDCU UR4, c[0x0][0x39c] ;  /* 0x00007380ff0477ac */ /* 0x000e640008000800 */
[----:B------:R-:W2:Y:S04]  /*40ac0*/  LDL.LU R92, [R1+0x3bc] ;  /* 0x0003bc00015c7983 */ /* 0x000ea80000300800 */
[----:B0-----:R-:W3:Y:S01]  /*40ad0*/  LDL.LU R87, [R1+0xff8] ;  /* 0x000ff80001577983 */ /* 0x001ee20000300800 */
[----:B------:R-:W-:-:S04]  /*40ae0*/  PRMT R86, R90, 0x9910, RZ ;  /* 0x000099105a567816 */ /* 0x000fc800000000ff */
[----:B------:R-:W-:-:S05]  /*40af0*/  SHF.R.S32.HI R86, RZ, 0x8, R86 ;  /* 0x00000008ff567819 */ /* 0x000fca0000011456 */
[----:B------:R0:W-:Y:S04]  /*40b00*/  @P3 STG.E.U8 desc[UR18][R84.64], R86 ;  /* 0x0000005654003986 */ /* 0x0001e8000c101112 */
[----:B0-----:R-:W5:Y:S01]  /*40b10*/  LDL.LU R85, [R1+0xfec] ;  /* 0x000fec0001557983 */ /* 0x001f620000300800 */
[----:B-1----:R-:W-:Y:S01]  /*40b20*/  ISETP.LT.AND P3, PT, R93, UR4, !P1 ;  /* 0x000000045d007c0c */ /* 0x002fe2000cf61270 */
[----:B------:R-:W0:Y:S02]  /*40b30*/  LDCU UR4, c[0x0][0x39c] ;  /* 0x00007380ff0477ac */ /* 0x000e240008000800 */
[----:B----4-:R1:W-:Y:S04]  /*40b40*/  @P5 STG.E.U8 desc[UR18][R82.64], R89 ;  /* 0x0000005952005986 */ /* 0x0103e8000c101112 */
[----:B------:R-:W4:Y:S01]  /*40b50*/  LDL.LU R93, [R1+0x3b8] ;  /* 0x0003b800015d7983 */ /* 0x000f220000300800 */
[----:B0-----:R-:W-:Y:S01]  /*40b60*/  ISETP.LT.AND P5, PT, R88, UR4, !P1 ;  /* 0x0000000458007c0c */ /* 0x001fe2000cfa1270 */
[----:B------:R-:W3:Y:S01]  /*40b70*/  LDCU UR4, c[0x0][0x39c] ;  /* 0x00007380ff0477ac */ /* 0x000ee20008000800 */
[----:B-1----:R-:W-:-:S02]  /*40b80*/  PRMT R82, R89, 0x9910, RZ ;  /* 0x0000991059527816 */ /* 0x002fc400000000ff */
[----:B------:R-:W4:Y:S02]  /*40b90*/  LDL.LU R89, [R1+0xffc] ;  /* 0x000ffc0001597983 */ /* 0x000f240000300800 */
[----:B------:R-:W-:Y:S02]  /*40ba0*/  SHF.R.S32.HI R82, RZ, 0x8, R82 ;  /* 0x00000008ff527819 */ /* 0x000fe40000011452 */
[----:B------:R-:W4:Y:S04]  /*40bb0*/  LDL.LU R86, [R1+0xfe4] ;  /* 0x000fe40001567983 */ /* 0x000f280000300800 */
[----:B------:R-:W-:Y:S04]  /*40bc0*/  @P2 STG.E.U8 desc[UR18][R80.64], R82 ;  /* 0x0000005250002986 */ /* 0x000fe8000c101112 */
[----:B------:R-:W4:Y:S04]  /*40bd0*/  LDL.LU R84, [R1+0xfe8] ;  /* 0x000fe80001547983 */ /* 0x000f280000300800 */
[----:B------:R0:W-:Y:S04]  /*40be0*/  @P0 STG.E.U8 desc[UR18][R78.64], R91 ;  /* 0x0000005b4e000986 */ /* 0x0001e8000c101112 */
[----:B------:R-:W4:Y:S01]  /*40bf0*/  LDL.LU R83, [R1+0xfd8] ;  /* 0x000fd80001537983 */ /* 0x000f220000300800 */
[----:B0-----:R-:W-:-:S04]  /*40c00*/  PRMT R78, R91, 0x9910, RZ ;  /* 0x000099105b4e7816 */ /* 0x001fc800000000ff */
[----:B------:R-:W-:-:S05]  /*40c10*/  SHF.R.S32.HI R78, RZ, 0x8, R78 ;  /* 0x00000008ff4e7819 */ /* 0x000fca000001144e */
[----:B------:R0:W-:Y:S01]  /*40c20*/  @P4 STG.E.U8 desc[UR18][R76.64], R78 ;  /* 0x0000004e4c004986 */ /* 0x0001e2000c101112 */
[----:B---3--:R-:W-:Y:S01]  /*40c30*/  ISETP.LT.AND P2, PT, R87, UR4, !P1 ;  /* 0x0000000457007c0c */ /* 0x008fe2000cf41270 */
[----:B------:R-:W5:Y:S01]  /*40c40*/  LDCU UR4, c[0x0][0x39c] ;  /* 0x00007380ff0477ac */ /* 0x000f620008000800 */
[----:B--2---:R-:W-:-:S04]  /*40c50*/  PRMT R79, R92, 0x9910, RZ ;  /* 0x000099105c4f7816 */ /* 0x004fc800000000ff */
[----:B0-----:R-:W-:Y:S02]  /*40c60*/  SHF.R.S32.HI R76, RZ, 0x8, R79 ;  /* 0x00000008ff4c7819 */ /* 0x001fe4000001144f */
[----:B-----5:R-:W-:Y:S01]  /*40c70*/  ISETP.LT.AND P0, PT, R85, UR4, !P1 ;  /* 0x0000000455007c0c */ /* 0x020fe2000cf01270 */
[----:B------:R-:W-:Y:S01]  /*40c80*/  @P3 STG.E.U8 desc[UR18][R74.64], R92 ;  /* 0x0000005c4a003986 */ /* 0x000fe2000c101112 */
[----:B------:R-:W0:Y:S03]  /*40c90*/  LDCU UR4, c[0x0][0x39c] ;  /* 0x00007380ff0477ac */ /* 0x000e260008000800 */
[----:B------:R-:W2:Y:S04]  /*40ca0*/  LDL.LU R85, [R1+0x100] ;  /* 0x0001000001557983 */ /* 0x000ea80000300800 */
[----:B------:R-:W2:Y:S04]  /*40cb0*/  LDL.LU R87, [R1+0x104] ;  /* 0x0001040001577983 */ /* 0x000ea80000300800 */
[----:B------:R-:W3:Y:S04]  /*40cc0*/  LDL.LU R90, [R1+0x108] ;  /* 0x00010800015a7983 */ /* 0x000ee80000300800 */
[----:B------:R-:W3:Y:S04]  /*40cd0*/  LDL.LU R88, [R1+0x10c] ;  /* 0x00010c0001587983 */ /* 0x000ee80000300800 */
[----:B------:R-:W5:Y:S04]  /*40ce0*/  LDL.LU R79, [R1+0x1018] ;  /* 0x00101800014f7983 */ /* 0x000f680000300800 */
[----:B------:R1:W-:Y:S04]  /*40cf0*/  @P5 STG.E.U8 desc[UR18][R72.64], R76 ;  /* 0x0000004c48005986 */ /* 0x0003e8000c101112 */
[----:B------:R-:W3:Y:S04]  /*40d00*/  LDL.LU R77, [R1+0x1014] ;  /* 0x00101400014d7983 */ /* 0x000ee80000300800 */
[----:B-1----:R-:W5:Y:S04]  /*40d10*/  LDL.LU R76, [R1+0xff4] ;  /* 0x000ff400014c7983 */ /* 0x002f680000300800 */
[----:B------:R-:W5:Y:S01]  /*40d20*/  LDL.LU R75, [R1+0x1000] ;  /* 0x00100000014b7983 */ /* 0x000f620000300800 */
[----:B----4-:R-:W-:-:S05]  /*40d30*/  PRMT R74, R93, 0x9910, RZ ;  /* 0x000099105d4a7816 */ /* 0x010fca00000000ff */
[----:B------:R-:W-:Y:S01]  /*40d40*/  IMAD.MOV.U32 R72, RZ, RZ, R74 ;  /* 0x000000ffff487224 */ /* 0x000fe200078e004a */
[----:B------:R1:W-:Y:S01]  /*40d50*/  @P2 STG.E.U8 desc[UR18][R70.64], R93 ;  /* 0x0000005d46002986 */ /* 0x0003e2000c101112 */
[----:B0-----:R-:W-:Y:S01]  /*40d60*/  ISETP.LT.AND P4, PT, R89, UR4, !P1 ;  /* 0x0000000459007c0c */ /* 0x001fe2000cf81270 */
[----:B------:R-:W0:Y:S01]  /*40d70*/  LDCU UR4, c[0x0][0x39c] ;  /* 0x00007380ff0477ac */ /* 0x000e220008000800 */
[----:B------:R-:W-:Y:S01]  /*40d80*/  ISETP.LT.AND P3, PT, R86, UR6, !P1 ;  /* 0x0000000656007c0c */ /* 0x000fe2000cf61270 */
[----:B------:R-:W4:Y:S01]  /*40d90*/  LDL.LU R89, [R1+0x110] ;  /* 0x0001100001597983 */ /* 0x000f220000300800 */
[----:B------:R-:W-:Y:S01]  /*40da0*/  ISETP.LT.AND P5, PT, R84, UR7, !P1 ;  /* 0x0000000754007c0c */ /* 0x000fe2000cfa1270 */
[----:B------:R-:W3:Y:S02]  /*40db0*/  LDCU UR6, c[0x0][0x39c] ;  /* 0x00007380ff0677ac */ /* 0x000ee40008000800 */
[----:B------:R-:W4:Y:S01]  /*40dc0*/  LDL.LU R91, [R1+0x114] ;  /* 0x00011400015b7983 */ /* 0x000f220000300800 */
[----:B------:R-:W5:Y:S01]  /*40dd0*/  LDCU UR7, c[0x0][0x39c] ;  /* 0x00007380ff0777ac */ /* 0x000f620008000800 */
[----:B-1----:R-:W-:Y:S01]  /*40de0*/  SHF.R.S32.HI R70, RZ, 0x8, R72 ;  /* 0x00000008ff467819 */ /* 0x002fe20000011448 */
[----:B------:R-:W-:Y:S01]  /*40df0*/  VIADD R71, R3, UR5 ;  /* 0x0000000503477c36 */ /* 0x000fe20008000000 */
[----:B------:R-:W4:Y:S04]  /*40e00*/  LDL.LU R78, [R1+0xfe0] ;  /* 0x000fe000014e7983 */ /* 0x000f280000300800 */
[----:B------:R1:W-:Y:S01]  /*40e10*/  @P0 STG.E.U8 desc[UR18][R68.64], R70 ;  /* 0x0000004644000986 */ /* 0x0003e2000c101112 */
[----:B------:R-:W-:Y:S01]  /*40e20*/  VIADD R3, R71, UR5 ;  /* 0x0000000547037c36 */ /* 0x000fe20008000000 */
[----:B------:R-:W-:Y:S01]  /*40e30*/  ISETP.LT.AND P2, PT, R83, UR9, !P1 ;  /* 0x0000000953007c0c */ /* 0x000fe2000cf41270 */
[----:B------:R-:W0:Y:S01]  /*40e40*/  LDCU UR9, c[0x0][0x39c] ;  /* 0x00007380ff0977ac */ /* 0x000e220008000800 */
[----:B------:R-:W4:Y:S04]  /*40e50*/  LDL.LU R92, [R1+0x118] ;  /* 0x00011800015c7983 */ /* 0x000f280000300800 */
[----:B------:R-:W4:Y:S01]  /*40e60*/  LDL.LU R93, [R1+0x11c] ;  /* 0x00011c00015d7983 */ /* 0x000f220000300800 */
[----:B-1----:R-:W-:-:S04]  /*40e70*/  IADD3 R70, P0, PT, R71, R2, RZ ;  /* 0x0000000247467210 */ /* 0x002fc80007f1e0ff */
[----:B------:R-:W-:Y:S02]  /*40e80*/  LEA.HI.X.SX32 R71, R71, R0, 0x1, P0 ;  /* 0x0000000047477211 */ /* 0x000fe400000f0eff */
[----:B------:R-:W-:-:S04]  /*40e90*/  IADD3 R68, P0, PT, R3, R2, RZ ;  /* 0x0000000203447210 */ /* 0x000fc80007f1e0ff */
[----:B------:R-:W-:Y:S02]  /*40ea0*/  LEA.HI.X.SX32 R69, R3, R0, 0x1, P0 ;  /* 0x0000000003457211 */ /* 0x000fe400000f0eff */
[----:B--2---:R-:W-:-:S04]  /*40eb0*/  F2FP.SATFINITE.E5M2.F32.PACK_AB_MERGE_C R74, R87, R85, RZ ;  /* 0x00000055574a723e */ /* 0x004fc800048060ff */
[----:B------:R-:W-:Y:S01]  /*40ec0*/  PRMT R72, R74, 0x9910, RZ ;  /* 0x000099104a487816 */ /* 0x000fe200000000ff */
[----:B------:R1:W-:Y:S03]  /*40ed0*/  @P4 STG.E.U8 desc[UR18][R70.64], R74 ;  /* 0x0000004a46004986 */ /* 0x0003e6000c101112 */
[----:B------:R-:W-:Y:S01]  /*40ee0*/  SHF.R.S32.HI R72, RZ, 0x8, R72 ;  /* 0x00000008ff487819 */ /* 0x000fe20000011448 */
[----:B-1----:R-:W-:-:S04]  /*40ef0*/  VIADD R71, R3, UR5 ;  /* 0x0000000503477c36 */ /* 0x002fc80008000000 */
[----:B------:R-:W-:Y:S01]  /*40f00*/  VIADD R3, R71, UR5 ;  /* 0x0000000547037c36 */ /* 0x000fe20008000000 */
[----:B------:R1:W-:Y:S01]  /*40f10*/  @P3 STG.E.U8 desc[UR18][R68.64], R72 ;  /* 0x0000004844003986 */ /* 0x0003e2000c101112 */
[----:B---3--:R-:W-:Y:S01]  /*40f20*/  ISETP.LT.AND P3, PT, R77, UR6, !P1 ;  /* 0x000000064d007c0c */ /* 0x008fe2000cf61270 */
[----:B------:R-:W2:Y:S01]  /*40f30*/  LDCU UR6, c[0x0][0x39c] ;  /* 0x00007380ff0677ac */ /* 0x000ea20008000800 */
[----:B------:R-:W-:Y:S01]  /*40f40*/  F2FP.SATFINITE.E5M2.F32.PACK_AB_MERGE_C R73, R88, R90, RZ ;  /* 0x0000005a5849723e */ /* 0x000fe200048060ff */
[----:B------:R-:W3:Y:S01]  /*40f50*/  LDL.LU R77, [R1+0x1008] ;  /* 0x00100800014d7983 */ /* 0x000ee20000300800 */
[----:B-1----:R-:W-:-:S04]  /*40f60*/  IADD3 R68, P4, PT, R3, R2, RZ ;  /* 0x0000000203447210 */ /* 0x002fc80007f9e0ff */
[----:B------:R-:W-:Y:S02]  /*40f70*/  LEA.HI.X.SX32 R69, R3, R0, 0x1, P4 ;  /* 0x0000000003457211 */ /* 0x000fe400020f0eff */
[----:B-----5:R-:W-:Y:S02]  /*40f80*/  ISETP.LT.AND P4, PT, R76, UR7, !P1 ;  /* 0x000000074c007c0c */ /* 0x020fe4000cf81270 */
[----:B------:R-:W-:Y:S01]  /*40f90*/  IADD3 R70, P0, PT, R71, R2, RZ ;  /* 0x0000000247467210 */ /* 0x000fe20007f1e0ff */
[----:B------:R-:W2:Y:S01]  /*40fa0*/  LDL.LU R76, [R1+0x1010] ;  /* 0x00101000014c7983 */ /* 0x000ea20000300800 */
[----:B------:R-:W-:Y:S01]  /*40fb0*/  PRMT R72, R73, 0x9910, RZ ;  /* 0x0000991049487816 */ /* 0x000fe200000000ff */
[----:B------:R-:W-:Y:S01]  /*40fc0*/  VIADD R3, R3, UR5 ;  /* 0x0000000503037c36 */ /* 0x000fe20008000000 */
[----:B------:R-:W-:Y:S01]  /*40fd0*/  LEA.HI.X.SX32 R71, R71, R0, 0x1, P0 ;  /* 0x0000000047477211 */ /* 0x000fe200000f0eff */
[----:B------:R-:W1:Y:S01]  /*40fe0*/  LDCU UR7, c[0x0][0x39c] ;  /* 0x00007380ff0777ac */ /* 0x000e620008000800 */
[----:B------:R-:W-:-:S03]  /*40ff0*/  SHF.R.S32.HI R72, RZ, 0x8, R72 ;  /* 0x00000008ff487819 */ /* 0x000fc60000011448 */
[----:B------:R-:W-:Y:S04]  /*41000*/  @P5 STG.E.U8 desc[UR18][R70.64], R73 ;  /* 0x0000004946005986 */ /* 0x000fe8000c101112 */
[----:B------:R5:W-:Y:S01]  /*41010*/  @P2 STG.E.U8 desc[UR18][R68.64], R72 ;  /* 0x0000004844002986 */ /* 0x000be2000c101112 */
[----:B0-----:R-:W-:Y:S01]  /*41020*/  ISETP.LT.AND P2, PT, R75, UR9, !P1 ;  /* 0x000000094b007c0c */ /* 0x001fe2000cf41270 */
[----:B------:R-:W0:Y:S02]  /*41030*/  LDCU UR9, c[0x0][0x39c] ;  /* 0x00007380ff0977ac */ /* 0x000e240008000800 */
[----:B------:R-:W1:Y:S01]  /*41040*/  LDL.LU R75, [R1+0xff0] ;  /* 0x000ff000014b7983 */ /* 0x000e620000300800 */
[----:B------:R-:W-:Y:S01]  /*41050*/  ISETP.LT.AND P0, PT, R79, UR4, !P1 ;  /* 0x000000044f007c0c */ /* 0x000fe2000cf01270 */
[----:B------:R-:W3:Y:S02]  /*41060*/  LDCU UR4, c[0x0][0x39c] ;  /* 0x00007380ff0477ac */ /* 0x000ee40008000800 */
[----:B------:R-:W2:Y:S01]  /*41070*/  LDL.LU R85, [R1+0x120] ;  /* 0x0001200001557983 */ /* 0x000ea20000300800 */
[----:B-----5:R-:W-:-:S03]  /*41080*/  IADD3 R68, P5, PT, R3, R2, RZ ;  /* 0x0000000203447210 */ /* 0x020fc60007fbe0ff */
[----:B------:R-:W5:Y:S01]  /*41090*/  LDL.LU R87, [R1+0x124] ;  /* 0x0001240001577983 */ /* 0x000f620000300800 */
[----:B----4-:R-:W-:Y:S02]  /*410a0*/  F2FP.SATFINITE.E5M2.F32.PACK_AB_MERGE_C R70, R91, R89, RZ ;  /* 0x000000595b46723e */ /* 0x010fe400048060ff */
[C---:B------:R-:W-:Y:S01]  /*410b0*/  LEA.HI.X.SX32 R69, R3.reuse, R0, 0x1, P5 ;  /* 0x0000000003457211 */ /* 0x040fe200028f0eff */
[----:B------:R-:W-:Y:S01]  /*410c0*/  VIADD R3, R3, UR5 ;  /* 0x0000000503037c36 */ /* 0x000fe20008000000 */
[----:B------:R-:W4:Y:S03]  /*410d0*/  LDL.LU R90, [R1+0x128] ;  /* 0x00012800015a7983 */ /* 0x000f260000300800 */
[----:B------:R-:W-:Y:S01]  /*410e0*/  VIADD R71, R3, UR5 ;  /* 0x0000000503477c36 */ /* 0x000fe20008000000 */
[----:B------:R0:W-:Y:S01]  /*410f0*/  @P0 STG.E.U8 desc[UR18][R68.64], R70 ;  /* 0x0000004644000986 */ /* 0x0001e2000c101112 */
[----:B------:R-:W-:-:S02]  /*41100*/  PRMT R72, R70, 0x9910, RZ ;  /* 0x0000991046487816 */ /* 0x000fc400000000ff */
[----:B------:R-:W-:Y:S01]  /*41110*/  F2FP.SATFINITE.E5M2.F32.PACK_AB_MERGE_C R73, R93, R92, RZ ;  /* 0x0000005c5d49723e */ /* 0x000fe200048060ff */
[----:B------:R-:W4:Y:S01]  /*41120*/  LDL.LU R88, [R1+0x12c] ;  /* 0x00012c0001587983 */ /* 0x000f220000300800 */
[----:B0-----:R-:W-:-:S03]  /*41130*/  IADD3 R68, P0, PT, R3, R2, RZ ;  /* 0x0000000203447210 */ /* 0x001fc60007f1e0ff */
[----:B------:R-:W4:Y:S01]  /*41140*/  LDL.LU R79, [R1+0x1068] ;  /* 0x00106800014f7983 */ /* 0x000f220000300800 */
[----:B------:R-:W-:Y:S02]  /*41150*/  LEA.HI.X.SX32 R69, R3, R0, 0x1, P0 ;  /* 0x0000000003457211 */ /* 0x000fe400000f0eff */
[C---:B------:R-:W-:Y:S01]  /*41160*/  IADD3 R70, P0, PT, R71.reuse, R2, RZ ;  /* 0x0000000247467210 */ /* 0x040fe20007f1e0ff */
[C---:B------:R-:W-:Y:S01]  /*41170*/  VIADD R3, R71.reuse, UR5 ;  /* 0x0000000547037c36 */ /* 0x040fe20008000000 */
[----:B------:R-:W-:Y:S02]  /*41180*/  SHF.R.S32.HI R72, RZ, 0x8, R72 ;  /* 0x00000008ff487819 */ /* 0x000fe40000011448 */
[----:B------:R-:W-:-:S03]  /*41190*/  LEA.HI.X.SX32 R71, R71, R0, 0x1, P0 ;  /* 0x0000000047477211 */ /* 0x000fc600000f0eff */
[----:B------:R0:W-:Y:S04]  /*411a0*/  @P3 STG.E.U8 desc[UR18][R68.64], R72 ;  /* 0x0000004844003986 */ /* 0x0001e8000c101112 */
[----:B------:R3:W-:Y:S01]  /*411b0*/  @P4 STG.E.U8 desc[UR18][R70.64], R73 ;  /* 0x0000004946004986 */ /* 0x0007e2000c101112 */
[----:B0-----:R-:W-:-:S04]  /*411c0*/  IADD3 R68, P3, PT, R3, R2, RZ ;  /* 0x0000000203447210 */ /* 0x001fc80007f7e0ff */
[----:B------:R-:W-:Y:S02]  /*411d0*/  LEA.HI.X.SX32 R69, R3, R0, 0x1, P3 ;  /* 0x0000000003457211 */ /* 0x000fe400018f0eff */
[----:B---3--:R-:W-:Y:S02]  /*411e0*/  ISETP.LT.AND P0, PT, R77, UR4, !P1 ;  /* 0x000000044d007c0c */ /* 0x008fe4000cf01270 */
[----:B------:R-:W-:Y:S01]  /*411f0*/  PRMT R74, R73, 0x9910, RZ ;  /* 0x00009910494a7816 */ /* 0x000fe200000000ff */
[----:B------:R-:W3:Y:S01]  /*41200*/  LDL.LU R77, [R1+0x103c] ;  /* 0x00103c00014d7983 */ /* 0x000ee20000300800 */
[----:B------:R-:W-:Y:S01]  /*41210*/  VIADD R71, R3, UR5 ;  /* 0x0000000503477c36 */ /* 0x000fe20008000000 */
[----:B------:R-:W-:Y:S01]  /*41220*/  ISETP.LT.AND P5, PT, R78, UR10, !P1 ;  /* 0x0000000a4e007c0c */ /* 0x000fe2000cfa1270 */
[----:B------:R-:W0:Y:S01]  /*41230*/  LDCU UR4, c[0x0][0x39c] ;  /* 0x00007380ff0477ac */ /* 0x000e220008000800 */
[----:B--2---:R-:W-:Y:S02]  /*41240*/  ISETP.LT.AND P4, PT, R76, UR6, !P1 ;  /* 0x000000064c007c0c */ /* 0x004fe4000cf81270 */
[----:B-1----:R-:W-:Y:S01]  /*41250*/  ISETP.LT.AND P3, PT, R75, UR7, !P1 ;  /* 0x000000074b007c0c */ /* 0x002fe2000cf61270 */
[----:B------:R-:W2:Y:S01]  /*41260*/  LDL.LU R76, [R1+0x1038] ;  /* 0x00103800014c7983 */ /* 0x000ea20000300800 */
[----:B------:R-:W-:Y:S01]  /*41270*/  IMAD.MOV.U32 R72, RZ, RZ, R74 ;  /* 0x000000ffff487224 */ /* 0x000fe200078e004a */
[----:B------:R-:W3:Y:S02]  /*41280*/  LDCU UR6, c[0x0][0x39c] ;  /* 0x00007380ff0677ac */ /* 0x000ee40008000800 */
[----:B------:R-:W2:Y:S02]  /*41290*/  LDL.LU R75, [R1+0x1034] ;  /* 0x00103400014b7983 */ /* 0x000ea40000300800 */
[----:B------:R-:W-:Y:S01]  /*412a0*/  SHF.R.S32.HI R70, RZ, 0x8, R72 ;  /* 0x00000008ff467819 */ /* 0x000fe20000011448 */
[----:B------:R-:W-:Y:S01]  /*412b0*/  VIADD R3, R71, UR5 ;  /* 0x0000000547037c36 */ /* 0x000fe20008000000 */
[----:B-----5:R-:W-:Y:S01]  /*412c0*/  F2FP.SATFINITE.E5M2.F32.PACK_AB_MERGE_C R74, R87, R85, RZ ;  /* 0x00000055574a723e */ /* 0x020fe200048060ff */
[----:B------:R-:W5:Y:S01]  /*412d0*/  LDL.LU R89, [R1+0x130] ;  /* 0x0001300001597983 */ /* 0x000f620000300800 */
[----:B------:R-:W2:Y:S03]  /*412e0*/  LDCU UR7, c[0x0][0x39c] ;  /* 0x00007380ff0777ac */ /* 0x000ea60008000800 */
[----:B------:R1:W-:Y:S01]  /*412f0*/  @P2 STG.E.U8 desc[UR18][R68.64], R70 ;  /* 0x0000004644002986 */ /* 0x0003e2000c101112 */
[----:B------:R-:W-:Y:S01]  /*41300*/  PRMT R72, R74, 0x9910, RZ ;  /* 0x000099104a487816 */ /* 0x000fe200000000ff */
[----:B------:R-:W0:Y:S02]  /*41310*/  LDCU UR10, c[0x0][0x39c] ;  /* 0x00007380ff0a77ac */ /* 0x000e240008000800 */
[----:B------:R-:W5:Y:S01]  /*41320*/  LDL.LU R91, [R1+0x134] ;  /* 0x00013400015b7983 */ /* 0x000f620000300800 */
[----:B-1----:R-:W-:-:S03]  /*41330*/  IADD3 R70, P2, PT, R71, R2, RZ ;  /* 0x0000000247467210 */ /* 0x002fc60007f5e0ff */
[----:B------:R-:W5:Y:S01]  /*41340*/  LDL.LU R78, [R1+0x1004] ;  /* 0x00100400014e7983 */ /* 0x000f620000300800 */
[----:B------:R-:W-:-:S03]  /*41350*/  LEA.HI.X.SX32 R71, R71, R0, 0x1, P2 ;  /* 0x0000000047477211 */ /* 0x000fc600010f0eff */
[----:B------:R-:W5:Y:S01]  /*41360*/  LDL.LU R92, [R1+0x138] ;  /* 0x00013800015c7983 */ /* 0x000f620000300800 */
[C---:B------:R-:W-:Y:S02]  /*41370*/  IADD3 R68, P2, PT, R3.reuse, R2, RZ ;  /* 0x0000000203447210 */ /* 0x040fe40007f5e0ff */
[----:B------:R-:W-:Y:S01]  /*41380*/  SHF.R.S32.HI R72, RZ, 0x8, R72 ;  /* 0x00000008ff487819 */ /* 0x000fe20000011448 */
[----:B------:R1:W-:Y:S01]  /*41390*/  @P5 STG.E.U8 desc[UR18][R70.64], R74 ;  /* 0x0000004a46005986 */ /* 0x0003e2000c101112 */
[C---:B------:R-:W-:Y:S02]  /*413a0*/  LEA.HI.X.SX32 R69, R3.reuse, R0, 0x1, P2 ;  /* 0x0000000003457211 */ /* 0x040fe400010f0eff */
[----:B----4-:R-:W-:Y:S01]  /*413b0*/  F2FP.SATFINITE.E5M2.F32.PACK_AB_MERGE_C R73, R88, R90, RZ ;  /* 0x0000005a5849723e */ /* 0x010fe200048060ff */
[----:B------:R-:W4:Y:S04]  /*413c0*/  LDL.LU R93, [R1+0x13c] ;  /* 0x00013c00015d7983 */ /* 0x000f280000300800 */
[----:B------:R0:W-:Y:S01]  /*413d0*/  @P0 STG.E.U8 desc[UR18][R68.64], R72 ;  /* 0x0000004844000986 */ /* 0x0001e2000c101112 */
[----:B-1----:R-:W-:-:S05]  /*413e0*/  VIADD R71, R3, UR5 ;  /* 0x0000000503477c36 */ /* 0x002fca0008000000 */
[C---:B------:R-:W-:Y:S01]  /*413f0*/  IADD3 R70, P0, PT, R71.reuse, R2, RZ ;  /* 0x0000000247467210 */ /* 0x040fe20007f1e0ff */
[----:B------:R-:W-:-:S03]  /*41400*/  VIADD R3, R71, UR5 ;  /* 0x0000000547037c36 */ /* 0x000fc60008000000 */
[----:B------:R-:W-:-:S05]  /*41410*/  LEA.HI.X.SX32 R71, R71, R0, 0x1, P0 ;  /* 0x0000000047477211 */ /* 0x000fca00000f0eff */
[----:B------:R-:W-:Y:S01]  /*41420*/  @P4 STG.E.U8 desc[UR18][R70.64], R73 ;  /* 0x0000004946004986 */ /* 0x000fe2000c101112 */
[----:B0-----:R-:W-:Y:S02]  /*41430*/  PRMT R72, R73, 0x9910, RZ ;  /* 0x0000991049487816 */ /* 0x001fe400000000ff */
[C---:B------:R-:W-:Y:S02]  /*41440*/  IADD3 R68, P5, PT, R3.reuse, R2, RZ ;  /* 0x0000000203447210 */ /* 0x040fe40007fbe0ff */
[----:B------:R-:W-:Y:S02]  /*41450*/  SHF.R.S32.HI R72, RZ, 0x8, R72 ;  /* 0x00000008ff487819 */ /* 0x000fe40000011448 */
[----:B------:R-:W-:-:S05]  /*41460*/  LEA.HI.X.SX32 R69, R3, R0, 0x1, P5 ;  /* 0x0000000003457211 */ /* 0x000fca00028f0eff */
[----:B------:R0:W-:Y:S01]  /*41470*/  @P3 STG.E.U8 desc[UR18][R68.64], R72 ;  /* 0x0000004844003986 */ /* 0x0001e2000c101112 */
[----:B---3--:R-:W-:Y:S02]  /*41480*/  ISETP.LT.AND P2, PT, R77, UR6, !P1 ;  /* 0x000000064d007c0c */ /* 0x008fe4000cf41270 */
[----:B--2---:R-:W-:Y:S01]  /*41490*/  ISETP.LT.AND P4, PT, R76, UR7, !P1 ;  /* 0x000000074c007c0c */ /* 0x004fe2000cf81270 */
[----:B------:R-:W2:Y:S01]  /*414a0*/  LDL.LU R77, [R1+0x1058] ;  /* 0x00105800014d7983 */ /* 0x000ea20000300800 */
[----:B------:R-:W-:Y:S01]  /*414b0*/  VIADD R3, R3, UR5 ;  /* 0x0000000503037c36 */ /* 0x000fe20008000000 */
[----:B------:R-:W-:Y:S01]  /*414c0*/  ISETP.LT.AND P0, PT, R79, UR4, !P1 ;  /* 0x000000044f007c0c */ /* 0x000fe2000cf01270 */
[----:B------:R-:W2:Y:S01]  /*414d0*/  LDCU UR4, c[0x0][0x39c] ;  /* 0x00007380ff0477ac */ /* 0x000ea20008000800 */
[----:B------:R-:W3:Y:S01]  /*414e0*/  LDL.LU R76, [R1+0x1030] ;  /* 0x00103000014c7983 */ /* 0x000ee20000300800 */
[----:B------:R-:W-:Y:S02]  /*414f0*/  ISETP.LT.AND P3, PT, R75, UR9, !P1 ;  /* 0x000000094b007c0c */ /* 0x000fe4000cf61270 */
[C---:B0-----:R-:W-:Y:S01]  /*41500*/  IADD3 R68, P5, PT, R3.reuse, R2, RZ ;  /* 0x0000000203447210 */ /* 0x041fe20007fbe0ff */
[----:B------:R-:W3:Y:S01]  /*41510*/  LDL.LU R75, [R1+0x1024] ;  /* 0x00102400014b7983 */ /* 0x000ee20000300800 */
[----:B------:R-:W3:Y:S03]  /*41520*/  LDCU UR6, c[0x0][0x39c] ;  /* 0x00007380ff0677ac */ /* 0x000ee60008000800 */
[----:B------:R-:W3:Y:S01]  /*41530*/  LDL.LU R85, [R1+0x140] ;  /* 0x0001400001557983 */ /* 0x000ee20000300800 */
[----:B------:R-:W-:Y:S01]  /*41540*/  LEA.HI.X.SX32 R69, R3, R0, 0x1, P5 ;  /* 0x0000000003457211 */ /* 0x000fe200028f0eff */
[----:B------:R-:W0:Y:S02]  /*41550*/  LDCU UR7, c[0x0][0x39c] ;  /* 0x00007380ff0777ac */ /* 0x000e240008000800 */
[----:B------:R-:W3:Y:S01]  /*41560*/  LDL.LU R87, [R1+0x144] ;  /* 0x0001440001577983 */ /* 0x000ee20000300800 */
[----:B-----5:R-:W-:Y:S01]  /*41570*/  F2FP.SATFINITE.E5M2.F32.PACK_AB_MERGE_C R70, R91, R89, RZ ;  /* 0x000000595b46723e */ /* 0x020fe200048060ff */
[----:B------:R-:W-:Y:S01]  /*41580*/  VIADD R3, R3, UR5 ;  /* 0x0000000503037c36 */ /* 0x000fe20008000000 */
[----:B------:R-:W1:Y:S01]  /*41590*/  LDCU UR9, c[0x0][0x39c] ;  /* 0x00007380ff0977ac */ /* 0x000e620008000800 */
[----:B------:R-:W5:Y:S02]  /*415a0*/  LDL.LU R90, [R1+0x148] ;  /* 0x00014800015a7983 */ /* 0x000f640000300800 */
[----:B------:R-:W-:-:S02]  /*415b0*/  VIADD R71, R3, UR5 ;  /* 0x0000000503477c36 */ /* 0x000fc40008000000 */
[----:B------:R0:W-:Y:S01]  /*415c0*/  @P0 STG.E.U8 desc[UR18][R68.64], R70 ;  /* 0x0000004644000986 */ /* 0x0001e2000c101112 */
[----:B------:R-:W-:-:S03]  /*415d0*/  PRMT R72, R70, 0x9910, RZ ;  /* 0x0000991046487816 */ /* 0x000fc600000000ff */
[----:B------:R-:W5:Y:S01]  /*415e0*/  LDL.LU R88, [R1+0x14c] ;  /* 0x00014c0001587983 */ /* 0x000f620000300800 */
[----:B0-----:R-:W-:-:S03]  /*415f0*/  IADD3 R68, P0, PT, R3, R2, RZ ;  /* 0x0000000203447210 */ /* 0x001fc60007f1e0ff */
[----:B------:R-:W5:Y:S01]  /*41600*/  LDL.LU R79, [R1+0x108c] ;  /* 0x00108c00014f7983 */ /* 0x000f620000300800 */
[----:B------:R-:W-:Y:S02]  /*41610*/  LEA.HI.X.SX32 R69, R3, R0, 0x1, P0 ;  /* 0x0000000003457211 */ /* 0x000fe400000f0eff */
[C---:B------:R-:W-:Y:S01]  /*41620*/  IADD3 R70, P0, PT, R71.reuse, R2, RZ ;  /* 0x0000000247467210 */ /* 0x040fe20007f1e0ff */
[----:B------:R-:W-:Y:S01]  /*41630*/  VIADD R3, R71, UR5 ;  /* 0x0000000547037c36 */ /* 0x000fe20008000000 */
[----:B------:R-:W-:Y:S02]  /*41640*/  SHF.R.S32.HI R72, RZ, 0x8, R72 ;  /* 0x00000008ff487819 */ /* 0x000fe40000011448 */
[----:B----4-:R-:W-:Y:S02]  /*41650*/  F2FP.SATFINITE.E5M2.F32.PACK_AB_MERGE_C R73, R93, R92, RZ ;  /* 0x0000005c5d49723e */ /* 0x010fe400048060ff */
[----:B------:R-:W-:Y:S01]  /*41660*/  LEA.HI.X.SX32 R71, R71, R0, 0x1, P0 ;  /* 0x0000000047477211 */ /* 0x000fe200000f0eff */
[----:B------:R0:W-:Y:S04]  /*41670*/  @P2 STG.E.U8 desc[UR18][R68.64], R72 ;  /* 0x0000004844002986 */ /* 0x0001e8000c101112 */
[----:B------:R4:W-:Y:S01]  /*41680*/  @P4 STG.E.U8 desc[UR18][R70.64], R73 ;  /* 0x0000004946004986 */ /* 0x0009e2000c101112 */
[----:B0-----:R-:W-:-:S04]  /*41690*/  IADD3 R68, P2, PT, R3, R2, RZ ;  /* 0x0000000203447210 */ /* 0x001fc80007f5e0ff */
[----:B------:R-:W-:Y:S02]  /*416a0*/  LEA.HI.X.SX32 R69, R3, R0, 0x1, P2 ;  /* 0x0000000003457211 */ /* 0x000fe400010f0eff */
[----:B--2---:R-:W-:Y:S02]  /*416b0*/  ISETP.LT.AND P0, PT, R77, UR4, !P1 ;  /* 0x000000044d007c0c */ /* 0x004fe4000cf01270 */
[----:B------:R-:W-:Y:S01]  /*416c0*/  PRMT R74, R73, 0x9910, RZ ;  /* 0x00009910494a7816 */ /* 0x000fe200000000ff */
[----:B------:R-:W2:Y:S01]  /*416d0*/  LDL.LU R77, [R1+0x1064] ;  /* 0x00106400014d7983 */ /* 0x000ea20000300800 */
[----:B---3--:R-:W-:Y:S01]  /*416e0*/  ISETP.LT.AND P4, PT, R76, UR6, !P1 ;  /* 0x000000064c007c0c */ /* 0x008fe2000cf81270 */
[----:B----4-:R-:W-:Y:S01]  /*416f0*/  VIADD R71, R3, UR5 ;  /* 0x0000000503477c36 */ /* 0x010fe20008000000 */
[----:B------:R-:W-:Y:S01]  /*41700*/  ISETP.LT.AND P5, PT, R78, UR10, !P1 ;  /* 0x0000000a4e007c0c */ /* 0x000fe2000cfa1270 */
[----:B------:R-:W3:Y:S01]  /*41710*/  LDL.LU R76, [R1+0x1074] ;  /* 0x00107400014c7983 */ /* 0x000ee20000300800 */
[----:B------:R-:W-:Y:S01]  /*41720*/  ISETP.LT.AND P2, PT, R75, UR7, !P1 ;  /* 0x000000074b007c0c */ /* 0x000fe2000cf41270 */
[----:B------:R-:W-:Y:S01]  /*41730*/  IMAD.MOV.U32 R72, RZ, RZ, R74 ;  /* 0x000000ffff487224 */ /* 0x000fe200078e004a */
[----:B------:R-:W2:Y:S01]  /*41740*/  LDCU UR6, c[0x0][0x39c] ;  /* 0x00007380ff0677ac */ /* 0x000ea20008000800 */
[----:B------:R-:W1:Y:S03]  /*41750*/  LDL.LU R75, [R1+0x1050] ;  /* 0x00105000014b7983 */ /* 0x000e660000300800 */
[----:B------:R-:W-:Y:S01]  /*41760*/  SHF.R.S32.HI R70, RZ, 0x8, R72 ;  /* 0x00000008ff467819 */ /* 0x000fe20000011448 */
[----:B------:R-:W-:Y:S01]  /*41770*/  VIADD R3, R71, UR5 ;  /* 0x0000000547037c36 */ /* 0x000fe20008000000 */
[----:B------:R-:W-:Y:S01]  /*41780*/  F2FP.SATFINITE.E5M2.F32.PACK_AB_MERGE_C R74, R87, R85, RZ ;  /* 0x00000055574a723e */ /* 0x000fe200048060ff */
[----:B------:R-:W4:Y:S01]  /*41790*/  LDL.LU R89, [R1+0x150] ;  /* 0x0001500001597983 */ /* 0x000f220000300800 */
[----:B------:R-:W3:Y:S03]  /*417a0*/  LDCU UR7, c[0x0][0x39c] ;  /* 0x00007380ff0777ac */ /* 0x000ee60008000800 */
[----:B------:R0:W-:Y:S01]  /*417b0*/  @P3 STG.E.U8 desc[UR18][R68.64], R70 ;  /* 0x0000004644003986 */ /* 0x0001e2000c101112 */
[----:B------:R-:W-:Y:S01]  /*417c0*/  PRMT R72, R74, 0x9910, RZ ;  /* 0x000099104a487816 */ /* 0x000fe200000000ff */
[----:B------:R-:W2:Y:S02]  /*417d0*/  LDCU UR4, c[0x0][0x39c] ;  /* 0x00007380ff0477ac */ /* 0x000ea40008000800 */
[----:B------:R-:W4:Y:S01]  /*417e0*/  LDL.LU R91, [R1+0x154] ;  /* 0x00015400015b7983 */ /* 0x000f220000300800 */
[----:B------:R-:W1:Y:S01]  /*417f0*/  LDCU UR10, c[0x0][0x39c] ;  /* 0x00007380ff0a77ac */ /* 0x000e620008000800 */
[----:B0-----:R-:W-:-:S02]  /*41800*/  IADD3 R70, P3, PT, R71, R2, RZ ;  /* 0x0000000247467210 */ /* 0x001fc40007f7e0ff */
[----:B------:R-:W4:Y:S02]  /*41810*/  LDL.LU R78, [R1+0x1048] ;  /* 0x00104800014e7983 */ /* 0x000f240000300800 */
[----:B------:R-:W-:Y:S02]  /*41820*/  LEA.HI.X.SX32 R71, R71, R0, 0x1, P3 ;  /* 0x0000000047477211 */ /* 0x000fe400018f0eff */
[----:B------:R-:W4:Y:S01]  /*41830*/  LDL.LU R92, [R1+0x158] ;  /* 0x00015800015c7983 */ /* 0x000f220000300800 */
[C---:B------:R-:W-:Y:S02]  /*41840*/  IADD3 R68, P3, PT, R3.reuse, R2, RZ ;  /* 0x0000000203447210 */ /* 0x040fe40007f7e0ff */
[----:B------:R-:W-:Y:S01]  /*41850*/  SHF.R.S32.HI R72, RZ, 0x8, R72 ;  /* 0x00000008ff487819 */ /* 0x000fe20000011448 */
[----:B------:R0:W-:Y:S01]  /*41860*/  @P5 STG.E.U8 desc[UR18][R70.64], R74 ;  /* 0x0000004a46005986 */ /* 0x0001e2000c101112 */
[C---:B------:R-:W-:Y:S02]  /*41870*/  LEA.HI.X.SX32 R69, R3.reuse, R0, 0x1, P3 ;  /* 0x0000000003457211 */ /* 0x040fe400018f0eff */
[----:B-----5:R-:W-:Y:S01]  /*41880*/  F2FP.SATFINITE.E5M2.F32.PACK_AB_MERGE_C R73, R88, R90, RZ ;  /* 0x0000005a5849723e */ /* 0x020fe200048060ff */
[----:B------:R-:W5:Y:S04]  /*41890*/  LDL.LU R93, [R1+0x15c] ;  /* 0x00015c00015d7983 */ /* 0x000f680000300800 */
[----:B------:R0:W-:Y:S02]  /*418a0*/  @P0 STG.E.U8 desc[UR18][R68.64], R72 ;  /* 0x0000004844000986 */ /* 0x0001e4000c101112 */
[----:B0-----:R-:W-:-:S05]  /*418b0*/  VIADD R71, R3, UR5 ;  /* 0x0000000503477c36 */ /* 0x001fca0008000000 */
[C---:B------:R-:W-:Y:S01]  /*418c0*/  IADD3 R70, P0, PT, R71.reuse, R2, RZ ;  /* 0x0000000247467210 */ /* 0x040fe20007f1e0ff */
[----:B------:R-:W-:-:S03]  /*418d0*/  VIADD R3, R71, UR5 ;  /* 0x0000000547037c36 */ /* 0x000fc60008000000 */
[----:B------:R-:W-:-:S05]  /*418e0*/  LEA.HI.X.SX32 R71, R71, R0, 0x1, P0 ;  /* 0x0000000047477211 */ /* 0x000fca00000f0eff */
[----:B------:R-:W-:Y:S01]  /*418f0*/  @P4 STG.E.U8 desc[UR18][R70.64], R73 ;  /* 0x0000004946004986 */ /* 0x000fe2000c101112 */
[----:B------:R-:W-:Y:S02]  /*41900*/  PRMT R72, R73, 0x9910, RZ ;  /* 0x0000991049487816 */ /* 0x000fe400000000ff */
[C---:B------:R-:W-:Y:S02]  /*41910*/  IADD3 R68, P5, PT, R3.reuse, R2, RZ ;  /* 0x0000000203447210 */ /* 0x040fe40007fbe0ff */
[----:B------:R-:W-:Y:S02]  /*41920*/  SHF.R.S32.HI R72, RZ, 0x8, R72 ;  /* 0x00000008ff487819 */ /* 0x000fe40000011448 */
[----:B------:R-:W-:-:S05]  /*41930*/  LEA.HI.X.SX32 R69, R3, R0, 0x1, P5 ;  /* 0x0000000003457211 */ /* 0x000fca00028f0eff */
[----:B------:R0:W-:Y:S01]  /*41940*/  @P2 STG.E.U8 desc[UR18][R68.64], R72 ;  /* 0x0000004844002986 */ /* 0x0001e2000c101112 */
[----:B--2---:R-:W-:Y:S02]  /*41950*/  ISETP.LT.AND P3, PT, R77, UR6, !P1 ;  /* 0x000000064d007c0c */ /* 0x004fe4000cf61270 */
[----:B---3--:R-:W-:Y:S01]  /*41960*/  ISETP.LT.AND P4, PT, R76, UR7, !P1 ;  /* 0x000000074c007c0c */ /* 0x008fe2000cf81270 */
[----:B------:R-:W2:Y:S01]  /*41970*/  LDL.LU R77, [R1+0x1078] ;  /* 0x00107800014d7983 */ /* 0x000ea20000300800 */
[----:B------:R-:W-:Y:S01]  /*41980*/  VIADD R3, R3, UR5 ;  /* 0x0000000503037c36 */ /* 0x000fe20008000000 */
[----:B------:R-:W-:Y:S01]  /*41990*/  ISETP.LT.AND P0, PT, R79, UR4, !P1 ;  /* 0x000000044f007c0c */ /* 0x000fe2000cf01270 */
[----:B------:R-:W2:Y:S01]  /*419a0*/  LDCU UR4, c[0x0][0x39c] ;  /* 0x00007380ff0477ac */ /* 0x000ea20008000800 */
[----:B------:R-:W3:Y:S01]  /*419b0*/  LDL.LU R76, [R1+0x1060] ;  /* 0x00106000014c7983 */ /* 0x000ee20000300800 */
[----:B-1----:R-:W-:Y:S02]  /*419c0*/  ISETP.LT.AND P2, PT, R75, UR9, !P1 ;  /* 0x000000094b007c0c */ /* 0x002fe4000cf41270 */
[C---:B0-----:R-:W-:Y:S01]  /*419d0*/  IADD3 R68, P5, PT, R3.reuse, R2, RZ ;  /* 0x0000000203447210 */ /* 0x041fe20007fbe0ff */
[----:B------:R-:W3:Y:S01]  /*419e0*/  LDL.LU R75, [R1+0x1070] ;  /* 0x00107000014b7983 */ /* 0x000ee20000300800 */
[----:B------:R-:W3:Y:S03]  /*419f0*/  LDCU UR6, c[0x0][0x39c] ;  /* 0x00007380ff0677ac */ /* 0x000ee60008000800 */
[----:B------:R-:W3:Y:S01]  /*41a00*/  LDL.LU R85, [R1+0x160] ;  /* 0x0001600001557983 */ /* 0x000ee20000300800 */
[----:B------:R-:W-:Y:S01]  /*41a10*/  LEA.HI.X.SX32 R69, R3, R0, 0x1, P5 ;  /* 0x0000000003457211 */ /* 0x000fe200028f0eff */
[----:B------:R-:W0:Y:S02]  /*41a20*/  LDCU UR7, c[0x0][0x39c] ;  /* 0x00007380ff0777ac */ /* 0x000e240008000800 */
[----:B------:R-:W3:Y:S01]  /*41a30*/  LDL.LU R87, [R1+0x164] ;  /* 0x0001640001577983 */ /* 0x000ee20000300800 */
[----:B----4-:R-:W-:Y:S01]  /*41a40*/  F2FP.SATFINITE.E5M2.F32.PACK_AB_MERGE_C R70, R91, R89, RZ ;  /* 0x000000595b46723e */ /* 0x010fe200048060ff */
[----:B------:R-:W-:Y:S01]  /*41a50*/  VIADD R3, R3, UR5 ;  /* 0x0000000503037c36 */ /* 0x000fe20008000000 */
[----:B------:R-:W1:Y:S01]  /*41a60*/  LDCU UR9, c[0x0][0x39c] ;  /* 0x00007380ff0977ac */ /* 0x000e620008000800 */
[----:B------:R-:W4:Y:S02]  /*41a70*/  LDL.LU R90, [R1+0x168] ;  /* 0x00016800015a7983 */ /* 0x000f240000300800 */
[----:B------:R-:W-:-:S02]  /*41a80*/  VIADD R71, R3, UR5 ;  /* 0x0000000503477c36 */ /* 0x000fc40008000000 */
[----:B------:R0:W-:Y:S01]  /*41a90*/  @P0 STG.E.U8 desc[UR18][R68.64], R70 ;  /* 0x0000004644000986 */ /* 0x0001e2000c101112 */
[----:B------:R-:W-:-:S03]  /*41aa0*/  PRMT R72, R70, 0x9910, RZ ;  /* 0x0000991046487816 */ /* 0x000fc600000000ff */
[----:B------:R-:W4:Y:S01]  /*41ab0*/  LDL.LU R88, [R1+0x16c] ;  /* 0x00016c0001587983 */ /* 0x000f220000300800 */
[----:B0-----:R-:W-:-:S03]  /*41ac0*/  IADD3 R68, P0, PT, R3, R2, RZ ;  /* 0x0000000203447210 */ /* 0x001fc60007f1e0ff */
[----:B------:R-:W4:Y:S01]  /*41ad0*/  LDL.LU R79, [R1+0x10ac] ;  /* 0x0010ac00014f7983 */ /* 0x000f220000300800 */
[----:B------:R-:W-:Y:S02]  /*41ae0*/  LEA.HI.X.SX32 R69, R3, R0, 0x1, P0 ;  /* 0x0000000003457211 */ /* 0x000fe400000f0eff */
[C---:B------:R-:W-:Y:S01]  /*41af0*/  IADD3 R70, P0, PT, R71.reuse, R2, RZ ;  /* 0x0000000247467210 */ /* 0x040fe20007f1e0ff */
[----:B------:R-:W-:Y:S01]  /*41b00*/  VIADD R3, R71, UR5 ;  /* 0x0000000547037c36 */ /* 0x000fe20008000000 */
[----:B------:R-:W-:Y:S02]  /*41b10*/  SHF.R.S32.HI R72, RZ, 0x8, R72 ;  /* 0x00000008ff487819 */ /* 0x000fe40000011448 */
[----:B-----5:R-:W-:Y:S02]  /*41b20*/  F2FP.SATFINITE.E5M2.F32.PACK_AB_MERGE_C R73, R93, R92, RZ ;  /* 0x0000005c5d49723e */ /* 0x020fe400048060ff */
        /* <DEDUP_REMOVED lines=9> */
[----:B-----5:R-:W-:Y:S01]  /*41bc0*/  VIADD R71, R3, UR5 ;  /* 0x0000000503477c36 */ /* 0x020fe20008000000 */
        /* <DEDUP_REMOVED lines=9> */
[----:B------:R-:W5:Y:S01]  /*41c60*/  LDL.LU R89, [R1+0x170] ;  /* 0x0001700001597983 */ /* 0x000f620000300800 */
[----:B------:R-:W3:Y:S03]  /*41c70*/  LDCU UR7, c[0x0][0x39c] ;  /* 0x00007380ff0777ac */ /* 0x000ee60008000800 */
[----:B------:R0:W-:Y:S01]  /*41c80*/  @P2 STG.E.U8 desc[UR18][R68.64], R70 ;  /* 0x0000004644002986 */ /* 0x0001e2000c101112 */
[----:B------:R-:W-:Y:S01]  /*41c90*/  PRMT R72, R74, 0x9910, RZ ;  /* 0x000099104a487816 */ /* 0x000fe200000000ff */
[----:B------:R-:W2:Y:S02]  /*41ca0*/  LDCU UR4, c[0x0][0x39c] ;  /* 0x00007380ff0477ac */ /* 0x000ea40008000800 */
[----:B------:R-:W5:Y:S01]  /*41cb0*/  LDL.LU R91, [R1+0x174] ;  /* 0x00017400015b7983 */ /* 0x000f620000300800 */
[----:B------:R-:W1:Y:S01]  /*41cc0*/  LDCU UR10, c[0x0][0x39c] ;  /* 0x00007380ff0a77ac */ /* 0x000e620008000800 */
[----:B0-----:R-:W-:-:S02]  /*41cd0*/  IADD3 R70, P2, PT, R71, R2, RZ ;  /* 0x0000000247467210 */ /* 0x001fc40007f5e0ff */
[----:B------:R-:W5:Y:S02]  /*41ce0*/  LDL.LU R78, [R1+0x1084] ;  /* 0x00108400014e7983 */ /* 0x000f640000300800 */
[----:B------:R-:W-:Y:S02]  /*41cf0*/  LEA.HI.X.SX32 R71, R71, R0, 0x1, P2 ;  /* 0x0000000047477211 */ /* 0x000fe400010f0eff */
[----:B------:R-:W5:Y:S01]  /*41d00*/  LDL.LU R92, [R1+0x178] ;  /* 0x00017800015c7983 */ /* 0x000f620000300800 */
[C---:B------:R-:W-:Y:S02]  /*41d10*/  IADD3 R68, P2, PT, R3.reuse, R2, RZ ;  /* 0x0000000203447210 */ /* 0x040fe40007f5e0ff */
[----:B------:R-:W-:Y:S01]  /*41d20*/  SHF.R.S32.HI R72, RZ, 0x8, R72 ;  /* 0x00000008ff487819 */ /* 0x000fe20000011448 */
[----:B------:R0:W-:Y:S01]  /*41d30*/  @P5 STG.E.U8 desc[UR18][R70.64], R74 ;  /* 0x0000004a46005986 */ /* 0x0001e2000c101112 */
[C---:B------:R-:W-:Y:S02]  /*41d40*/  LEA.HI.X.SX32 R69, R3.reuse, R0, 0x1, P2 ;  /* 0x0000000003457211 */ /* 0x040fe400010f0eff */
[----:B----4-:R-:W-:Y:S01]  /*41d50*/  F2FP.SATFINITE.E5M2.F32.PACK_AB_MERGE_C R73, R88, R90, RZ ;  /* 0x0000005a5849723e */ /* 0x010fe200048060ff */
[----:B------:R-:W4:Y:S04]  /*41d60*/  LDL.LU R93, [R1+0x17c] ;  /* 0x00017c00015d7983 */ /* 0x000f280000300800 */
        /* <DEDUP_REMOVED lines=330> */
[----:B------:R-:W3:Y:S01]  /*43210*/  LDL.LU R85, [R1] ;  /* 0x0000000001557983 */ /* 0x000ee20000300800 */
        /* <DEDUP_REMOVED lines=435> */
[----:B------:R-:W-:Y:S01]  /*44d50*/  @P5 STG.E.U8 desc[UR18][R70.64], R74 ;  /* 0x0000004a46005986 */ /* 0x000fe2000c101112 */
[C---:B------:R-:W-:Y:S01]  /*44d60*/  LEA.HI.X.SX32 R69, R3.reuse, R0, 0x1, P2 ;  /* 0x0000000003457211 */ /* 0x040fe200010f0eff */
[----:B------:R-:W-:Y:S01]  /*44d70*/  VIADD R3, R3, UR5 ;  /* 0x0000000503037c36 */ /* 0x000fe20008000000 */
[----:B----4-:R-:W-:Y:S01]  /*44d80*/  F2FP.SATFINITE.E5M2.F32.PACK_AB_MERGE_C R73, R88, R90, RZ ;  /* 0x0000005a5849723e */ /* 0x010fe200048060ff */
[----:B------:R-:W4:Y:S04]  /*44d90*/  LDL.LU R93, [R1+0xbc] ;  /* 0x0000bc00015d7983 */ /* 0x000f280000300800 */
[----:B------:R0:W-:Y:S02]  /*44da0*/  @P0 STG.E.U8 desc[UR18][R68.64], R72 ;  /* 0x0000004844000986 */ /* 0x0001e4000c101112 */
[----:B0-----:R-:W-:-:S04]  /*44db0*/  IADD3 R68, P0, PT, R3, R2, RZ ;  /* 0x0000000203447210 */ /* 0x001fc80007f1e0ff */
[C---:B------:R-:W-:Y:S01]  /*44dc0*/  LEA.HI.X.SX32 R69, R3.reuse, R0, 0x1, P0 ;  /* 0x0000000003457211 */ /* 0x040fe200000f0eff */
[----:B------:R-:W-:-:S04]  /*44dd0*/  VIADD R72, R3, UR5 ;  /* 0x0000000503487c36 */ /* 0x000fc80008000000 */
[----:B------:R0:W-:Y:S01]  /*44de0*/  @P4 STG.E.U8 desc[UR18][R68.64], R73 ;  /* 0x0000004944004986 */ /* 0x0001e2000c101112 */
        /* <DEDUP_REMOVED lines=17> */
[C---:B------:R-:W-:Y:S01]  /*44f00*/  LEA.HI.X.SX32 R69, R72.reuse, R0, 0x1, P5 ;  /* 0x0000000048457211 */ /* 0x040fe200028f0eff */
[----:B------:R-:W0:Y:S02]  /*44f10*/  LDCU UR7, c[0x0][0x39c] ;  /* 0x00007380ff0777ac */ /* 0x000e240008000800 */
[----:B------:R-:W3:Y:S01]  /*44f20*/  LDL.LU R87, [R1+0xc4] ;  /* 0x0000c40001577983 */ /* 0x000ee20000300800 */
[----:B-----5:R-:W-:Y:S01]  /*44f30*/  F2FP.SATFINITE.E5M2.F32.PACK_AB_MERGE_C R70, R91, R89, RZ ;  /* 0x000000595b46723e */ /* 0x020fe200048060ff */
[----:B------:R-:W-:Y:S01]  /*44f40*/  VIADD R72, R72, UR5 ;  /* 0x0000000548487c36 */ /* 0x000fe20008000000 */
[----:B------:R-:W1:Y:S01]  /*44f50*/  LDCU UR9, c[0x0][0x39c] ;  /* 0x00007380ff0977ac */ /* 0x000e620008000800 */
[----:B------:R-:W5:Y:S01]  /*44f60*/  LDL.LU R90, [R1+0xc8] ;  /* 0x0000c800015a7983 */ /* 0x000f620000300800 */
[----:B------:R-:W-:Y:S01]  /*44f70*/  PRMT R3, R70, 0x9910, RZ ;  /* 0x0000991046037816 */ /* 0x000fe200000000ff */
[----:B------:R-:W-:-:S02]  /*44f80*/  VIADD R71, R72, UR5 ;  /* 0x0000000548477c36 */ /* 0x000fc40008000000 */
[----:B------:R0:W-:Y:S02]  /*44f90*/  @P0 STG.E.U8 desc[UR18][R68.64], R70 ;  /* 0x0000004644000986 */ /* 0x0001e4000c101112 */
[----:B------:R-:W-:Y:S02]  /*44fa0*/  IMAD.MOV.U32 R73, RZ, RZ, R3 ;  /* 0x000000ffff497224 */ /* 0x000fe400078e0003 */
        /* <DEDUP_REMOVED lines=14> */
[----:B---3--:R-:W-:Y:S01]  /*45090*/  ISETP.LT.AND P4, PT, R76, UR6, !P1 ;  /* 0x000000064c007c0c */ /* 0x008fe2000cf81270 */
[----:B------:R-:W2:Y:S01]  /*450a0*/  LDL.LU R77, [R1+0x1250] ;  /* 0x00125000014d7983 */ /* 0x000ea20000300800 */
[----:B------:R-:W-:Y:S01]  /*450b0*/  PRMT R74, R3, 0x9910, RZ ;  /* 0x00009910034a7816 */ /* 0x000fe200000000ff */
[----:B------:R-:W-:Y:S01]  /*450c0*/  VIADD R72, R72, UR5 ;  /* 0x0000000548487c36 */ /* 0x000fe20008000000 */
[----:B------:R-:W-:Y:S01]  /*450d0*/  ISETP.LT.AND P2, PT, R75, UR7, !P1 ;  /* 0x000000074b007c0c */ /* 0x000fe2000cf41270 */
[----:B------:R-:W3:Y:S01]  /*450e0*/  LDL.LU R76, [R1+0x1240] ;  /* 0x00124000014c7983 */ /* 0x000ee20000300800 */
[----:B------:R-:W-:Y:S01]  /*450f0*/  SHF.R.S32.HI R74, RZ, 0x8, R74 ;  /* 0x00000008ff4a7819 */ /* 0x000fe2000001144a */
[----:B------:R-:W-:Y:S01]  /*45100*/  VIADD R73, R72, UR5 ;  /* 0x0000000548497c36 */ /* 0x000fe20008000000 */
[----:B------:R-:W-:Y:S01]  /*45110*/  ISETP.LT.AND P5, PT, R78, UR10, !P1 ;  /* 0x0000000a4e007c0c */ /* 0x000fe2000cfa1270 */
[----:B------:R-:W1:Y:S01]  /*45120*/  LDL.LU R75, [R1+0x123c] ;  /* 0x00123c00014b7983 */ /* 0x000e620000300800 */
[----:B------:R-:W2:Y:S01]  /*45130*/  LDCU UR6, c[0x0][0x39c] ;  /* 0x00007380ff0677ac */ /* 0x000ea20008000800 */
[----:B----4-:R-:W-:-:S02]  /*45140*/  F2FP.SATFINITE.E5M2.F32.PACK_AB_MERGE_C R3, R87, R85, RZ ;  /* 0x000000555703723e */ /* 0x010fc400048060ff */
[----:B------:R0:W-:Y:S01]  /*45150*/  @P3 STG.E.U8 desc[UR18][R68.64], R74 ;  /* 0x0000004a44003986 */ /* 0x0001e2000c101112 */
[----:B------:R-:W3:Y:S03]  /*45160*/  LDCU UR7, c[0x0][0x39c] ;  /* 0x00007380ff0777ac */ /* 0x000ee60008000800 */
[----:B------:R-:W4:Y:S01]  /*45170*/  LDL.LU R89, [R1+0xd0] ;  /* 0x0000d00001597983 */ /* 0x000f220000300800 */
        /* <DEDUP_REMOVED lines=11> */
[C---:B------:R-:W-:Y:S01]  /*45230*/  LEA.HI.X.SX32 R71, R73.reuse, R0, 0x1, P3 ;  /* 0x0000000049477211 */ /* 0x040fe200018f0eff */
[----:B------:R-:W-:Y:S01]  /*45240*/  VIADD R73, R73, UR5 ;  /* 0x0000000549497c36 */ /* 0x000fe20008000000 */
[----:B-----5:R-:W-:Y:S01]  /*45250*/  F2FP.SATFINITE.E5M2.F32.PACK_AB_MERGE_C R72, R88, R90, RZ ;  /* 0x0000005a5848723e */ /* 0x020fe200048060ff */
[----:B------:R-:W5:Y:S04]  /*45260*/  LDL.LU R93, [R1+0xdc] ;  /* 0x0000dc00015d7983 */ /* 0x000f680000300800 */
        /* <DEDUP_REMOVED lines=20> */
[C---:B------:R-:W-:Y:S01]  /*453b0*/  VIADD R70, R3.reuse, UR5 ;  /* 0x0000000503467c36 */ /* 0x040fe20008000000 */
[----:B------:R-:W3:Y:S01]  /*453c0*/  LDCU UR6, c[0x0][0x39c] ;  /* 0x00007380ff0677ac */ /* 0x000ee20008000800 */
[----:B------:R-:W-:Y:S01]  /*453d0*/  LEA.HI.X.SX32 R69, R3, R0, 0x1, P5 ;  /* 0x0000000003457211 */ /* 0x000fe200028f0eff */
[----:B------:R-:W3:Y:S01]  /*453e0*/  LDL.LU R85, [R1+0xe0] ;  /* 0x0000e00001557983 */ /* 0x000ee20000300800 */
[----:B------:R-:W0:Y:S01]  /*453f0*/  LDCU UR7, c[0x0][0x39c] ;  /* 0x00007380ff0777ac */ /* 0x000e220008000800 */
[----:B----4-:R-:W-:-:S02]  /*45400*/  F2FP.SATFINITE.E5M2.F32.PACK_AB_MERGE_C R72, R91, R89, RZ ;  /* 0x000000595b48723e */ /* 0x010fc400048060ff */
[----:B------:R-:W4:Y:S01]  /*45410*/  LDL.LU R87, [R1+0xe4] ;  /* 0x0000e40001577983 */ /* 0x000f220000300800 */
[----:B------:R-:W1:Y:S01]  /*45420*/  LDCU UR9, c[0x0][0x39c] ;  /* 0x00007380ff0977ac */ /* 0x000e620008000800 */
[----:B------:R-:W-:Y:S02]  /*45430*/  PRMT R71, R72, 0x9910, RZ ;  /* 0x0000991048477816 */ /* 0x000fe400000000ff */
[----:B------:R0:W-:Y:S03]  /*45440*/  @P0 STG.E.U8 desc[UR18][R68.64], R72 ;  /* 0x0000004844000986 */ /* 0x0001e6000c101112 */
[----:B------:R-:W-:Y:S01]  /*45450*/  IMAD.MOV.U32 R73, RZ, RZ, R71 ;  /* 0x000000ffff497224 */ /* 0x000fe200078e0047 */
[----:B------:R-:W4:Y:S01]  /*45460*/  LDL.LU R90, [R1+0xe8] ;  /* 0x0000e800015a7983 */ /* 0x000f220000300800 */
[C---:B------:R-:W-:Y:S01]  /*45470*/  VIADD R71, R70.reuse, UR5 ;  /* 0x0000000546477c36 */ /* 0x040fe20008000000 */
[----:B0-----:R-:W-:-:S02]  /*45480*/  IADD3 R68, P0, PT, R70, R2, RZ ;  /* 0x0000000246447210 */ /* 0x001fc40007f1e0ff */
[----:B------:R-:W4:Y:S02]  /*45490*/  LDL.LU R88, [R1+0xec] ;  /* 0x0000ec0001587983 */ /* 0x000f240000300800 */
        /* <DEDUP_REMOVED lines=20> */
[----:B------:R-:W5:Y:S01]  /*455e0*/  LDL.LU R75, [R1+0x1260] ;  /* 0x00126000014b7983 */ /* 0x000f620000300800 */
[----:B------:R-:W2:Y:S03]  /*455f0*/  LDCU UR4, c[0x0][0x39c] ;  /* 0x00007380ff0477ac */ /* 0x000ea60008000800 */
[----:B------:R-:W1:Y:S01]  /*45600*/  LDL.LU R79, [R1+0x1264] ;  /* 0x00126400014f7983 */ /* 0x000e620000300800 */
[----:B----4-:R-:W-:Y:S01]  /*45610*/  F2FP.SATFINITE.E5M2.F32.PACK_AB_MERGE_C R3, R87, R85, RZ ;  /* 0x000000555703723e */ /* 0x010fe200048060ff */
[----:B------:R-:W3:Y:S02]  /*45620*/  LDCU UR6, c[0x0][0x39c] ;  /* 0x00007380ff0677ac */ /* 0x000ee40008000800 */
[----:B------:R-:W4:Y:S01]  /*45630*/  LDL.LU R89, [R1+0xf0] ;  /* 0x0000f00001597983 */ /* 0x000f220000300800 */
[----:B------:R-:W5:Y:S03]  /*45640*/  LDCU UR7, c[0x0][0x39c] ;  /* 0x00007380ff0777ac */ /* 0x000f660008000800 */
[----:B------:R-:W4:Y:S04]  /*45650*/  LDL.LU R91, [R1+0xf4] ;  /* 0x0000f400015b7983 */ /* 0x000f280000300800 */
[----:B------:R0:W-:Y:S01]  /*45660*/  @P2 STG.E.U8 desc[UR18][R68.64], R74 ;  /* 0x0000004a44002986 */ /* 0x0001e2000c101112 */
[----:B------:R-:W-:Y:S01]  /*45670*/  PRMT R71, R3, 0x9910, RZ ;  /* 0x0000991003477816 */ /* 0x000fe200000000ff */
[----:B------:R-:W1:Y:S02]  /*45680*/  LDCU UR10, c[0x0][0x39c] ;  /* 0x00007380ff0a77ac */ /* 0x000e640008000800 */
[----:B------:R-:W4:Y:S04]  /*45690*/  LDL.LU R78, [R1+0x1244] ;  /* 0x00124400014e7983 */ /* 0x000f280000300800 */
[----:B------:R-:W4:Y:S01]  /*456a0*/  LDL.LU R92, [R1+0xf8] ;  /* 0x0000f800015c7983 */ /* 0x000f220000300800 */
[----:B0-----:R-:W-:-:S03]  /*456b0*/  IADD3 R68, P2, PT, R72, R2, RZ ;  /* 0x0000000248447210 */ /* 0x001fc60007f5e0ff */
[----:B------:R-:W4:Y:S01]  /*456c0*/  LDL.LU R93, [R1+0xfc] ;  /* 0x0000fc00015d7983 */ /* 0x000f220000300800 */
[----:B------:R-:W-:Y:S02]  /*456d0*/  LEA.HI.X.SX32 R69, R72, R0, 0x1, P2 ;  /* 0x0000000048457211 */ /* 0x000fe400010f0eff */
[C---:B------:R-:W-:Y:S02]  /*456e0*/  IADD3 R70, P2, PT, R73.reuse, R2, RZ ;  /* 0x0000000249467210 */ /* 0x040fe40007f5e0ff */
[----:B------:R-:W-:Y:S02]  /*456f0*/  SHF.R.S32.HI R74, RZ, 0x8, R71 ;  /* 0x00000008ff4a7819 */ /* 0x000fe40000011447 */
[C---:B------:R-:W-:Y:S01]  /*45700*/  LEA.HI.X.SX32 R71, R73.reuse, R0, 0x1, P2 ;  /* 0x0000000049477211 */ /* 0x040fe200010f0eff */
[----:B------:R-:W-:Y:S01]  /*45710*/  VIADD R73, R73, UR5 ;  /* 0x0000000549497c36 */ /* 0x000fe20008000000 */
[----:B------:R0:W-:Y:S04]  /*45720*/  @P5 STG.E.U8 desc[UR18][R68.64], R3 ;  /* 0x0000000344005986 */ /* 0x0001e8000c101112 */
[----:B------:R2:W-:Y:S01]  /*45730*/  @P0 STG.E.U8 desc[UR18][R70.64], R74 ;  /* 0x0000004a46000986 */ /* 0x0005e2000c101112 */
[----:B0-----:R-:W-:-:S04]  /*45740*/  IADD3 R68, P0, PT, R73, R2, RZ ;  /* 0x0000000249447210 */ /* 0x001fc80007f1e0ff */
[----:B------:R-:W-:Y:S02]  /*45750*/  LEA.HI.X.SX32 R69, R73, R0, 0x1, P0 ;  /* 0x0000000049457211 */ /* 0x000fe400000f0eff */
[----:B------:R-:W-:-:S05]  /*45760*/  F2FP.SATFINITE.E5M2.F32.PACK_AB_MERGE_C R72, R88, R90, RZ ;  /* 0x0000005a5848723e */ /* 0x000fca00048060ff */
[----:B------:R4:W-:Y:S01]  /*45770*/  @P4 STG.E.U8 desc[UR18][R68.64], R72 ;  /* 0x0000004844004986 */ /* 0x0009e2000c101112 */
[----:B--2---:R-:W-:Y:S02]  /*45780*/  ISETP.LT.AND P0, PT, R77, UR4, !P1 ;  /* 0x000000044d007c0c */ /* 0x004fe4000cf01270 */
[----:B---3--:R-:W-:Y:S01]  /*45790*/  ISETP.LT.AND P2, PT, R76, UR6, !P1 ;  /* 0x000000064c007c0c */ /* 0x008fe2000cf41270 */
[----:B------:R-:W2:Y:S01]  /*457a0*/  LDL.LU R77, [R1+0x126c] ;  /* 0x00126c00014d7983 */ /* 0x000ea20000300800 */
[----:B------:R-:W-:Y:S01]  /*457b0*/  VIADD R3, R73, UR5 ;  /* 0x0000000549037c36 */ /* 0x000fe20008000000 */
[----:B------:R-:W-:Y:S01]  /*457c0*/  PRMT R71, R72, 0x9910, RZ ;  /* 0x0000991048477816 */ /* 0x000fe200000000ff */
[----:B------:R-:W2:Y:S01]  /*457d0*/  LDCU UR4, c[0x0][0x39c] ;  /* 0x00007380ff0477ac */ /* 0x000ea20008000800 */
[----:B------:R-:W3:Y:S01]  /*457e0*/  LDL.LU R76, [R1+0x1270] ;  /* 0x00127000014c7983 */ /* 0x000ee20000300800 */
[----:B-----5:R-:W-:Y:S02]  /*457f0*/  ISETP.LT.AND P4, PT, R75, UR7, !P1 ;  /* 0x000000074b007c0c */ /* 0x020fe4000cf81270 */
[C---:B------:R-:W-:Y:S01]  /*45800*/  IADD3 R70, P5, PT, R3.reuse, R2, RZ ;  /* 0x0000000203467210 */ /* 0x040fe20007fbe0ff */
[----:B------:R-:W5:Y:S01]  /*45810*/  LDL.LU R75, [R1+0x1258] ;  /* 0x00125800014b7983 */ /* 0x000f620000300800 */
[----:B------:R-:W-:Y:S01]  /*45820*/  SHF.R.S32.HI R73, RZ, 0x8, R71 ;  /* 0x00000008ff497819 */ /* 0x000fe20000011447 */
[----:B------:R-:W3:Y:S01]  /*45830*/  LDCU UR6, c[0x0][0x39c] ;  /* 0x00007380ff0677ac */ /* 0x000ee20008000800 */
[C---:B------:R-:W-:Y:S01]  /*45840*/  LEA.HI.X.SX32 R71, R3.reuse, R0, 0x1, P5 ;  /* 0x0000000003477211 */ /* 0x040fe200028f0eff */
[----:B------:R-:W-:Y:S01]  /*45850*/  VIADD R3, R3, UR5 ;  /* 0x0000000503037c36 */ /* 0x000fe20008000000 */
[----:B------:R-:W5:Y:S01]  /*45860*/  LDCU UR7, c[0x0][0x39c] ;  /* 0x00007380ff0777ac */ /* 0x000f620008000800 */
[----:B----4-:R-:W-:-:S03]  /*45870*/  F2FP.SATFINITE.E5M2.F32.PACK_AB_MERGE_C R72, R91, R89, RZ ;  /* 0x000000595b48723e */ /* 0x010fc600048060ff */
[C---:B------:R-:W-:Y:S01]  /*45880*/  IADD3 R68, P5, PT, R3.reuse, R2, RZ ;  /* 0x0000000203447210 */ /* 0x040fe20007fbe0ff */
[----:B------:R0:W-:Y:S03]  /*45890*/  @P3 STG.E.U8 desc[UR18][R70.64], R73 ;  /* 0x0000004946003986 */ /* 0x0001e6000c101112 */
[C---:B------:R-:W-:Y:S02]  /*458a0*/  LEA.HI.X.SX32 R69, R3.reuse, R0, 0x1, P5 ;  /* 0x0000000003457211 */ /* 0x040fe400028f0eff */
[----:B0-----:R-:W-:Y:S01]  /*458b0*/  PRMT R71, R72, 0x9910, RZ ;  /* 0x0000991048477816 */ /* 0x001fe200000000ff */
[----:B------:R-:W-:Y:S02]  /*458c0*/  VIADD R70, R3, UR5 ;  /* 0x0000000503467c36 */ /* 0x000fe40008000000 */
[----:B------:R0:W-:Y:S02]  /*458d0*/  @P0 STG.E.U8 desc[UR18][R68.64], R72 ;  /* 0x0000004844000986 */ /* 0x0001e4000c101112 */
[----:B------:R-:W-:-:S02]  /*458e0*/  IMAD.MOV.U32 R73, RZ, RZ, R71 ;  /* 0x000000ffff497224 */ /* 0x000fc400078e0047 */
[C---:B------:R-:W-:Y:S01]  /*458f0*/  VIADD R71, R70.reuse, UR5 ;  /* 0x0000000546477c36 */ /* 0x040fe20008000000 */
[----:B-1----:R-:W-:Y:S01]  /*45900*/  ISETP.LT.AND P3, PT, R79, UR9, !P1 ;  /* 0x000000094f007c0c */ /* 0x002fe2000cf61270 */
[----:B------:R-:W1:Y:S01]  /*45910*/  LDCU UR9, c[0x0][0x39c] ;  /* 0x00007380ff0977ac */ /* 0x000e620008000800 */
[----:B------:R-:W-:Y:S02]  /*45920*/  SHF.R.S32.HI R73, RZ, 0x8, R73 ;  /* 0x00000008ff497819 */ /* 0x000fe40000011449 */
[C---:B0-----:R-:W-:Y:S01]  /*45930*/  IADD3 R68, P0, PT, R70.reuse, R2, RZ ;  /* 0x0000000246447210 */ /* 0x041fe20007f1e0ff */
[----:B------:R-:W-:Y:S01]  /*45940*/  VIADD R72, R71, UR5 ;  /* 0x0000000547487c36 */ /* 0x000fe20008000000 */
[----:B------:R-:W-:Y:S02]  /*45950*/  F2FP.SATFINITE.E5M2.F32.PACK_AB_MERGE_C R3, R93, R92, RZ ;  /* 0x0000005c5d03723e */ /* 0x000fe400048060ff */
[----:B------:R-:W-:Y:S02]  /*45960*/  LEA.HI.X.SX32 R69, R70, R0, 0x1, P0 ;  /* 0x0000000046457211 */ /* 0x000fe400000f0eff */
[----:B------:R-:W-:-:S02]  /*45970*/  IADD3 R70, P0, PT, R71, R2, RZ ;  /* 0x0000000247467210 */ /* 0x000fc40007f1e0ff */
[----:B------:R-:W-:Y:S01]  /*45980*/  PRMT R74, R3, 0x9910, RZ ;  /* 0x00009910034a7816 */ /* 0x000fe200000000ff */
[----:B------:R0:W-:Y:S01]  /*45990*/  @P2 STG.E.U8 desc[UR18][R68.64], R73 ;  /* 0x0000004944002986 */ /* 0x0001e2000c101112 */
[----:B------:R-:W-:Y:S01]  /*459a0*/  ISETP.LT.AND P5, PT, R78, UR10, !P1 ;  /* 0x0000000a4e007c0c */ /* 0x000fe2000cfa1270 */
[----:B------:R-:W4:Y:S01]  /*459b0*/  LDCU UR10, c[0x0][0x39c] ;  /* 0x00007380ff0a77ac */ /* 0x000f220008000800 */
[----:B------:R-:W-:Y:S01]  /*459c0*/  LEA.HI.X.SX32 R71, R71, R0, 0x1, P0 ;  /* 0x0000000047477211 */ /* 0x000fe200000f0eff */
[----:B------:R-:W4:Y:S01]  /*459d0*/  LDL.LU R78, [R1+0x12b8] ;  /* 0x0012b800014e7983 */ /* 0x000f220000300800 */
[----:B------:R-:W-:Y:S02]  /*459e0*/  SHF.R.S32.HI R74, RZ, 0x8, R74 ;  /* 0x00000008ff4a7819 */ /* 0x000fe4000001144a */
[----:B0-----:R-:W-:-:S04]  /*459f0*/  IADD3 R68, P2, PT, R72, R2, RZ ;  /* 0x0000000248447210 */ /* 0x001fc80007f5e0ff */
[C---:B------:R-:W-:Y:S01]  /*45a00*/  LEA.HI.X.SX32 R69, R72.reuse, R0, 0x1, P2 ;  /* 0x0000000048457211 */ /* 0x040fe200010f0eff */
[----:B------:R-:W-:Y:S01]  /*45a10*/  VIADD R72, R72, UR5 ;  /* 0x0000000548487c36 */ /* 0x000fe20008000000 */
[----:B------:R0:W-:Y:S04]  /*45a20*/  @P4 STG.E.U8 desc[UR18][R70.64], R3 ;  /* 0x0000000346004986 */ /* 0x0001e8000c101112 */
[----:B------:R1:W-:Y:S01]  /*45a30*/  @P3 STG.E.U8 desc[UR18][R68.64], R74 ;  /* 0x0000004a44003986 */ /* 0x0003e2000c101112 */
[----:B0-----:R-:W-:Y:S01]  /*45a40*/  F2FP.SATFINITE.E5M2.F32.PACK_AB_MERGE_C R3, R5, R4, RZ ;  /* 0x000000040503723e */ /* 0x001fe200048060ff */
[C---:B------:R-:W-:Y:S01]  /*45a50*/  VIADD R71, R72.reuse, UR5 ;  /* 0x0000000548477c36 */ /* 0x040fe20008000000 */
[----:B------:R-:W-:Y:S02]  /*45a60*/  IADD3 R4, P3, PT, R72, R2, RZ ;  /* 0x0000000248047210 */ /* 0x000fe40007f7e0ff */
[----:B-1----:R-:W-:-:S02]  /*45a70*/  PRMT R69, R3, 0x9910, RZ ;  /* 0x0000991003457816 */ /* 0x002fc400000000ff */
[----:B------:R-:W-:Y:S02]  /*45a80*/  LEA.HI.X.SX32 R5, R72, R0, 0x1, P3 ;  /* 0x0000000048057211 */ /* 0x000fe400018f0eff */
[----:B------:R-:W-:Y:S02]  /*45a90*/  IADD3 R68, P3, PT, R71, R2, RZ ;  /* 0x0000000247447210 */ /* 0x000fe40007f7e0ff */
[----:B------:R-:W-:Y:S02]  /*45aa0*/  F2FP.SATFINITE.E5M2.F32.PACK_AB_MERGE_C R70, R7, R6, RZ ;  /* 0x000000060746723e */ /* 0x000fe400048060ff */
[----:B------:R-:W-:Y:S02]  /*45ab0*/  SHF.R.S32.HI R6, RZ, 0x8, R69 ;  /* 0x00000008ff067819 */ /* 0x000fe40000011445 */
[C---:B------:R-:W-:Y:S01]  /*45ac0*/  LEA.HI.X.SX32 R69, R71.reuse, R0, 0x1, P3 ;  /* 0x0000000047457211 */ /* 0x040fe200018f0eff */
[----:B------:R-:W-:Y:S01]  /*45ad0*/  VIADD R71, R71, UR5 ;  /* 0x0000000547477c36 */ /* 0x000fe20008000000 */
[----:B------:R0:W-:Y:S03]  /*45ae0*/  @P5 STG.E.U8 desc[UR18][R4.64], R3 ;  /* 0x0000000304005986 */ /* 0x0001e6000c101112 */
[----:B0-----:R-:W-:Y:S01]  /*45af0*/  VIADD R3, R71, UR5 ;  /* 0x0000000547037c36 */ /* 0x001fe20008000000 */
[----:B--2---:R-:W-:Y:S01]  /*45b00*/  ISETP.LT.AND P0, PT, R77, UR4, !P1 ;  /* 0x000000044d007c0c */ /* 0x004fe2000cf01270 */
[----:B------:R-:W4:Y:S01]  /*45b10*/  LDCU UR4, c[0x0][0x39c] ;  /* 0x00007380ff0477ac */ /* 0x000f220008000800 */
[----:B------:R-:W2:Y:S01]  /*45b20*/  LDL.LU R77, [R1+0x1294] ;  /* 0x00129400014d7983 */ /* 0x000ea20000300800 */
[----:B---3--:R-:W-:Y:S01]  /*45b30*/  ISETP.LT.AND P4, PT, R76, UR6, !P1 ;  /* 0x000000064c007c0c */ /* 0x008fe2000cf81270 */
[----:B------:R-:W2:Y:S02]  /*45b40*/  LDCU UR6, c[0x0][0x39c] ;  /* 0x00007380ff0677ac */ /* 0x000ea40008000800 */
[----:B------:R-:W3:Y:S01]  /*45b50*/  LDL.LU R76, [R1+0x1290] ;  /* 0x00129000014c7983 */ /* 0x000ee20000300800 */
[----:B-----5:R-:W-:Y:S01]  /*45b60*/  ISETP.LT.AND P2, PT, R75, UR7, !P1 ;  /* 0x000000074b007c0c */ /* 0x020fe2000cf41270 */
[----:B------:R-:W3:Y:S02]  /*45b70*/  LDCU UR7, c[0x0][0x39c] ;  /* 0x00007380ff0777ac */ /* 0x000ee40008000800 */
[----:B------:R-:W5:Y:S04]  /*45b80*/  LDL.LU R75, [R1+0x128c] ;  /* 0x00128c00014b7983 */ /* 0x000f680000300800 */
[----:B------:R0:W-:Y:S01]  /*45b90*/  @P0 STG.E.U8 desc[UR18][R68.64], R6 ;  /* 0x0000000644000986 */ /* 0x0001e2000c101112 */
[----:B------:R-:W-:-:S03]  /*45ba0*/  IADD3 R4, P0, PT, R71, R2, RZ ;  /* 0x0000000247047210 */ /* 0x000fc60007f1e0ff */
[----:B------:R-:W5:Y:S01]  /*45bb0*/  LDL.LU R73, [R1+0x1268] ;  /* 0x0012680001497983 */ /* 0x000f620000300800 */
[----:B------:R-:W-:-:S03]  /*45bc0*/  LEA.HI.X.SX32 R5, R71, R0, 0x1, P0 ;  /* 0x0000000047057211 */ /* 0x000fc600000f0eff */
[----:B------:R-:W5:Y:S04]  /*45bd0*/  LDL.LU R72, [R1+0x12a4] ;  /* 0x0012a40001487983 */ /* 0x000f680000300800 */
[----:B------:R-:W5:Y:S04]  /*45be0*/  LDL.LU R71, [R1+0x1288] ;  /* 0x0012880001477983 */ /* 0x000f680000300800 */
[----:B0-----:R-:W5:Y:S01]  /*45bf0*/  LDL.LU R69, [R1+0x1284] ;  /* 0x0012840001457983 */ /* 0x001f620000300800 */
[----:B------:R-:W-:Y:S02]  /*45c00*/  PRMT R7, R70, 0x9910, RZ ;  /* 0x0000991046077816 */ /* 0x000fe400000000ff */
[----:B------:R-:W-:-:S02]  /*45c10*/  IADD3 R6, P5, PT, R3, R2, RZ ;  /* 0x0000000203067210 */ /* 0x000fc40007fbe0ff */
[----:B------:R-:W-:Y:S02]  /*45c20*/  SHF.R.S32.HI R68, RZ, 0x8, R7 ;  /* 0x00000008ff447819 */ /* 0x000fe40000011407 */
[C---:B------:R-:W-:Y:S01]  /*45c30*/  LEA.HI.X.SX32 R7, R3.reuse, R0, 0x1, P5 ;  /* 0x0000000003077211 */ /* 0x040fe200028f0eff */
[----:B------:R-:W-:Y:S01]  /*45c40*/  VIADD R3, R3, UR5 ;  /* 0x0000000503037c36 */ /* 0x000fe20008000000 */
[----:B------:R0:W-:Y:S01]  /*45c50*/  @P4 STG.E.U8 desc[UR18][R4.64], R70 ;  /* 0x0000004604004986 */ /* 0x0001e2000c101112 */
[----:B------:R-:W-:-:S03]  /*45c60*/  F2FP.SATFINITE.E5M2.F32.PACK_AB_MERGE_C R8, R9, R8, RZ ;  /* 0x000000080908723e */ /* 0x000fc600048060ff */
[----:B------:R1:W-:Y:S01]  /*45c70*/  @P2 STG.E.U8 desc[UR18][R6.64], R68 ;  /* 0x0000004406002986 */ /* 0x0003e2000c101112 */
[----:B0-----:R-:W-:-:S03]  /*45c80*/  IADD3 R4, P5, PT, R3, R2, RZ ;  /* 0x0000000203047210 */ /* 0x001fc60007fbe0ff */
[----:B------:R-:W5:Y:S01]  /*45c90*/  LDL.LU R70, [R1+0x12c4] ;  /* 0x0012c40001467983 */ /* 0x000f620000300800 */
[----:B----4-:R-:W-:Y:S01]  /*45ca0*/  ISETP.LT.AND P0, PT, R78, UR4, !P1 ;  /* 0x000000044e007c0c */ /* 0x010fe2000cf01270 */
[C---:B-1----:R-:W-:Y:S01]  /*45cb0*/  VIADD R6, R3.reuse, UR5 ;  /* 0x0000000503067c36 */ /* 0x042fe20008000000 */
[----:B------:R-:W-:Y:S01]  /*45cc0*/  LEA.HI.X.SX32 R5, R3, R0, 0x1, P5 ;  /* 0x0000000003057211 */ /* 0x000fe200028f0eff */
[----:B------:R-:W0:Y:S01]  /*45cd0*/  LDCU UR4, c[0x0][0x39c] ;  /* 0x00007380ff0477ac */ /* 0x000e220008000800 */
[----:B------:R-:W-:Y:S01]  /*45ce0*/  PRMT R7, R8, 0x9910, RZ ;  /* 0x0000991008077816 */ /* 0x000fe200000000ff */
[----:B------:R-:W-:-:S03]  /*45cf0*/  VIADD R3, R6, UR5 ;  /* 0x0000000506037c36 */ /* 0x000fc60008000000 */
[----:B------:R-:W-:-:S05]  /*45d00*/  SHF.R.S32.HI R9, RZ, 0x8, R7 ;  /* 0x00000008ff097819 */ /* 0x000fca0000011407 */
[----:B------:R1:W-:Y:S02]  /*45d10*/  @P0 STG.E.U8 desc[UR18][R4.64], R8 ;  /* 0x0000000804000986 */ /* 0x0003e4000c101112 */
[----:B-1----:R-:W-:Y:S01]  /*45d20*/  IADD3 R4, P0, PT, R6, R2, RZ ;  /* 0x0000000206047210 */ /* 0x002fe20007f1e0ff */
[----:B------:R-:W-:-:S03]  /*45d30*/  VIADD R8, R3, UR5 ;  /* 0x0000000503087c36 */ /* 0x000fc60008000000 */
[----:B------:R-:W-:Y:S02]  /*45d40*/  LEA.HI.X.SX32 R5, R6, R0, 0x1, P0 ;  /* 0x0000000006057211 */ /* 0x000fe400000f0eff */
[----:B------:R-:W-:Y:S02]  /*45d50*/  IADD3 R6, P0, PT, R3, R2, RZ ;  /* 0x0000000203067210 */ /* 0x000fe40007f1e0ff */
[----:B------:R-:W-:Y:S02]  /*45d60*/  F2FP.SATFINITE.E5M2.F32.PACK_AB_MERGE_C R10, R11, R10, RZ ;  /* 0x0000000a0b0a723e */ /* 0x000fe400048060ff */
[----:B------:R-:W-:Y:S02]  /*45d70*/  LEA.HI.X.SX32 R7, R3, R0, 0x1, P0 ;  /* 0x0000000003077211 */ /* 0x000fe400000f0eff */
[----:B------:R-:W-:-:S04]  /*45d80*/  PRMT R11, R10, 0x9910, RZ ;  /* 0x000099100a0b7816 */ /* 0x000fc800000000ff */
[----:B------:R-:W-:Y:S02]  /*45d90*/  SHF.R.S32.HI R11, RZ, 0x8, R11 ;  /* 0x00000008ff0b7819 */ /* 0x000fe4000001140b */
[----:B------:R-:W-:Y:S02]  /*45da0*/  F2FP.SATFINITE.E5M2.F32.PACK_AB_MERGE_C R12, R13, R12, RZ ;  /* 0x0000000c0d0c723e */ /* 0x000fe400048060ff */
[----:B--2---:R-:W-:Y:S01]  /*45db0*/  ISETP.LT.AND P3, PT, R77, UR6, !P1 ;  /* 0x000000064d007c0c */ /* 0x004fe2000cf61270 */
[----:B------:R-:W1:Y:S01]  /*45dc0*/  LDCU UR6, c[0x0][0x39c] ;  /* 0x00007380ff0677ac */ /* 0x000e620008000800 */
[----:B---3--:R-:W-:Y:S01]  /*45dd0*/  ISETP.LT.AND P4, PT, R76, UR7, !P1 ;  /* 0x000000074c007c0c */ /* 0x008fe2000cf81270 */
[----:B------:R-:W2:Y:S01]  /*45de0*/  LDCU UR7, c[0x0][0x39c] ;  /* 0x00007380ff0777ac */ /* 0x000ea20008000800 */
[----:B-----5:R-:W-:Y:S01]  /*45df0*/  ISETP.LT.AND P2, PT, R75, UR9, !P1 ;  /* 0x000000094b007c0c */ /* 0x020fe2000cf41270 */
[----:B------:R-:W3:Y:S08]  /*45e00*/  LDCU UR9, c[0x0][0x39c] ;  /* 0x00007380ff0977ac */ /* 0x000ef00008000800 */
[----:B------:R4:W-:Y:S04]  /*45e10*/  @P3 STG.E.U8 desc[UR18][R4.64], R9 ;  /* 0x0000000904003986 */ /* 0x0009e8000c101112 */
[----:B------:R5:W-:Y:S01]  /*45e20*/  @P4 STG.E.U8 desc[UR18][R6.64], R10 ;  /* 0x0000000a06004986 */ /* 0x000be2000c101112 */
[----:B----4-:R-:W-:-:S04]  /*45e30*/  IADD3 R4, P3, PT, R8, R2, RZ ;  /* 0x0000000208047210 */ /* 0x010fc80007f7e0ff */
[C---:B------:R-:W-:Y:S02]  /*45e40*/  LEA.HI.X.SX32 R5, R8.reuse, R0, 0x1, P3 ;  /* 0x0000000008057211 */ /* 0x040fe400018f0eff */
[----:B--2---:R-:W-:Y:S01]  /*45e50*/  ISETP.LT.AND P3, PT, R69, UR7, !P1 ;  /* 0x0000000745007c0c */ /* 0x004fe2000cf61270 */
[----:B------:R-:W-:Y:S01]  /*45e60*/  VIADD R8, R8, UR5 ;  /* 0x0000000508087c36 */ /* 0x000fe20008000000 */
[----:B------:R-:W2:Y:S01]  /*45e70*/  LDL.LU R69, [R1+0x12b4] ;  /* 0x0012b40001457983 */ /* 0x000ea20000300800 */
[----:B------:R-:W-:Y:S01]  /*45e80*/  ISETP.LT.AND P5, PT, R73, UR10, !P1 ;  /* 0x0000000a49007c0c */ /* 0x000fe2000cfa1270 */
[----:B------:R-:W4:Y:S02]  /*45e90*/  LDCU UR10, c[0x0][0x39c] ;  /* 0x00007380ff0a77ac */ /* 0x000f240008000800 */
[----:B------:R-:W3:Y:S01]  /*45ea0*/  LDL.LU R68, [R1+0x12bc] ;  /* 0x0012bc0001447983 */ /* 0x000ee20000300800 */
[----:B-----5:R-:W-:Y:S01]  /*45eb0*/  PRMT R7, R12, 0x9910, RZ ;  /* 0x000099100c077816 */ /* 0x020fe200000000ff */
[----:B------:R-:W3:Y:S02]  /*45ec0*/  LDCU UR7, c[0x0][0x39c] ;  /* 0x00007380ff0777ac */ /* 0x000ee40008000800 */
[----:B------:R-:W5:Y:S04]  /*45ed0*/  LDL.LU R10, [R1+0x129c] ;  /* 0x00129c00010a7983 */ /* 0x000f680000300800 */
[----:B------:R-:W4:Y:S04]  /*45ee0*/  LDL.LU R9, [R1+0x1298] ;  /* 0x0012980001097983 */ /* 0x000f280000300800 */
[----:B------:R0:W-:Y:S04]  /*45ef0*/  @P2 STG.E.U8 desc[UR18][R4.64], R11 ;  /* 0x0000000b04002986 */ /* 0x0001e8000c101112 */
[----:B------:R-:W5:Y:S01]  /*45f00*/  LDL.LU R13, [R1+0x12c0] ;  /* 0x0012c000010d7983 */ /* 0x000f620000300800 */
[----:B0-----:R-:W-:-:S04]  /*45f10*/  IADD3 R4, P2, PT, R8, R2, RZ ;  /* 0x0000000208047210 */ /* 0x001fc80007f5e0ff */
[----:B------:R-:W-:-:S05]  /*45f20*/  LEA.HI.X.SX32 R5, R8, R0, 0x1, P2 ;  /* 0x0000000008057211 */ /* 0x000fca00010f0eff */
[----:B------:R0:W-:Y:S04]  /*45f30*/  @P5 STG.E.U8 desc[UR18][R4.64], R12 ;  /* 0x0000000c04005986 */ /* 0x0001e8000c101112 */
[----:B0-----:R-:W5:Y:S01]  /*45f40*/  LDL.LU R12, [R1+0x12b0] ;  /* 0x0012b000010c7983 */ /* 0x001f620000300800 */
[----:B------:R-:W-:Y:S01]  /*45f50*/  VIADD R3, R8, UR5 ;  /* 0x0000000508037c36 */ /* 0x000fe20008000000 */
[----:B------:R-:W-:Y:S01]  /*45f60*/  ISETP.LT.AND P0, PT, R72, UR4, !P1 ;  /* 0x0000000448007c0c */ /* 0x000fe2000cf01270 */
[----:B------:R-:W0:Y:S01]  /*45f70*/  LDCU UR4, c[0x0][0x39c] ;  /* 0x00007380ff0477ac */ /* 0x000e220008000800 */
[----:B------:R-:W-:Y:S01]  /*45f80*/  F2FP.SATFINITE.E5M2.F32.PACK_AB_MERGE_C R14, R15, R14, RZ ;  /* 0x0000000e0f0e723e */ /* 0x000fe200048060ff */
[----:B------:R-:W5:Y:S01]  /*45f90*/  LDL.LU R11, [R1+0x12ac] ;  /* 0x0012ac00010b7983 */ /* 0x000f620000300800 */
[----:B------:R-:W-:-:S02]  /*45fa0*/  IADD3 R6, P2, PT, R3, R2, RZ ;  /* 0x0000000203067210 */ /* 0x000fc40007f5e0ff */
[----:B------:R-:W-:Y:S02]  /*45fb0*/  SHF.R.S32.HI R8, RZ, 0x8, R7 ;  /* 0x00000008ff087819 */ /* 0x000fe40000011407 */
[C---:B------:R-:W-:Y:S01]  /*45fc0*/  LEA.HI.X.SX32 R7, R3.reuse, R0, 0x1, P2 ;  /* 0x0000000003077211 */ /* 0x040fe200010f0eff */
[----:B------:R-:W-:Y:S01]  /*45fd0*/  VIADD R3, R3, UR5 ;  /* 0x0000000503037c36 */ /* 0x000fe20008000000 */
[----:B-1----:R-:W-:Y:S01]  /*45fe0*/  ISETP.LT.AND P4, PT, R71, UR6, !P1 ;  /* 0x0000000647007c0c */ /* 0x002fe2000cf81270 */
[----:B------:R-:W2:Y:S02]  /*45ff0*/  LDCU UR6, c[0x0][0x39c] ;  /* 0x00007380ff0677ac */ /* 0x000ea40008000800 */
[----:B------:R1:W-:Y:S01]  /*46000*/  @P0 STG.E.U8 desc[UR18][R6.64], R8 ;  /* 0x0000000806000986 */ /* 0x0003e2000c101112 */
[----:B------:R-:W-:-:S04]  /*46010*/  IADD3 R4, P0, PT, R3, R2, RZ ;  /* 0x0000000203047210 */ /* 0x000fc80007f1e0ff */
[C---:B------:R-:W-:Y:S01]  /*46020*/  LEA.HI.X.SX32 R5, R3.reuse, R0, 0x1, P0 ;  /* 0x0000000003057211 */ /* 0x040fe200000f0eff */
[----:B-1----:R-:W-:Y:S01]  /*46030*/  VIADD R8, R3, UR5 ;  /* 0x0000000503087c36 */ /* 0x002fe20008000000 */
[----:B------:R-:W-:-:S04]  /*46040*/  PRMT R7, R14, 0x9910, RZ ;  /* 0x000099100e077816 */ /* 0x000fc800000000ff */
[C---:B------:R-:W-:Y:S02]  /*46050*/  IADD3 R6, P5, PT, R8.reuse, R2, RZ ;  /* 0x0000000208067210 */ /* 0x040fe40007fbe0ff */
[----:B------:R-:W-:Y:S02]  /*46060*/  SHF.R.S32.HI R3, RZ, 0x8, R7 ;  /* 0x00000008ff037819 */ /* 0x000fe40000011407 */
[C---:B------:R-:W-:Y:S01]  /*46070*/  LEA.HI.X.SX32 R7, R8.reuse, R0, 0x1, P5 ;  /* 0x0000000008077211 */ /* 0x040fe200028f0eff */
[----:B------:R-:W-:Y:S01]  /*46080*/  VIADD R8, R8, UR5 ;  /* 0x0000000508087c36 */ /* 0x000fe20008000000 */
[----:B0-----:R-:W-:Y:S01]  /*46090*/  ISETP.LT.AND P0, PT, R70, UR4, !P1 ;  /* 0x0000000446007c0c */ /* 0x001fe2000cf01270 */
[----:B------:R0:W-:Y:S01]  /*460a0*/  @P4 STG.E.U8 desc[UR18][R4.64], R14 ;  /* 0x0000000e04004986 */ /* 0x0001e2000c101112 */
[----:B------:R-:W-:Y:S01]  /*460b0*/  F2FP.SATFINITE.E5M2.F32.PACK_AB_MERGE_C R16, R17, R16, RZ ;  /* 0x000000101110723e */ /* 0x000fe200048060ff */
[----:B------:R-:W1:Y:S02]  /*460c0*/  LDCU UR4, c[0x0][0x39c] ;  /* 0x00007380ff0477ac */ /* 0x000e640008000800 */
[----:B------:R1:W-:Y:S01]  /*460d0*/  @P3 STG.E.U8 desc[UR18][R6.64], R3 ;  /* 0x0000000306003986 */ /* 0x0003e2000c101112 */
[----:B0-----:R-:W-:-:S04]  /*460e0*/  IADD3 R4, P5, PT, R8, R2, RZ ;  /* 0x0000000208047210 */ /* 0x001fc80007fbe0ff */
[C---:B------:R-:W-:Y:S01]  /*460f0*/  LEA.HI.X.SX32 R5, R8.reuse, R0, 0x1, P5 ;  /* 0x0000000008057211 */ /* 0x040fe200028f0eff */
[----:B------:R-:W-:Y:S01]  /*46100*/  VIADD R8, R8, UR5 ;  /* 0x0000000508087c36 */ /* 0x000fe20008000000 */
[----:B-1----:R-:W-:-:S03]  /*46110*/  PRMT R3, R16, 0x9910, RZ ;  /* 0x0000991010037816 */ /* 0x002fc600000000ff */
[----:B------:R0:W-:Y:S01]  /*46120*/  @P0 STG.E.U8 desc[UR18][R4.64], R16 ;  /* 0x0000001004000986 */ /* 0x0001e2000c101112 */
[----:B------:R-:W-:Y:S02]  /*46130*/  F2FP.SATFINITE.E5M2.F32.PACK_AB_MERGE_C R18, R19, R18, RZ ;  /* 0x000000121312723e */ /* 0x000fe400048060ff */
[----:B0-----:R-:W-:-:S04]  /*46140*/  IADD3 R4, P0, PT, R8, R2, RZ ;  /* 0x0000000208047210 */ /* 0x001fc80007f1e0ff */
[----:B------:R-:W-:Y:S02]  /*46150*/  LEA.HI.X.SX32 R5, R8, R0, 0x1, P0 ;  /* 0x0000000008057211 */ /* 0x000fe400000f0eff */
[----:B--2---:R-:W-:Y:S01]  /*46160*/  ISETP.LT.AND P2, PT, R69, UR6, !P1 ;  /* 0x0000000645007c0c */ /* 0x004fe2000cf41270 */
[----:B------:R-:W0:Y:S01]  /*46170*/  LDCU UR6, c[0x0][0x39c] ;  /* 0x00007380ff0677ac */ /* 0x000e220008000800 */
[----:B---3--:R-:W-:Y:S01]  /*46180*/  ISETP.LT.AND P4, PT, R68, UR7, !P1 ;  /* 0x0000000744007c0c */ /* 0x008fe2000cf81270 */
[----:B------:R-:W1:Y:S01]  /*46190*/  LDCU UR7, c[0x0][0x39c] ;  /* 0x00007380ff0777ac */ /* 0x000e620008000800 */
[----:B----4-:R-:W-:Y:S01]  /*461a0*/  ISETP.LT.AND P5, PT, R9, UR10, !P1 ;  /* 0x0000000a09007c0c */ /* 0x010fe2000cfa1270 */
[----:B------:R-:W-:Y:S01]  /*461b0*/  IMAD.MOV.U32 R9, RZ, RZ, R3 ;  /* 0x000000ffff097224 */ /* 0x000fe200078e0003 */
[----:B-----5:R-:W-:Y:S01]  /*461c0*/  ISETP.LT.AND P3, PT, R10, UR9, !P1 ;  /* 0x000000090a007c0c */ /* 0x020fe2000cf61270 */
[----:B------:R-:W-:Y:S01]  /*461d0*/  VIADD R3, R8, UR5 ;  /* 0x0000000508037c36 */ /* 0x000fe20008000000 */
[----:B------:R-:W-:Y:S01]  /*461e0*/  F2FP.SATFINITE.E5M2.F32.PACK_AB_MERGE_C R20, R21, R20, RZ ;  /* 0x000000141514723e */ /* 0x000fe200048060ff */
[----:B------:R-:W2:Y:S03]  /*461f0*/  LDCU UR9, c[0x0][0x39c] ;  /* 0x00007380ff0977ac */ /* 0x000ea60008000800 */
[----:B------:R-:W-:Y:S01]  /*46200*/  IADD3 R6, P0, PT, R3, R2, RZ ;  /* 0x0000000203067210 */ /* 0x000fe20007f1e0ff */
[----:B------:R-:W3:Y:S01]  /*46210*/  LDCU UR10, c[0x0][0x39c] ;  /* 0x00007380ff0a77ac */ /* 0x000ee20008000800 */
[----:B------:R-:W-:-:S02]  /*46220*/  SHF.R.S32.HI R9, RZ, 0x8, R9 ;  /* 0x00000008ff097819 */ /* 0x000fc40000011409 */
[----:B------:R-:W-:-:S03]  /*46230*/  LEA.HI.X.SX32 R7, R3, R0, 0x1, P0 ;  /* 0x0000000003077211 */ /* 0x000fc600000f0eff */
[----:B------:R4:W-:Y:S04]  /*46240*/  @P2 STG.E.U8 desc[UR18][R4.64], R9 ;  /* 0x0000000904002986 */ /* 0x0009e8000c101112 */
[----:B------:R5:W-:Y:S01]  /*46250*/  @P4 STG.E.U8 desc[UR18][R6.64], R18 ;  /* 0x0000001206004986 */ /* 0x000be2000c101112 */
[----:B0-----:R-:W-:Y:S01]  /*46260*/  ISETP.LT.AND P4, PT, R12, UR6, !P1 ;  /* 0x000000060c007c0c */ /* 0x001fe2000cf81270 */
[----:B------:R-:W-:Y:S02]  /*46270*/  VIADD R8, R3, UR5 ;  /* 0x0000000503087c36 */ /* 0x000fe40008000000 */
[----:B------:R-:W2:Y:S01]  /*46280*/  LDL.LU R12, [R1+0x12d0] ;  /* 0x0012d000010c7983 */ /* 0x000ea20000300800 */
[----:B------:R-:W-:Y:S01]  /*46290*/  PRMT R10, R18, 0x9910, RZ ;  /* 0x00009910120a7816 */ /* 0x000fe200000000ff */
[----:B------:R-:W0:Y:S01]  /*462a0*/  LDCU UR6, c[0x0][0x39c] ;  /* 0x00007380ff0677ac */ /* 0x000e220008000800 */
[----:B----4-:R-:W-:Y:S01]  /*462b0*/  IADD3 R4, P2, PT, R8, R2, RZ ;  /* 0x0000000208047210 */ /* 0x010fe20007f5e0ff */
[----:B------:R-:W0:Y:S01]  /*462c0*/  LDL.LU R9, [R1+0x12c8] ;  /* 0x0012c80001097983 */ /* 0x000e220000300800 */
[----:B------:R-:W-:-:S02]  /*462d0*/  SHF.R.S32.HI R10, RZ, 0x8, R10 ;  /* 0x00000008ff0a7819 */ /* 0x000fc4000001140a */
[C---:B------:R-:W-:Y:S01]  /*462e0*/  LEA.HI.X.SX32 R5, R8.reuse, R0, 0x1, P2 ;  /* 0x0000000008057211 */ /* 0x040fe200010f0eff */
[----:B------:R-:W-:Y:S01]  /*462f0*/  VIADD R8, R8, UR5 ;  /* 0x0000000508087c36 */ /* 0x000fe20008000000 */
[----:B------:R-:W-:Y:S01]  /*46300*/  ISETP.LT.AND P0, PT, R13, UR4, !P1 ;  /* 0x000000040d007c0c */ /* 0x000fe2000cf01270 */
[----:B------:R-:W2:Y:S01]  /*46310*/  LDCU UR4, c[0x0][0x39c] ;  /* 0x00007380ff0477ac */ /* 0x000ea20008000800 */
[----:B-----5:R-:W-:Y:S01]  /*46320*/  PRMT R7, R20, 0x9910, RZ ;  /* 0x0000991014077816 */ /* 0x020fe200000000ff */
[----:B------:R4:W-:Y:S01]  /*46330*/  @P3 STG.E.U8 desc[UR18][R4.64], R10 ;  /* 0x0000000a04003986 */ /* 0x0009e2000c101112 */
[----:B------:R-:W-:-:S03]  /*46340*/  VIADD R3, R8, UR5 ;  /* 0x0000000508037c36 */ /* 0x000fc60008000000 */
[----:B------:R-:W5:Y:S01]  /*46350*/  LDL.LU R15, [R1+0xf4c] ;  /* 0x000f4c00010f7983 */ /* 0x000f620000300800 */
[----:B-1----:R-:W-:Y:S01]  /*46360*/  ISETP.LT.AND P2, PT, R11, UR7, !P1 ;  /* 0x000000070b007c0c */ /* 0x002fe2000cf41270 */
[----:B------:R-:W5:Y:S02]  /*46370*/  LDCU UR7, c[0x0][0x39c] ;  /* 0x00007380ff0777ac */ /* 0x000f640008000800 */
[----:B------:R-:W3:Y:S01]  /*46380*/  LDL.LU R14, [R1+0xf50] ;  /* 0x000f5000010e7983 */ /* 0x000ee20000300800 */
[----:B----4-:R-:W-:-:S03]  /*46390*/  IADD3 R4, P3, PT, R8, R2, RZ ;  /* 0x0000000208047210 */ /* 0x010fc60007f7e0ff */
[----:B------:R-:W4:Y:S01]  /*463a0*/  LDL.LU R11, [R1+0x12a0] ;  /* 0x0012a000010b7983 */ /* 0x000f220000300800 */
[----:B------:R-:W-:-:S03]  /*463b0*/  LEA.HI.X.SX32 R5, R8, R0, 0x1, P3 ;  /* 0x0000000008057211 */ /* 0x000fc600018f0eff */
[----:B------:R-:W3:Y:S01]  /*463c0*/  LDL.LU R13, [R1+0x12a8] ;  /* 0x0012a800010d7983 */ /* 0x000ee20000300800 */
[C---:B------:R-:W-:Y:S02]  /*463d0*/  IADD3 R6, P3, PT, R3.reuse, R2, RZ ;  /* 0x0000000203067210 */ /* 0x040fe40007f7e0ff */
[----:B------:R-:W-:Y:S02]  /*463e0*/  SHF.R.S32.HI R8, RZ, 0x8, R7 ;  /* 0x00000008ff087819 */ /* 0x000fe40000011407 */
[C---:B------:R-:W-:Y:S01]  /*463f0*/  LEA.HI.X.SX32 R7, R3.reuse, R0, 0x1, P3 ;  /* 0x0000000003077211 */ /* 0x040fe200018f0eff */
[----:B------:R-:W-:Y:S01]  /*46400*/  VIADD R3, R3, UR5 ;  /* 0x0000000503037c36 */ /* 0x000fe20008000000 */
[----:B------:R1:W-:Y:S04]  /*46410*/  @P5 STG.E.U8 desc[UR18][R4.64], R20 ;  /* 0x0000001404005986 */ /* 0x0003e8000c101112 */
[----:B------:R2:W-:Y:S01]  /*46420*/  @P0 STG.E.U8 desc[UR18][R6.64], R8 ;  /* 0x0000000806000986 */ /* 0x0005e2000c101112 */
[----:B-1----:R-:W-:-:S04]  /*46430*/  IADD3 R4, P0, PT, R3, R2, RZ ;  /* 0x0000000203047210 */ /* 0x002fc80007f1e0ff */
[C---:B------:R-:W-:Y:S02]  /*46440*/  LEA.HI.X.SX32 R5, R3.reuse, R0, 0x1, P0 ;  /* 0x0000000003057211 */ /* 0x040fe400000f0eff */
[----:B--2---:R-:W-:Y:S01]  /*46450*/  ISETP.LT.AND P0, PT, R12, UR4, !P1 ;  /* 0x000000040c007c0c */ /* 0x004fe2000cf01270 */
[----:B------:R-:W-:Y:S01]  /*46460*/  VIADD R8, R3, UR5 ;  /* 0x0000000503087c36 */ /* 0x000fe20008000000 */
[----:B------:R-:W2:Y:S01]  /*46470*/  LDL.LU R12, [R1+0xf58] ;  /* 0x000f5800010c7983 */ /* 0x000ea20000300800 */
[----:B------:R-:W-:Y:S01]  /*46480*/  F2FP.SATFINITE.E5M2.F32.PACK_AB_MERGE_C R22, R23, R22, RZ ;  /* 0x000000161716723e */ /* 0x000fe200048060ff */
[----:B------:R-:W1:Y:S01]  /*46490*/  LDCU UR4, c[0x0][0x39c] ;  /* 0x00007380ff0477ac */ /* 0x000e620008000800 */
[----:B0-----:R-:W-:Y:S01]  /*464a0*/  ISETP.LT.AND P3, PT, R9, UR6, !P1 ;  /* 0x0000000609007c0c */ /* 0x001fe2000cf61270 */
[----:B------:R-:W-:Y:S01]  /*464b0*/  VIADD R9, R8, UR5 ;  /* 0x0000000508097c36 */ /* 0x000fe20008000000 */
[----:B------:R-:W-:Y:S02]  /*464c0*/  PRMT R7, R22, 0x9910, RZ ;  /* 0x0000991016077816 */ /* 0x000fe400000000ff */
[C---:B------:R-:W-:Y:S01]  /*464d0*/  IADD3 R6, P5, PT, R8.reuse, R2, RZ ;  /* 0x0000000208067210 */ /* 0x040fe20007fbe0ff */
[----:B------:R0:W-:Y:S01]  /*464e0*/  @P4 STG.E.U8 desc[UR18][R4.64], R22 ;  /* 0x0000001604004986 */ /* 0x0001e2000c101112 */
[----:B------:R-:W-:Y:S01]  /*464f0*/  SHF.R.S32.HI R3, RZ, 0x8, R7 ;  /* 0x00000008ff037819 */ /* 0x000fe20000011407 */
[----:B------:R-:W2:Y:S01]  /*46500*/  LDCU UR6, c[0x0][0x39c] ;  /* 0x00007380ff0677ac */ /* 0x000ea20008000800 */
[----:B------:R-:W-:Y:S01]  /*46510*/  LEA.HI.X.SX32 R7, R8, R0, 0x1, P5 ;  /* 0x0000000008077211 */ /* 0x000fe200028f0eff */
[----:B------:R-:W4:Y:S01]  /*46520*/  LDL.LU R10, [R1+0xf54] ;  /* 0x000f5400010a7983 */ /* 0x000f220000300800 */
[----:B------:R-:W-:-:S02]  /*46530*/  F2FP.SATFINITE.E5M2.F32.PACK_AB_MERGE_C R25, R25, R24, RZ ;  /* 0x000000181919723e */ /* 0x000fc400048060ff */
[C---:B0-----:R-:W-:Y:S01]  /*46540*/  IADD3 R4, P5, PT, R9.reuse, R2, RZ ;  /* 0x0000000209047210 */ /* 0x041fe20007fbe0ff */
[----:B------:R0:W-:Y:S03]  /*46550*/  @P2 STG.E.U8 desc[UR18][R6.64], R3 ;  /* 0x0000000306002986 */ /* 0x0001e6000c101112 */
[C---:B------:R-:W-:Y:S01]  /*46560*/  LEA.HI.X.SX32 R5, R9.reuse, R0, 0x1, P5 ;  /* 0x0000000009057211 */ /* 0x040fe200028f0eff */
[----:B------:R-:W-:Y:S01]  /*46570*/  VIADD R9, R9, UR5 ;  /* 0x0000000509097c36 */ /* 0x000fe20008000000 */
[----:B------:R-:W-:Y:S01]  /*46580*/  PRMT R8, R25, 0x9910, RZ ;  /* 0x0000991019087816 */ /* 0x000fe200000000ff */
[----:B------:R-:W4:Y:S01]  /*46590*/  LDL.LU R16, [R1+0xf5c] ;  /* 0x000f5c0001107983 */ /* 0x000f220000300800 */
[----:B-----5:R-:W-:Y:S01]  /*465a0*/  ISETP.LT.AND P4, PT, R15, UR7, !P1 ;  /* 0x000000070f007c0c */ /* 0x020fe2000cf81270 */
[----:B------:R-:W5:Y:S02]  /*465b0*/  LDCU UR7, c[0x0][0x39c] ;  /* 0x00007380ff0777ac */ /* 0x000f640008000800 */
[----:B------:R1:W-:Y:S01]  /*465c0*/  @P0 STG.E.U8 desc[UR18][R4.64], R25 ;  /* 0x0000001904000986 */ /* 0x0003e2000c101112 */
[----:B0-----:R-:W-:-:S02]  /*465d0*/  VIADD R7, R9, UR5 ;  /* 0x0000000509077c36 */ /* 0x001fc40008000000 */
[----:B------:R-:W-:Y:S01]  /*465e0*/  IMAD.MOV.U32 R3, RZ, RZ, R8 ;  /* 0x000000ffff037224 */ /* 0x000fe200078e0008 */
[----:B-1----:R-:W-:-:S04]  /*465f0*/  IADD3 R4, P0, PT, R9, R2, RZ ;  /* 0x0000000209047210 */ /* 0x002fc80007f1e0ff */
[----:B------:R-:W-:Y:S02]  /*46600*/  LEA.HI.X.SX32 R5, R9, R0, 0x1, P0 ;  /* 0x0000000009057211 */ /* 0x000fe400000f0eff */
[C---:B------:R-:W-:Y:S02]  /*46610*/  IADD3 R6, P0, PT, R7.reuse, R2, RZ ;  /* 0x0000000207067210 */ /* 0x040fe40007f1e0ff */
[----:B------:R-:W-:Y:S01]  /*46620*/  SHF.R.S32.HI R9, RZ, 0x8, R3 ;  /* 0x00000008ff097819 */ /* 0x000fe20000011403 */
[----:B------:R-:W-:Y:S01]  /*46630*/  VIADD R3, R7, UR5 ;  /* 0x0000000507037c36 */ /* 0x000fe20008000000 */
[----:B------:R-:W-:Y:S02]  /*46640*/  F2FP.SATFINITE.E5M2.F32.PACK_AB_MERGE_C R27, R27, R26, RZ ;  /* 0x0000001a1b1b723e */ /* 0x000fe400048060ff */
[----:B------:R-:W-:Y:S01]  /*46650*/  LEA.HI.X.SX32 R7, R7, R0, 0x1, P0 ;  /* 0x0000000007077211 */ /* 0x000fe200000f0eff */
[----:B------:R0:W-:Y:S04]  /*46660*/  @P3 STG.E.U8 desc[UR18][R4.64], R9 ;  /* 0x0000000904003986 */ /* 0x0001e8000c101112 */
[----:B------:R-:W-:Y:S01]  /*46670*/  @P4 STG.E.U8 desc[UR18][R6.64], R27 ;  /* 0x0000001b06004986 */ /* 0x000fe2000c101112 */
[----:B--2---:R-:W-:Y:S01]  /*46680*/  ISETP.LT.AND P4, PT, R12, UR6, !P1 ;  /* 0x000000060c007c0c */ /* 0x004fe2000cf81270 */
[----:B------:R-:W1:Y:S02]  /*46690*/  LDCU UR6, c[0x0][0x39c] ;  /* 0x00007380ff0677ac */ /* 0x000e640008000800 */
[----:B------:R-:W1:Y:S01]  /*466a0*/  LDL.LU R12, [R1+0xf48] ;  /* 0x000f4800010c7983 */ /* 0x000e620000300800 */
[----:B---3--:R-:W-:-:S02]  /*466b0*/  ISETP.LT.AND P2, PT, R14, UR9, !P1 ;  /* 0x000000090e007c0c */ /* 0x008fc4000cf41270 */
[----:B----4-:R-:W-:Y:S01]  /*466c0*/  ISETP.LT.AND P5, PT, R11, UR10, !P1 ;  /* 0x0000000a0b007c0c */ /* 0x010fe2000cfa1270 */
[----:B------:R-:W2:Y:S01]  /*466d0*/  LDCU UR10, c[0x0][0x39c] ;  /* 0x00007380ff0a77ac */ /* 0x000ea20008000800 */
[----:B------:R-:W-:Y:S02]  /*466e0*/  PRMT R11, R27, 0x9910, RZ ;  /* 0x000099101b0b7816 */ /* 0x000fe400000000ff */
[C---:B0-----:R-:W-:Y:S01]  /*466f0*/  IADD3 R4, P3, PT, R3.reuse, R2, RZ ;  /* 0x0000000203047210 */ /* 0x041fe20007f7e0ff */
[----:B------:R-:W0:Y:S01]  /*46700*/  LDCU UR9, c[0x0][0x39c] ;  /* 0x00007380ff0977ac */ /* 0x000e220008000800 */
[----:B------:R-:W-:Y:S02]  /*46710*/  SHF.R.S32.HI R11, RZ, 0x8, R11 ;  /* 0x00000008ff0b7819 */ /* 0x000fe4000001140b */
[C---:B------:R-:W-:Y:S01]  /*46720*/  LEA.HI.X.SX32 R5, R3.reuse, R0, 0x1, P3 ;  /* 0x0000000003057211 */ /* 0x040fe200018f0eff */
[----:B------:R-:W-:-:S04]  /*46730*/  VIADD R3, R3, UR5 ;  /* 0x0000000503037c36 */ /* 0x000fc80008000000 */
[----:B------:R3:W-:Y:S01]  /*46740*/  @P2 STG.E.U8 desc[UR18][R4.64], R11 ;  /* 0x0000000b04002986 */ /* 0x0007e2000c101112 */
[C---:B------:R-:W-:Y:S01]  /*46750*/  VIADD R9, R3.reuse, UR5 ;  /* 0x0000000503097c36 */ /* 0x040fe20008000000 */
[----:B-----5:R-:W-:Y:S01]  /*46760*/  ISETP.LT.AND P3, PT, R10, UR7, !P1 ;  /* 0x000000070a007c0c */ /* 0x020fe2000cf61270 */
[----:B------:R-:W4:Y:S01]  /*46770*/  LDCU UR7, c[0x0][0x39c] ;  /* 0x00007380ff0777ac */ /* 0x000f220008000800 */
[----:B------:R-:W4:Y:S04]  /*46780*/  LDL.LU R10, [R1+0xf44] ;  /* 0x000f4400010a7983 */ /* 0x000f280000300800 */
[----:B------:R-:W0:Y:S01]  /*46790*/  LDL.LU R15, [R1+0xf40] ;  /* 0x000f4000010f7983 */ /* 0x000e220000300800 */
[----:B---3--:R-:W-:-:S03]  /*467a0*/  IADD3 R4, P2, PT, R3, R2, RZ ;  /* 0x0000000203047210 */ /* 0x008fc60007f5e0ff */
[----:B------:R-:W2:Y:S01]  /*467b0*/  LDL.LU R14, [R1+0x12cc] ;  /* 0x0012cc00010e7983 */ /* 0x000ea20000300800 */
[----:B------:R-:W-:Y:S02]  /*467c0*/  LEA.HI.X.SX32 R5, R3, R0, 0x1, P2 ;  /* 0x0000000003057211 */ /* 0x000fe400010f0eff */
[----:B------:R-:W-:-:S04]  /*467d0*/  IADD3 R6, P2, PT, R9, R2, RZ ;  /* 0x0000000209067210 */ /* 0x000fc80007f5e0ff */
[----:B------:R-:W-:Y:S02]  /*467e0*/  LEA.HI.X.SX32 R7, R9, R0, 0x1, P2 ;  /* 0x0000000009077211 */ /* 0x000fe400010f0eff */
[----:B------:R-:W-:Y:S01]  /*467f0*/  ISETP.LT.AND P0, PT, R13, UR4, !P1 ;  /* 0x000000040d007c0c */ /* 0x000fe2000cf01270 */
[----:B------:R-:W3:Y:S01]  /*46800*/  LDCU UR4, c[0x0][0x39c] ;  /* 0x00007380ff0477ac */ /* 0x000ee20008000800 */
[----:B------:R-:W-:Y:S02]  /*46810*/  F2FP.SATFINITE.E5M2.F32.PACK_AB_MERGE_C R29, R29, R28, RZ ;  /* 0x0000001c1d1d723e */ /* 0x000fe400048060ff */
[----:B-1----:R-:W-:Y:S01]  /*46820*/  ISETP.LT.AND P2, PT, R12, UR6, !P1 ;  /* 0x000000060c007c0c */ /* 0x002fe2000cf41270 */
[----:B------:R-:W-:Y:S01]  /*46830*/  VIADD R9, R9, UR5 ;  /* 0x0000000509097c36 */ /* 0x000fe20008000000 */
[----:B------:R-:W5:Y:S01]  /*46840*/  LDL.LU R12, [R1+0x12d4] ;  /* 0x0012d400010c7983 */ /* 0x000f620000300800 */
[----:B------:R-:W-:Y:S01]  /*46850*/  PRMT R13, R29, 0x9910, RZ ;  /* 0x000099101d0d7816 */ /* 0x000fe200000000ff */
[----:B------:R-:W1:Y:S01]  /*46860*/  LDCU UR6, c[0x0][0x39c] ;  /* 0x00007380ff0677ac */ /* 0x000e620008000800 */
[----:B------:R-:W-:Y:S01]  /*46870*/  VIADD R3, R9, UR5 ;  /* 0x0000000509037c36 */ /* 0x000fe20008000000 */
[----:B------:R3:W-:Y:S01]  /*46880*/  @P5 STG.E.U8 desc[UR18][R4.64], R29 ;  /* 0x0000001d04005986 */ /* 0x0007e2000c101112 */
[----:B------:R-:W-:-:S02]  /*46890*/  SHF.R.S32.HI R13, RZ, 0x8, R13 ;  /* 0x00000008ff0d7819 */ /* 0x000fc4000001140d */
[----:B------:R-:W-:Y:S01]  /*468a0*/  F2FP.SATFINITE.E5M2.F32.PACK_AB_MERGE_C R31, R31, R30, RZ ;  /* 0x0000001e1f1f723e */ /* 0x000fe200048060ff */
[----:B------:R-:W1:Y:S04]  /*468b0*/  LDL.LU R11, [R1+0xf3c] ;  /* 0x000f3c00010b7983 */ /* 0x000e680000300800 */
[----:B------:R0:W-:Y:S01]  /*468c0*/  @P0 STG.E.U8 desc[UR18][R6.64], R13 ;  /* 0x0000000d06000986 */ /* 0x0001e2000c101112 */
[----:B---3--:R-:W-:-:S04]  /*468d0*/  IADD3 R4, P0, PT, R9, R2, RZ ;  /* 0x0000000209047210 */ /* 0x008fc80007f1e0ff */
[----:B------:R-:W-:Y:S02]  /*468e0*/  LEA.HI.X.SX32 R5, R9, R0, 0x1, P0 ;  /* 0x0000000009057211 */ /* 0x000fe400000f0eff */
[C---:B0-----:R-:W-:Y:S02]  /*468f0*/  IADD3 R6, P5, PT, R3.reuse, R2, RZ ;  /* 0x0000000203067210 */ /* 0x041fe40007fbe0ff */
[----:B------:R-:W-:Y:S01]  /*46900*/  ISETP.LT.AND P0, PT, R16, UR4, !P1 ;  /* 0x0000000410007c0c */ /* 0x000fe2000cf01270 */
[----:B------:R0:W-:Y:S01]  /*46910*/  @P4 STG.E.U8 desc[UR18][R4.64], R31 ;  /* 0x0000001f04004986 */ /* 0x0001e2000c101112 */
[C---:B------:R-:W-:Y:S01]  /*46920*/  LEA.HI.X.SX32 R7, R3.reuse, R0, 0x1, P5 ;  /* 0x0000000003077211 */ /* 0x040fe200028f0eff */
[----:B------:R-:W-:Y:S01]  /*46930*/  VIADD R3, R3, UR5 ;  /* 0x0000000503037c36 */ /* 0x000fe20008000000 */
[----:B------:R-:W-:Y:S01]  /*46940*/  PRMT R8, R31, 0x9910, RZ ;  /* 0x000099101f087816 */ /* 0x000fe200000000ff */
[----:B------:R-:W5:Y:S01]  /*46950*/  LDCU UR4, c[0x0][0x39c] ;  /* 0x00007380ff0477ac */ /* 0x000f620008000800 */
[----:B------:R-:W-:-:S02]  /*46960*/  F2FP.SATFINITE.E5M2.F32.PACK_AB_MERGE_C R33, R33, R32, RZ ;  /* 0x000000202121723e */ /* 0x000fc400048060ff */
[----:B------:R-:W-:Y:S02]  /*46970*/  SHF.R.S32.HI R9, RZ, 0x8, R8 ;  /* 0x00000008ff097819 */ /* 0x000fe40000011408 */
[----:B0-----:R-:W-:-:S04]  /*46980*/  IADD3 R4, P5, PT, R3, R2, RZ ;  /* 0x0000000203047210 */ /* 0x001fc80007fbe0ff */
[C---:B------:R-:W-:Y:S01]  /*46990*/  LEA.HI.X.SX32 R5, R3.reuse, R0, 0x1, P5 ;  /* 0x0000000003057211 */ /* 0x040fe200028f0eff */
[----:B------:R-:W-:Y:S01]  /*469a0*/  VIADD R3, R3, UR5 ;  /* 0x0000000503037c36 */ /* 0x000fe20008000000 */
[----:B------:R0:W-:Y:S04]  /*469b0*/  @P3 STG.E.U8 desc[UR18][R6.64], R9 ;  /* 0x0000000906003986 */ /* 0x0001e8000c101112 */
[----:B------:R3:W-:Y:S01]  /*469c0*/  @P0 STG.E.U8 desc[UR18][R4.64], R33 ;  /* 0x0000002104000986 */ /* 0x0007e2000c101112 */
[C---:B0-----:R-:W-:Y:S01]  /*469d0*/  VIADD R7, R3.reuse, UR5 ;  /* 0x0000000503077c36 */ /* 0x041fe20008000000 */
[----:B---3--:R-:W-:-:S04]  /*469e0*/  IADD3 R4, P0, PT, R3, R2, RZ ;  /* 0x0000000203047210 */ /* 0x008fc80007f1e0ff */
[----:B------:R-:W-:Y:S02]  /*469f0*/  LEA.HI.X.SX32 R5, R3, R0, 0x1, P0 ;  /* 0x0000000003057211 */ /* 0x000fe400000f0eff */
[C---:B------:R-:W-:Y:S01]  /*46a00*/  IADD3 R6, P0, PT, R7.reuse, R2, RZ ;  /* 0x0000000207067210 */ /* 0x040fe20007f1e0ff */
[C---:B------:R-:W-:Y:S01]  /*46a10*/  VIADD R3, R7.reuse, UR5 ;  /* 0x0000000507037c36 */ /* 0x040fe20008000000 */
[----:B----4-:R-:W-:Y:S01]  /*46a20*/  ISETP.LT.AND P4, PT, R10, UR7, !P1 ;  /* 0x000000070a007c0c */ /* 0x010fe2000cf81270 */
[----:B------:R-:W0:Y:S01]  /*46a30*/  LDCU UR7, c[0x0][0x39c] ;  /* 0x00007380ff0777ac */ /* 0x000e220008000800 */
[----:B------:R-:W0:Y:S01]  /*46a40*/  LDL.LU R10, [R1+0xf38] ;  /* 0x000f3800010a7983 */ /* 0x000e220000300800 */
[----:B--2---:R-:W-:Y:S02]  /*46a50*/  ISETP.LT.AND P5, PT, R14, UR10, !P1 ;  /* 0x0000000a0e007c0c */ /* 0x004fe4000cfa1270 */
[----:B------:R-:W-:Y:S01]  /*46a60*/  LEA.HI.X.SX32 R7, R7, R0, 0x1, P0 ;  /* 0x0000000007077211 */ /* 0x000fe200000f0eff */
[----:B------:R-:W2:Y:S01]  /*46a70*/  LDL.LU R14, [R1+0xf34] ;  /* 0x000f3400010e7983 */ /* 0x000ea20000300800 */
[----:B------:R-:W-:Y:S01]  /*46a80*/  PRMT R8, R33, 0x9910, RZ ;  /* 0x0000991021087816 */ /* 0x000fe200000000ff */
[----:B------:R-:W3:Y:S01]  /*46a90*/  LDCU UR10, c[0x0][0x39c] ;  /* 0x00007380ff0a77ac */ /* 0x000ee20008000800 */
[----:B-----5:R-:W-:-:S03]  /*46aa0*/  ISETP.LT.AND P0, PT, R12, UR4, !P1 ;  /* 0x000000040c007c0c */ /* 0x020fc6000cf01270 */
[----:B------:R-:W-:Y:S01]  /*46ab0*/  IMAD.MOV.U32 R9, RZ, RZ, R8 ;  /* 0x000000ffff097224 */ /* 0x000fe200078e0008 */
[----:B------:R-:W4:Y:S01]  /*46ac0*/  LDL.LU R12, [R1+0xf30] ;  /* 0x000f3000010c7983 */ /* 0x000f220000300800 */
[----:B------:R-:W-:Y:S01]  /*46ad0*/  ISETP.LT.AND P3, PT, R15, UR9, !P1 ;  /* 0x000000090f007c0c */ /* 0x000fe2000cf61270 */
[----:B------:R-:W2:Y:S02]  /*46ae0*/  LDCU UR4, c[0x0][0x39c] ;  /* 0x00007380ff0477ac */ /* 0x000ea40008000800 */
[----:B------:R-:W-:Y:S01]  /*46af0*/  SHF.R.S32.HI R9, RZ, 0x8, R9 ;  /* 0x00000008ff097819 */ /* 0x000fe20000011409 */
[----:B------:R-:W5:Y:S01]  /*46b00*/  LDL.LU R18, [R1+0xf2c] ;  /* 0x000f2c0001127983 */ /* 0x000f620000300800 */
[----:B------:R-:W-:Y:S01]  /*46b10*/  F2FP.SATFINITE.E5M2.F32.PACK_AB_MERGE_C R35, R35, R34, RZ ;  /* 0x000000222323723e */ /* 0x000fe200048060ff */
[----:B------:R-:W0:Y:S02]  /*46b20*/  LDCU UR9, c[0x0][0x39c] ;  /* 0x00007380ff0977ac */ /* 0x000e240008000800 */
[----:B------:R1:W-:Y:S01]  /*46b30*/  @P2 STG.E.U8 desc[UR18][R4.64], R9 ;  /* 0x0000000904002986 */ /* 0x0003e2000c101112 */
[----:B------:R-:W-:-:S02]  /*46b40*/  PRMT R13, R35, 0x9910, RZ ;  /* 0x00009910230d7816 */ /* 0x000fc400000000ff */
[----:B------:R-:W-:Y:S01]  /*46b50*/  F2FP.SATFINITE.E5M2.F32.PACK_AB_MERGE_C R37, R37, R36, RZ ;  /* 0x000000242525723e */ /* 0x000fe200048060ff */
[----:B------:R-:W3:Y:S01]  /*46b60*/  LDL.LU R17, [R1+0xf28] ;  /* 0x000f280001117983 */ /* 0x000ee20000300800 */
[----:B------:R-:W-:Y:S02]  /*46b70*/  SHF.R.S32.HI R13, RZ, 0x8, R13 ;  /* 0x00000008ff0d7819 */ /* 0x000fe4000001140d */
[C---:B-1----:R-:W-:Y:S01]  /*46b80*/  IADD3 R4, P2, PT, R3.reuse, R2, RZ ;  /* 0x0000000203047210 */ /* 0x042fe20007f5e0ff */
[----:B------:R1:W-:Y:S03]  /*46b90*/  @P4 STG.E.U8 desc[UR18][R6.64], R35 ;  /* 0x0000002306004986 */ /* 0x0003e6000c101112 */
[C---:B------:R-:W-:Y:S01]  /*46ba0*/  LEA.HI.X.SX32 R5, R3.reuse, R0, 0x1, P2 ;  /* 0x0000000003057211 */ /* 0x040fe200010f0eff */
[----:B------:R-:W-:Y:S01]  /*46bb0*/  VIADD R3, R3, UR5 ;  /* 0x0000000503037c36 */ /* 0x000fe20008000000 */
[----:B------:R-:W-:Y:S01]  /*46bc0*/  ISETP.LT.AND P4, PT, R11, UR6, !P1 ;  /* 0x000000060b007c0c */ /* 0x000fe2000cf81270 */
[----:B------:R-:W4:Y:S01]  /*46bd0*/  LDCU UR6, c[0x0][0x39c] ;  /* 0x00007380ff0677ac */ /* 0x000f220008000800 */
[----:B------:R-:W-:Y:S01]  /*46be0*/  PRMT R15, R37, 0x9910, RZ ;  /* 0x00009910250f7816 */ /* 0x000fe200000000ff */
[----:B------:R1:W-:Y:S01]  /*46bf0*/  @P3 STG.E.U8 desc[UR18][R4.64], R13 ;  /* 0x0000000d04003986 */ /* 0x0003e2000c101112 */
[C---:B------:R-:W-:Y:S01]  /*46c00*/  IADD3 R8, P3, PT, R3.reuse, R2, RZ ;  /* 0x0000000203087210 */ /* 0x040fe20007f7e0ff */
[----:B------:R-:W-:-:S02]  /*46c10*/  VIADD R11, R3, UR5 ;  /* 0x00000005030b7c36 */ /* 0x000fc40008000000 */
[----:B------:R-:W3:Y:S01]  /*46c20*/  LDL.LU R16, [R1+0x1280] ;  /* 0x0012800001107983 */ /* 0x000ee20000300800 */
[----:B------:R-:W-:Y:S02]  /*46c30*/  LEA.HI.X.SX32 R9, R3, R0, 0x1, P3 ;  /* 0x0000000003097211 */ /* 0x000fe400018f0eff */
[C---:B-1----:R-:W-:Y:S02]  /*46c40*/  IADD3 R6, P3, PT, R11.reuse, R2, RZ ;  /* 0x000000020b067210 */ /* 0x042fe40007f7e0ff */
[----:B------:R-:W-:Y:S02]  /*46c50*/  SHF.R.S32.HI R15, RZ, 0x8, R15 ;  /* 0x00000008ff0f7819 */ /* 0x000fe4000001140f */
[C---:B------:R-:W-:Y:S01]  /*46c60*/  LEA.HI.X.SX32 R7, R11.reuse, R0, 0x1, P3 ;  /* 0x000000000b077211 */ /* 0x040fe200018f0eff */
[----:B------:R-:W-:Y:S01]  /*46c70*/  VIADD R11, R11, UR5 ;  /* 0x000000050b0b7c36 */ /* 0x000fe20008000000 */
[----:B------:R1:W-:Y:S04]  /*46c80*/  @P5 STG.E.U8 desc[UR18][R8.64], R37 ;  /* 0x0000002508005986 */ /* 0x0003e8000c101112 */
[----:B------:R0:W-:Y:S01]  /*46c90*/  @P0 STG.E.U8 desc[UR18][R6.64], R15 ;  /* 0x0000000f06000986 */ /* 0x0001e2000c101112 */
[----:B------:R-:W-:-:S04]  /*46ca0*/  IADD3 R4, P0, PT, R11, R2, RZ ;  /* 0x000000020b047210 */ /* 0x000fc80007f1e0ff */
[C---:B------:R-:W-:Y:S02]  /*46cb0*/  LEA.HI.X.SX32 R5, R11.reuse, R0, 0x1, P0 ;  /* 0x000000000b057211 */ /* 0x040fe400000f0eff */
[----:B--2---:R-:W-:Y:S02]  /*46cc0*/  ISETP.LT.AND P0, PT, R14, UR4, !P1 ;  /* 0x000000040e007c0c */ /* 0x004fe4000cf01270 */
[----:B----4-:R-:W-:Y:S01]  /*46cd0*/  ISETP.LT.AND P3, PT, R12, UR6, !P1 ;  /* 0x000000060c007c0c */ /* 0x010fe2000cf61270 */
[----:B------:R-:W2:Y:S01]  /*46ce0*/  LDL.LU R14, [R1+0x1278] ;  /* 0x00127800010e7983 */ /* 0x000ea20000300800 */
[----:B------:R-:W-:Y:S01]  /*46cf0*/  VIADD R3, R11, UR5 ;  /* 0x000000050b037c36 */ /* 0x000fe20008000000 */
[----:B0-----:R-:W-:Y:S01]  /*46d00*/  ISETP.LT.AND P2, PT, R10, UR7, !P1 ;  /* 0x000000070a007c0c */ /* 0x001fe2000cf41270 */
[----:B------:R-:W5:Y:S01]  /*46d10*/  LDCU UR7, c[0x0][0x39c] ;  /* 0x00007380ff0777ac */ /* 0x000f620008000800 */
[----:B------:R-:W4:Y:S02]  /*46d20*/  LDL.LU R12, [R1+0xf24] ;  /* 0x000f2400010c7983 */ /* 0x000f240000300800 */
[----:B-1----:R-:W-:Y:S01]  /*46d30*/  IADD3 R8, P5, PT, R3, R2, RZ ;  /* 0x0000000203087210 */ /* 0x002fe20007fbe0ff */
[----:B------:R-:W2:Y:S01]  /*46d40*/  LDCU UR4, c[0x0][0x39c] ;  /* 0x00007380ff0477ac */ /* 0x000ea20008000800 */
[----:B------:R-:W-:-:S02]  /*46d50*/  F2FP.SATFINITE.E5M2.F32.PACK_AB_MERGE_C R39, R39, R38, RZ ;  /* 0x000000262727723e */ /* 0x000fc400048060ff */
[C---:B------:R-:W-:Y:S01]  /*46d60*/  LEA.HI.X.SX32 R9, R3.reuse, R0, 0x1, P5 ;  /* 0x0000000003097211 */ /* 0x040fe200028f0eff */
[----:B------:R-:W-:Y:S01]  /*46d70*/  VIADD R3, R3, UR5 ;  /* 0x0000000503037c36 */ /* 0x000fe20008000000 */
[----:B------:R-:W-:Y:S01]  /*46d80*/  PRMT R10, R39, 0x9910, RZ ;  /* 0x00009910270a7816 */ /* 0x000fe200000000ff */
[----:B------:R-:W4:Y:S03]  /*46d90*/  LDCU UR6, c[0x0][0x39c] ;  /* 0x00007380ff0677ac */ /* 0x000f260008000800 */
[----:B------:R-:W-:Y:S02]  /*46da0*/  IADD3 R6, P5, PT, R3, R2, RZ ;  /* 0x0000000203067210 */ /* 0x000fe40007fbe0ff */
[----:B------:R-:W-:Y:S02]  /*46db0*/  SHF.R.S32.HI R11, RZ, 0x8, R10 ;  /* 0x00000008ff0b7819 */ /* 0x000fe4000001140a */
[----:B------:R-:W-:Y:S01]  /*46dc0*/  F2FP.SATFINITE.E5M2.F32.PACK_AB_MERGE_C R41, R41, R40, RZ ;  /* 0x000000282929723e */ /* 0x000fe200048060ff */
[----:B------:R0:W-:Y:S01]  /*46dd0*/  @P4 STG.E.U8 desc[UR18][R4.64], R39 ;  /* 0x0000002704004986 */ /* 0x0001e2000c101112 */
[C---:B------:R-:W-:Y:S01]  /*46de0*/  LEA.HI.X.SX32 R7, R3.reuse, R0, 0x1, P5 ;  /* 0x0000000003077211 */ /* 0x040fe200028f0eff */
[----:B------:R-:W-:-:S02]  /*46df0*/  VIADD R3, R3, UR5 ;  /* 0x0000000503037c36 */ /* 0x000fc40008000000 */
[----:B------:R1:W-:Y:S01]  /*46e00*/  @P2 STG.E.U8 desc[UR18][R8.64], R11 ;  /* 0x0000000b08002986 */ /* 0x0003e2000c101112 */
[----:B-----5:R-:W-:Y:S01]  /*46e10*/  ISETP.LT.AND P4, PT, R18, UR7, !P1 ;  /* 0x0000000712007c0c */ /* 0x020fe2000cf81270 */
[----:B------:R-:W5:Y:S02]  /*46e20*/  LDCU UR7, c[0x0][0x39c] ;  /* 0x00007380ff0777ac */ /* 0x000f640008000800 */
[----:B------:R2:W-:Y:S01]  /*46e30*/  @P0 STG.E.U8 desc[UR18][R6.64], R41 ;  /* 0x0000002906000986 */ /* 0x0005e2000c101112 */
[----:B0-----:R-:W-:-:S03]  /*46e40*/  PRMT R5, R41, 0x9910, RZ ;  /* 0x0000991029057816 */ /* 0x001fc600000000ff */
[----:B------:R-:W5:Y:S01]  /*46e50*/  LDL.LU R10, [R1+0xf1c] ;  /* 0x000f1c00010a7983 */ /* 0x000f620000300800 */
[C---:B------:R-:W-:Y:S01]  /*46e60*/  IADD3 R4, P0, PT, R3.reuse, R2, RZ ;  /* 0x0000000203047210 */ /* 0x040fe20007f1e0ff */
[C---:B-1----:R-:W-:Y:S02]  /*46e70*/  VIADD R9, R3.reuse, UR5 ;  /* 0x0000000503097c36 */ /* 0x042fe40008000000 */
[----:B------:R-:W-:Y:S01]  /*46e80*/  IMAD.MOV.U32 R11, RZ, RZ, R5 ;  /* 0x000000ffff0b7224 */ /* 0x000fe200078e0005 */
[----:B------:R-:W-:Y:S02]  /*46e90*/  LEA.HI.X.SX32 R5, R3, R0, 0x1, P0 ;  /* 0x0000000003057211 */ /* 0x000fe400000f0eff */
[C---:B------:R-:W-:Y:S01]  /*46ea0*/  IADD3 R8, P0, PT, R9.reuse, R2, RZ ;  /* 0x0000000209087210 */ /* 0x040fe20007f1e0ff */
[----:B------:R-:W-:Y:S01]  /*46eb0*/  VIADD R3, R9, UR5 ;  /* 0x0000000509037c36 */ /* 0x000fe20008000000 */
[----:B------:R-:W-:Y:S02]  /*46ec0*/  SHF.R.S32.HI R11, RZ, 0x8, R11 ;  /* 0x00000008ff0b7819 */ /* 0x000fe4000001140b */
[----:B------:R-:W-:-:S02]  /*46ed0*/  F2FP.SATFINITE.E5M2.F32.PACK_AB_MERGE_C R43, R43, R42, RZ ;  /* 0x0000002a2b2b723e */ /* 0x000fc400048060ff */
[----:B------:R-:W-:Y:S01]  /*46ee0*/  LEA.HI.X.SX32 R9, R9, R0, 0x1, P0 ;  /* 0x0000000009097211 */ /* 0x000fe200000f0eff */
[----:B------:R0:W-:Y:S04]  /*46ef0*/  @P3 STG.E.U8 desc[UR18][R4.64], R11 ;  /* 0x0000000b04003986 */ /* 0x0001e8000c101112 */
[----:B------:R1:W-:Y:S01]  /*46f00*/  @P4 STG.E.U8 desc[UR18][R8.64], R43 ;  /* 0x0000002b08004986 */ /* 0x0003e2000c101112 */
[----:B--2---:R-:W-:Y:S01]  /*46f10*/  ISETP.LT.AND P0, PT, R14, UR4, !P1 ;  /* 0x000000040e007c0c */ /* 0x004fe2000cf01270 */
[----:B------:R-:W2:Y:S02]  /*46f20*/  LDCU UR4, c[0x0][0x39c] ;  /* 0x00007380ff0477ac */ /* 0x000ea40008000800 */
[----:B------:R-:W2:Y:S01]  /*46f30*/  LDL.LU R14, [R1+0xf18] ;  /* 0x000f1800010e7983 */ /* 0x000ea20000300800 */
[----:B----4-:R-:W-:Y:S01]  /*46f40*/  ISETP.LT.AND P4, PT, R12, UR6, !P1 ;  /* 0x000000060c007c0c */ /* 0x010fe2000cf81270 */
[----:B------:R-:W4:Y:S02]  /*46f50*/  LDCU UR6, c[0x0][0x39c] ;  /* 0x00007380ff0677ac */ /* 0x000f240008000800 */
[----:B------:R-:W4:Y:S01]  /*46f60*/  LDL.LU R12, [R1+0xf14] ;  /* 0x000f1400010c7983 */ /* 0x000f220000300800 */
[----:B---3--:R-:W-:-:S02]  /*46f70*/  ISETP.LT.AND P2, PT, R17, UR9, !P1 ;  /* 0x0000000911007c0c */ /* 0x008fc4000cf41270 */
[----:B------:R-:W-:Y:S01]  /*46f80*/  PRMT R13, R43, 0x9910, RZ ;  /* 0x000099102b0d7816 */ /* 0x000fe200000000ff */
[----:B------:R-:W3:Y:S01]  /*46f90*/  LDL.LU R18, [R1+0xf10] ;  /* 0x000f100001127983 */ /* 0x000ee20000300800 */
[C---:B------:R-:W-:Y:S01]  /*46fa0*/  IADD3 R6, P3, PT, R3.reuse, R2, RZ ;  /* 0x0000000203067210 */ /* 0x040fe20007f7e0ff */
[----:B------:R-:W2:Y:S01]  /*46fb0*/  LDCU UR9, c[0x0][0x39c] ;  /* 0x00007380ff0977ac */ /* 0x000ea20008000800 */
[----:B------:R-:W-:Y:S01]  /*46fc0*/  SHF.R.S32.HI R13, RZ, 0x8, R13 ;  /* 0x00000008ff0d7819 */ /* 0x000fe2000001140d */
[----:B------:R-:W3:Y:S01]  /*46fd0*/  LDL.LU R17, [R1+0xee4] ;  /* 0x000ee40001117983 */ /* 0x000ee20000300800 */
[C---:B------:R-:W-:Y:S01]  /*46fe0*/  LEA.HI.X.SX32 R7, R3.reuse, R0, 0x1, P3 ;  /* 0x0000000003077211 */ /* 0x040fe200018f0eff */
[----:B------:R-:W-:Y:S01]  /*46ff0*/  VIADD R3, R3, UR5 ;  /* 0x0000000503037c36 */ /* 0x000fe20008000000 */
[----:B------:R-:W-:Y:S01]  /*47000*/  ISETP.LT.AND P5, PT, R16, UR10, !P1 ;  /* 0x0000000a10007c0c */ /* 0x000fe2000cfa1270 */
[----:B------:R-:W2:Y:S01]  /*47010*/  LDCU UR10, c[0x0][0x39c] ;  /* 0x00007380ff0a77ac */ /* 0x000ea20008000800 */
[----:B------:R-:W-:Y:S01]  /*47020*/  F2FP.SATFINITE.E5M2.F32.PACK_AB_MERGE_C R45, R45, R44, RZ ;  /* 0x0000002c2d2d723e */ /* 0x000fe200048060ff */
[----:B------:R5:W-:Y:S01]  /*47030*/  @P2 STG.E.U8 desc[UR18][R6.64], R13 ;  /* 0x0000000d06002986 */ /* 0x000be2000c101112 */
[C---:B0-----:R-:W-:Y:S01]  /*47040*/  IADD3 R4, P2, PT, R3.reuse, R2, RZ ;  /* 0x0000000203047210 */ /* 0x041fe20007f5e0ff */
[----:B------:R-:W-:Y:S01]  /*47050*/  VIADD R11, R3, UR5 ;  /* 0x00000005030b7c36 */ /* 0x000fe20008000000 */
[----:B------:R-:W-:Y:S01]  /*47060*/  PRMT R15, R45, 0x9910, RZ ;  /* 0x000099102d0f7816 */ /* 0x000fe200000000ff */
[----:B------:R-:W3:Y:S01]  /*47070*/  LDL.LU R16, [R1+0x125c] ;  /* 0x00125c0001107983 */ /* 0x000ee20000300800 */
[----:B------:R-:W-:-:S02]  /*47080*/  LEA.HI.X.SX32 R5, R3, R0, 0x1, P2 ;  /* 0x0000000003057211 */ /* 0x000fc400010f0eff */
[C---:B-1----:R-:W-:Y:S02]  /*47090*/  IADD3 R8, P2, PT, R11.reuse, R2, RZ ;  /* 0x000000020b087210 */ /* 0x042fe40007f5e0ff */
[----:B------:R-:W-:Y:S02]  /*470a0*/  SHF.R.S32.HI R15, RZ, 0x8, R15 ;  /* 0x00000008ff0f7819 */ /* 0x000fe4000001140f */
[C---:B------:R-:W-:Y:S01]  /*470b0*/  LEA.HI.X.SX32 R9, R11.reuse, R0, 0x1, P2 ;  /* 0x000000000b097211 */ /* 0x040fe200010f0eff */
[----:B------:R-:W-:Y:S01]  /*470c0*/  VIADD R11, R11, UR5 ;  /* 0x000000050b0b7c36 */ /* 0x000fe20008000000 */
[----:B------:R0:W-:Y:S04]  /*470d0*/  @P5 STG.E.U8 desc[UR18][R4.64], R45 ;  /* 0x0000002d04005986 */ /* 0x0001e8000c101112 */
[----:B------:R1:W-:Y:S01]  /*470e0*/  @P0 STG.E.U8 desc[UR18][R8.64], R15 ;  /* 0x0000000f08000986 */ /* 0x0003e2000c101112 */
[----:B-----5:R-:W-:-:S04]  /*470f0*/  IADD3 R6, P0, PT, R11, R2, RZ ;  /* 0x000000020b067210 */ /* 0x020fc80007f1e0ff */
[C---:B------:R-:W-:Y:S02]  /*47100*/  LEA.HI.X.SX32 R7, R11.reuse, R0, 0x1, P0 ;  /* 0x000000000b077211 */ /* 0x040fe400000f0eff */
[----:B--2---:R-:W-:Y:S02]  /*47110*/  ISETP.LT.AND P0, PT, R14, UR4, !P1 ;  /* 0x000000040e007c0c */ /* 0x004fe4000cf01270 */
[----:B----4-:R-:W-:Y:S01]  /*47120*/  ISETP.LT.AND P2, PT, R12, UR6, !P1 ;  /* 0x000000060c007c0c */ /* 0x010fe2000cf41270 */
[----:B------:R-:W2:Y:S01]  /*47130*/  LDL.LU R14, [R1+0x1214] ;  /* 0x00121400010e7983 */ /* 0x000ea20000300800 */
[----:B------:R-:W-:Y:S01]  /*47140*/  VIADD R3, R11, UR5 ;  /* 0x000000050b037c36 */ /* 0x000fe20008000000 */
[----:B------:R-:W-:Y:S01]  /*47150*/  ISETP.LT.AND P3, PT, R10, UR7, !P1 ;  /* 0x000000070a007c0c */ /* 0x000fe2000cf61270 */
[----:B------:R-:W3:Y:S01]  /*47160*/  LDCU UR7, c[0x0][0x39c] ;  /* 0x00007380ff0777ac */ /* 0x000ee20008000800 */
[----:B------:R-:W4:Y:S02]  /*47170*/  LDL.LU R12, [R1+0xf0c] ;  /* 0x000f0c00010c7983 */ /* 0x000f240000300800 */
[----:B0-----:R-:W-:Y:S01]  /*47180*/  IADD3 R4, P5, PT, R3, R2, RZ ;  /* 0x0000000203047210 */ /* 0x001fe20007fbe0ff */
[----:B------:R-:W2:Y:S01]  /*47190*/  LDCU UR4, c[0x0][0x39c] ;  /* 0x00007380ff0477ac */ /* 0x000ea20008000800 */
[----:B------:R-:W-:-:S02]  /*471a0*/  F2FP.SATFINITE.E5M2.F32.PACK_AB_MERGE_C R47, R47, R46, RZ ;  /* 0x0000002e2f2f723e */ /* 0x000fc400048060ff */
[C---:B------:R-:W-:Y:S01]  /*471b0*/  LEA.HI.X.SX32 R5, R3.reuse, R0, 0x1, P5 ;  /* 0x0000000003057211 */ /* 0x040fe200028f0eff */
[----:B------:R-:W-:Y:S01]  /*471c0*/  VIADD R3, R3, UR5 ;  /* 0x0000000503037c36 */ /* 0x000fe20008000000 */
[----:B------:R-:W-:Y:S01]  /*471d0*/  PRMT R10, R47, 0x9910, RZ ;  /* 0x000099102f0a7816 */ /* 0x000fe200000000ff */
[----:B------:R-:W4:Y:S03]  /*471e0*/  LDCU UR6, c[0x0][0x39c] ;  /* 0x00007380ff0677ac */ /* 0x000f260008000800 */
[----:B-1----:R-:W-:Y:S02]  /*471f0*/  IADD3 R8, P5, PT, R3, R2, RZ ;  /* 0x0000000203087210 */ /* 0x002fe40007fbe0ff */
[----:B------:R-:W-:Y:S02]  /*47200*/  SHF.R.S32.HI R11, RZ, 0x8, R10 ;  /* 0x00000008ff0b7819 */ /* 0x000fe4000001140a */
[----:B------:R-:W-:Y:S01]  /*47210*/  F2FP.SATFINITE.E5M2.F32.PACK_AB_MERGE_C R49, R49, R48, RZ ;  /* 0x000000303131723e */ /* 0x000fe200048060ff */
[----:B------:R0:W-:Y:S01]  /*47220*/  @P4 STG.E.U8 desc[UR18][R6.64], R47 ;  /* 0x0000002f06004986 */ /* 0x0001e2000c101112 */
[C---:B------:R-:W-:Y:S01]  /*47230*/  LEA.HI.X.SX32 R9, R3.reuse, R0, 0x1, P5 ;  /* 0x0000000003097211 */ /* 0x040fe200028f0eff */
[----:B------:R-:W-:-:S02]  /*47240*/  VIADD R3, R3, UR5 ;  /* 0x0000000503037c36 */ /* 0x000fc40008000000 */
[----:B------:R1:W-:Y:S01]  /*47250*/  @P3 STG.E.U8 desc[UR18][R4.64], R11 ;  /* 0x0000000b04003986 */ /* 0x0003e2000c101112 */
[----:B---3--:R-:W-:Y:S01]  /*47260*/  ISETP.LT.AND P4, PT, R18, UR7, !P1 ;  /* 0x0000000712007c0c */ /* 0x008fe2000cf81270 */
[----:B------:R-:W3:Y:S02]  /*47270*/  LDCU UR7, c[0x0][0x39c] ;  /* 0x00007380ff0777ac */ /* 0x000ee40008000800 */
[----:B------:R5:W-:Y:S01]  /*47280*/  @P0 STG.E.U8 desc[UR18][R8.64], R49 ;  /* 0x0000003108000986 */ /* 0x000be2000c101112 */
[----:B0-----:R-:W-:Y:S01]  /*47290*/  PRMT R6, R49, 0x9910, RZ ;  /* 0x0000991031067816 */ /* 0x001fe200000000ff */
[----:B------:R-:W-:Y:S01]  /*472a0*/  VIADD R7, R3, UR5 ;  /* 0x0000000503077c36 */ /* 0x000fe20008000000 */
[----:B------:R-:W-:Y:S01]  /*472b0*/  F2FP.SATFINITE.E5M2.F32.PACK_AB_MERGE_C R51, R51, R50, RZ ;  /* 0x000000323333723e */ /* 0x000fe200048060ff */
[----:B------:R-:W3:Y:S01]  /*472c0*/  LDL.LU R10, [R1+0xf08] ;  /* 0x000f0800010a7983 */ /* 0x000ee20000300800 */
[----:B-1----:R-:W-:Y:S01]  /*472d0*/  IADD3 R4, P0, PT, R3, R2, RZ ;  /* 0x0000000203047210 */ /* 0x002fe20007f1e0ff */
[----:B------:R-:W-:-:S03]  /*472e0*/  IMAD.MOV.U32 R11, RZ, RZ, R6 ;  /* 0x000000ffff0b7224 */ /* 0x000fc600078e0006 */
[----:B------:R-:W-:Y:S02]  /*472f0*/  LEA.HI.X.SX32 R5, R3, R0, 0x1, P0 ;  /* 0x0000000003057211 */ /* 0x000fe400000f0eff */
[C---:B------:R-:W-:Y:S01]  /*47300*/  IADD3 R6, P0, PT, R7.reuse, R2, RZ ;  /* 0x0000000207067210 */ /* 0x040fe20007f1e0ff */
[C---:B------:R-:W-:Y:S01]  /*47310*/  VIADD R3, R7.reuse, UR5 ;  /* 0x0000000507037c36 */ /* 0x040fe20008000000 */
[----:B------:R-:W-:Y:S02]  /*47320*/  SHF.R.S32.HI R11, RZ, 0x8, R11 ;  /* 0x00000008ff0b7819 */ /* 0x000fe4000001140b */
[----:B------:R-:W-:-:S03]  /*47330*/  LEA.HI.X.SX32 R7, R7, R0, 0x1, P0 ;  /* 0x0000000007077211 */ /* 0x000fc600000f0eff */
        /* <DEDUP_REMOVED lines=8> */
[----:B------:R-:W-:-:S02]  /*473c0*/  ISETP.LT.AND P3, PT, R17, UR9, !P1 ;  /* 0x0000000911007c0c */ /* 0x000fc4000cf61270 */
[----:B------:R-:W-:Y:S01]  /*473d0*/  PRMT R13, R51, 0x9910, RZ ;  /* 0x00009910330d7816 */ /* 0x000fe200000000ff */
[----:B------:R-:W3:Y:S01]  /*473e0*/  LDL.LU R18, [R1+0xefc] ;  /* 0x000efc0001127983 */ /* 0x000ee20000300800 */
[C---:B-----5:R-:W-:Y:S01]  /*473f0*/  IADD3 R8, P2, PT, R3.reuse, R2, RZ ;  /* 0x0000000203087210 */ /* 0x060fe20007f5e0ff */
[----:B------:R-:W5:Y:S01]  /*47400*/  LDCU UR9, c[0x0][0x39c] ;  /* 0x00007380ff0977ac */ /* 0x000f620008000800 */
[----:B------:R-:W-:Y:S01]  /*47410*/  SHF.R.S32.HI R13, RZ, 0x8, R13 ;  /* 0x00000008ff0d7819 */ /* 0x000fe2000001140d */
[----:B------:R-:W5:Y:S01]  /*47420*/  LDL.LU R17, [R1+0xee0] ;  /* 0x000ee00001117983 */ /* 0x000f620000300800 */
        /* <DEDUP_REMOVED lines=9> */
[----:B------:R-:W5:Y:S01]  /*474c0*/  LDL.LU R16, [R1+0x1204] ;  /* 0x0012040001107983 */ /* 0x000f620000300800 */
[----:B------:R-:W-:-:S02]  /*474d0*/  LEA.HI.X.SX32 R5, R3, R0, 0x1, P3 ;  /* 0x0000000003057211 */ /* 0x000fc400018f0eff */
        /* <DEDUP_REMOVED lines=8> */
[----:B----4-:R-:W-:Y:S01]  /*47560*/  ISETP.LT.AND P3, PT, R12, UR6, !P1 ;  /* 0x000000060c007c0c */ /* 0x010fe2000cf61270 */
[----:B------:R-:W-:Y:S01]  /*47570*/  VIADD R3, R11, UR5 ;  /* 0x000000050b037c36 */ /* 0x000fe20008000000 */
[----:B------:R-:W4:Y:S01]  /*47580*/  LDL.LU R12, [R1+0x11a0] ;  /* 0x0011a000010c7983 */ /* 0x000f220000300800 */
[----:B--2---:R-:W-:Y:S01]  /*47590*/  ISETP.LT.AND P0, PT, R14, UR4, !P1 ;  /* 0x000000040e007c0c */ /* 0x004fe2000cf01270 */
[----:B------:R-:W4:Y:S02]  /*475a0*/  LDCU UR4, c[0x0][0x39c] ;  /* 0x00007380ff0477ac */ /* 0x000f240008000800 */
[----:B------:R-:W2:Y:S01]  /*475b0*/  LDL.LU R14, [R1+0xef8] ;  /* 0x000ef800010e7983 */ /* 0x000ea20000300800 */
[----:B0-----:R-:W-:Y:S01]  /*475c0*/  IADD3 R4, P5, PT, R3, R2, RZ ;  /* 0x0000000203047210 */ /* 0x001fe20007fbe0ff */
[----:B------:R-:W2:Y:S01]  /*475d0*/  LDCU UR6, c[0x0][0x39c] ;  /* 0x00007380ff0677ac */ /* 0x000ea20008000800 */
[----:B---3--:R-:W-:-:S02]  /*475e0*/  ISETP.LT.AND P2, PT, R10, UR7, !P1 ;  /* 0x000000070a007c0c */ /* 0x008fc4000cf41270 */
[C---:B------:R-:W-:Y:S01]  /*475f0*/  LEA.HI.X.SX32 R5, R3.reuse, R0, 0x1, P5 ;  /* 0x0000000003057211 */ /* 0x040fe200028f0eff */
[----:B------:R-:W-:Y:S01]  /*47600*/  VIADD R3, R3, UR5 ;  /* 0x0000000503037c36 */ /* 0x000fe20008000000 */
[----:B------:R-:W-:Y:S01]  /*47610*/  F2FP.SATFINITE.E5M2.F32.PACK_AB_MERGE_C R55, R55, R54, RZ ;  /* 0x000000363737723e */ /* 0x000fe200048060ff */
[----:B------:R-:W0:Y:S03]  /*47620*/  LDCU UR7, c[0x0][0x39c] ;  /* 0x00007380ff0777ac */ /* 0x000e260008000800 */
[----:B------:R-:W-:Y:S02]  /*47630*/  PRMT R10, R55, 0x9910, RZ ;  /* 0x00009910370a7816 */ /* 0x000fe400000000ff */
[----:B-1----:R-:W-:Y:S02]  /*47640*/  IADD3 R6, P5, PT, R3, R2, RZ ;  /* 0x0000000203067210 */ /* 0x002fe40007fbe0ff */
[----:B------:R-:W-:-:S02]  /*47650*/  SHF.R.S32.HI R11, RZ, 0x8, R10 ;  /* 0x00000008ff0b7819 */ /* 0x000fc4000001140a */
[----:B------:R-:W-:Y:S01]  /*47660*/  F2FP.SATFINITE.E5M2.F32.PACK_AB_MERGE_C R57, R57, R56, RZ ;  /* 0x000000383939723e */ /* 0x000fe200048060ff */
[----:B------:R1:W-:Y:S01]  /*47670*/  @P4 STG.E.U8 desc[UR18][R8.64], R55 ;  /* 0x0000003708004986 */ /* 0x0003e2000c101112 */
[C---:B------:R-:W-:Y:S01]  /*47680*/  LEA.HI.X.SX32 R7, R3.reuse, R0, 0x1, P5 ;  /* 0x0000000003077211 */ /* 0x040fe200028f0eff */
[----:B------:R-:W-:Y:S02]  /*47690*/  VIADD R3, R3, UR5 ;  /* 0x0000000503037c36 */ /* 0x000fe40008000000 */
[----:B------:R3:W-:Y:S04]  /*476a0*/  @P2 STG.E.U8 desc[UR18][R4.64], R11 ;  /* 0x0000000b04002986 */ /* 0x0007e8000c101112 */
[----:B------:R2:W-:Y:S01]  /*476b0*/  @P0 STG.E.U8 desc[UR18][R6.64], R57 ;  /* 0x0000003906000986 */ /* 0x0005e2000c101112 */
[----:B-1----:R-:W-:-:S03]  /*476c0*/  PRMT R8, R57, 0x9910, RZ ;  /* 0x0000991039087816 */ /* 0x002fc600000000ff */
[----:B------:R-:W2:Y:S01]  /*476d0*/  LDL.LU R10, [R1+0xef4] ;  /* 0x000ef400010a7983 */ /* 0x000ea20000300800 */
[C---:B------:R-:W-:Y:S01]  /*476e0*/  VIADD R9, R3.reuse, UR5 ;  /* 0x0000000503097c36 */ /* 0x040fe20008000000 */
[C---:B---3--:R-:W-:Y:S01]  /*476f0*/  IADD3 R4, P0, PT, R3.reuse, R2, RZ ;  /* 0x0000000203047210 */ /* 0x048fe20007f1e0ff */
[----:B------:R-:W-:Y:S01]  /*47700*/  IMAD.MOV.U32 R11, RZ, RZ, R8 ;  /* 0x000000ffff0b7224 */ /* 0x000fe200078e0008 */
[----:B0-----:R-:W-:Y:S01]  /*47710*/  ISETP.LT.AND P4, PT, R18, UR7, !P1 ;  /* 0x0000000712007c0c */ /* 0x001fe2000cf81270 */
[----:B------:R-:W0:Y:S01]  /*47720*/  LDCU UR7, c[0x0][0x39c] ;  /* 0x00007380ff0777ac */ /* 0x000e220008000800 */
[----:B------:R-:W-:Y:S02]  /*47730*/  LEA.HI.X.SX32 R5, R3, R0, 0x1, P0 ;  /* 0x0000000003057211 */ /* 0x000fe400000f0eff */
[C---:B------:R-:W-:Y:S01]  /*47740*/  IADD3 R8, P0, PT, R9.reuse, R2, RZ ;  /* 0x0000000209087210 */ /* 0x040fe20007f1e0ff */
[----:B------:R-:W-:Y:S01]  /*47750*/  VIADD R3, R9, UR5 ;  /* 0x0000000509037c36 */ /* 0x000fe20008000000 */
[----:B------:R-:W-:-:S02]  /*47760*/  SHF.R.S32.HI R11, RZ, 0x8, R11 ;  /* 0x00000008ff0b7819 */ /* 0x000fc4000001140b */
[----:B------:R-:W-:Y:S02]  /*47770*/  LEA.HI.X.SX32 R9, R9, R0, 0x1, P0 ;  /* 0x0000000009097211 */ /* 0x000fe400000f0eff */
[----:B------:R-:W-:Y:S01]  /*47780*/  F2FP.SATFINITE.E5M2.F32.PACK_AB_MERGE_C R59, R59, R58, RZ ;  /* 0x0000003a3b3b723e */ /* 0x000fe200048060ff */
[----:B------:R1:W-:Y:S01]  /*47790*/  @P3 STG.E.U8 desc[UR18][R4.64], R11 ;  /* 0x0000000b04003986 */ /* 0x0003e2000c101112 */
[----:B-----5:R-:W-:-:S03]  /*477a0*/  ISETP.LT.AND P5, PT, R16, UR10, !P1 ;  /* 0x0000000a10007c0c */ /* 0x020fc6000cfa1270 */
[----:B------:R3:W-:Y:S01]  /*477b0*/  @P4 STG.E.U8 desc[UR18][R8.64], R59 ;  /* 0x0000003b08004986 */ /* 0x0007e2000c101112 */
[----:B----4-:R-:W-:Y:S01]  /*477c0*/  ISETP.LT.AND P0, PT, R12, UR4, !P1 ;  /* 0x000000040c007c0c */ /* 0x010fe2000cf01270 */
[----:B------:R-:W4:Y:S02]  /*477d0*/  LDCU UR4, c[0x0][0x39c] ;  /* 0x00007380ff0477ac */ /* 0x000f240008000800 */
[----:B------:R-:W4:Y:S01]  /*477e0*/  LDL.LU R12, [R1+0xef0] ;  /* 0x000ef000010c7983 */ /* 0x000f220000300800 */
[----:B--2---:R-:W-:Y:S01]  /*477f0*/  ISETP.LT.AND P4, PT, R14, UR6, !P1 ;  /* 0x000000060e007c0c */ /* 0x004fe2000cf81270 */
[----:B------:R-:W2:Y:S02]  /*47800*/  LDCU UR6, c[0x0][0x39c] ;  /* 0x00007380ff0677ac */ /* 0x000ea40008000800 */
[----:B------:R-:W2:Y:S04]  /*47810*/  LDL.LU R16, [R1+0xeec] ;  /* 0x000eec0001107983 */ /* 0x000ea80000300800 */
[----:B------:R-:W5:Y:S01]  /*47820*/  LDL.LU R14, [R1+0xee8] ;  /* 0x000ee800010e7983 */ /* 0x000f620000300800 */
[----:B------:R-:W-:-:S02]  /*47830*/  ISETP.LT.AND P2, PT, R17, UR9, !P1 ;  /* 0x0000000911007c0c */ /* 0x000fc4000cf41270 */
[----:B------:R-:W-:Y:S02]  /*47840*/  PRMT R13, R59, 0x9910, RZ ;  /* 0x000099103b0d7816 */ /* 0x000fe400000000ff */
[C---:B------:R-:W-:Y:S02]  /*47850*/  IADD3 R6, P3, PT, R3.reuse, R2, RZ ;  /* 0x0000000203067210 */ /* 0x040fe40007f7e0ff */
[----:B------:R-:W-:Y:S02]  /*47860*/  SHF.R.S32.HI R13, RZ, 0x8, R13 ;  /* 0x00000008ff0d7819 */ /* 0x000fe4000001140d */
[C---:B------:R-:W-:Y:S01]  /*47870*/  LEA.HI.X.SX32 R7, R3.reuse, R0, 0x1, P3 ;  /* 0x0000000003077211 */ /* 0x040fe200018f0eff */
[----:B------:R-:W-:-:S04]  /*47880*/  VIADD R3, R3, UR5 ;  /* 0x0000000503037c36 */ /* 0x000fc80008000000 */
[----:B------:R0:W-:Y:S01]  /*47890*/  @P2 STG.E.U8 desc[UR18][R6.64], R13 ;  /* 0x0000000d06002986 */ /* 0x0001e2000c101112 */
[C---:B-1----:R-:W-:Y:S01]  /*478a0*/  IADD3 R4, P2, PT, R3.reuse, R2, RZ ;  /* 0x0000000203047210 */ /* 0x042fe20007f5e0ff */
[----:B------:R-:W-:Y:S01]  /*478b0*/  VIADD R11, R3, UR5 ;  /* 0x00000005030b7c36 */ /* 0x000fe20008000000 */
[----:B------:R-:W-:Y:S02]  /*478c0*/  F2FP.SATFINITE.E5M2.F32.PACK_AB_MERGE_C R61, R61, R60, RZ ;  /* 0x0000003c3d3d723e */ /* 0x000fe400048060ff */
[----:B------:R-:W-:Y:S01]  /*478d0*/  LEA.HI.X.SX32 R5, R3, R0, 0x1, P2 ;  /* 0x0000000003057211 */ /* 0x000fe200010f0eff */
[C---:B------:R-:W-:Y:S01]  /*478e0*/  VIADD R3, R11.reuse, UR5 ;  /* 0x000000050b037c36 */ /* 0x040fe20008000000 */
[----:B---3--:R-:W-:Y:S02]  /*478f0*/  IADD3 R8, P2, PT, R11, R2, RZ ;  /* 0x000000020b087210 */ /* 0x008fe40007f5e0ff */
[----:B------:R-:W-:Y:S02]  /*47900*/  PRMT R19, R61, 0x9910, RZ ;  /* 0x000099103d137816 */ /* 0x000fe400000000ff */
[----:B------:R-:W-:Y:S01]  /*47910*/  LEA.HI.X.SX32 R9, R11, R0, 0x1, P2 ;  /* 0x000000000b097211 */ /* 0x000fe200010f0eff */
[----:B------:R-:W-:Y:S01]  /*47920*/  VIADD R11, R3, UR5 ;  /* 0x00000005030b7c36 */ /* 0x000fe20008000000 */
[----:B------:R-:W-:Y:S01]  /*47930*/  SHF.R.S32.HI R19, RZ, 0x8, R19 ;  /* 0x00000008ff137819 */ /* 0x000fe20000011413 */
[----:B------:R1:W-:Y:S01]  /*47940*/  @P5 STG.E.U8 desc[UR18][R4.64], R61 ;  /* 0x0000003d04005986 */ /* 0x0003e2000c101112 */
[----:B0-----:R-:W-:Y:S01]  /*47950*/  ISETP.LT.AND P3, PT, R10, UR7, !P1 ;  /* 0x000000070a007c0c */ /* 0x001fe2000cf61270 */
[----:B------:R-:W-:Y:S01]  /*47960*/  VIADD R13, R11, UR5 ;  /* 0x000000050b0d7c36 */ /* 0x000fe20008000000 */
[----:B------:R-:W5:Y:S01]  /*47970*/  LDCU UR7, c[0x0][0x39c] ;  /* 0x00007380ff0777ac */ /* 0x000f620008000800 */
[----:B------:R0:W-:Y:S01]  /*47980*/  @P0 STG.E.U8 desc[UR18][R8.64], R19 ;  /* 0x0000001308000986 */ /* 0x0001e2000c101112 */
[-C--:B------:R-:W-:Y:S01]  /*47990*/  IADD3 R6, P0, PT, R3, R2.reuse, RZ ;  /* 0x0000000203067210 */ /* 0x080fe20007f1e0ff */
[----:B------:R-:W-:Y:S01]  /*479a0*/  VIADD R15, R13, UR5 ;  /* 0x000000050d0f7c36 */ /* 0x000fe20008000000 */
[----:B------:R-:W-:-:S02]  /*479b0*/  IADD3 R10, P5, PT, R11, R2, RZ ;  /* 0x000000020b0a7210 */ /* 0x000fc40007fbe0ff */
[-C--:B------:R-:W-:Y:S01]  /*479c0*/  LEA.HI.X.SX32 R7, R3, R0.reuse, 0x1, P0 ;  /* 0x0000000003077211 */ /* 0x080fe200000f0eff */
[----:B------:R-:W-:Y:S01]  /*479d0*/  VIADD R3, R15, UR5 ;  /* 0x000000050f037c36 */ /* 0x000fe20008000000 */
[----:B------:R-:W-:Y:S02]  /*479e0*/  LEA.HI.X.SX32 R11, R11, R0, 0x1, P5 ;  /* 0x000000000b0b7211 */ /* 0x000fe400028f0eff */
[----:B-1----:R-:W-:Y:S01]  /*479f0*/  IADD3 R4, P0, PT, R13, R2, RZ ;  /* 0x000000020d047210 */ /* 0x002fe20007f1e0ff */
[----:B------:R-:W-:Y:S01]  /*47a00*/  VIADD R17, R3, UR5 ;  /* 0x0000000503117c36 */ /* 0x000fe20008000000 */
[----:B------:R-:W-:Y:S02]  /*47a10*/  F2FP.SATFINITE.E5M2.F32.PACK_AB_MERGE_C R63, R63, R62, RZ ;  /* 0x0000003e3f3f723e */ /* 0x000fe400048060ff */
[----:B------:R-:W-:Y:S02]  /*47a20*/  LEA.HI.X.SX32 R5, R13, R0, 0x1, P0 ;  /* 0x000000000d057211 */ /* 0x000fe400000f0eff */
[----:B------:R-:W-:-:S02]  /*47a30*/  F2FP.SATFINITE.E5M2.F32.PACK_AB_MERGE_C R65, R65, R64, RZ ;  /* 0x000000404141723e */ /* 0x000fc400048060ff */
[----:B------:R-:W-:-:S04]  /*47a40*/  F2FP.SATFINITE.E5M2.F32.PACK_AB_MERGE_C R67, R67, R66, RZ ;  /* 0x000000424343723e */ /* 0x000fc800048060ff */
[----:B0-----:R-:W-:Y:S01]  /*47a50*/  PRMT R19, R67, 0x9910, RZ ;  /* 0x0000991043137816 */ /* 0x001fe200000000ff */
[----:B------:R0:W-:Y:S03]  /*47a60*/  @P4 STG.E.U8 desc[UR18][R6.64], R63 ;  /* 0x0000003f06004986 */ /* 0x0001e6000c101112 */
[----:B------:R-:W-:Y:S02]  /*47a70*/  SHF.R.S32.HI R19, RZ, 0x8, R19 ;  /* 0x00000008ff137819 */ /* 0x000fe40000011413 */
[----:B----4-:R-:W-:Y:S02]  /*47a80*/  ISETP.LT.AND P2, PT, R12, UR4, !P1 ;  /* 0x000000040c007c0c */ /* 0x010fe4000cf41270 */
[----:B------:R-:W-:Y:S02]  /*47a90*/  IADD3 R12, P5, PT, R15, R2, RZ ;  /* 0x000000020f0c7210 */ /* 0x000fe40007fbe0ff */
[----:B--2---:R-:W-:-:S02]  /*47aa0*/  ISETP.LT.AND P0, PT, R16, UR6, !P1 ;  /* 0x0000000610007c0c */ /* 0x004fc4000cf01270 */
[----:B------:R-:W-:Y:S02]  /*47ab0*/  LEA.HI.X.SX32 R13, R15, R0, 0x1, P5 ;  /* 0x000000000f0d7211 */ /* 0x000fe400028f0eff */
[----:B------:R-:W-:Y:S02]  /*47ac0*/  IADD3 R8, P5, PT, R17, R2, RZ ;  /* 0x0000000211087210 */ /* 0x000fe40007fbe0ff */
[----:B-----5:R-:W-:Y:S02]  /*47ad0*/  ISETP.LT.AND P1, PT, R14, UR7, !P1 ;  /* 0x000000070e007c0c */ /* 0x020fe4000cf21270 */
[----:B------:R-:W-:Y:S02]  /*47ae0*/  PRMT R15, R63, 0x9910, RZ ;  /* 0x000099103f0f7816 */ /* 0x000fe400000000ff */
[----:B------:R-:W-:Y:S02]  /*47af0*/  LEA.HI.X.SX32 R9, R17, R0, 0x1, P5 ;  /* 0x0000000011097211 */ /* 0x000fe400028f0eff */
[----:B------:R-:W-:-:S02]  /*47b00*/  PRMT R17, R65, 0x9910, RZ ;  /* 0x0000991041117816 */ /* 0x000fc400000000ff */
[C---:B------:R-:W-:Y:S02]  /*47b10*/  IADD3 R2, P5, PT, R3.reuse, R2, RZ ;  /* 0x0000000203027210 */ /* 0x040fe40007fbe0ff */
[----:B------:R-:W-:Y:S02]  /*47b20*/  SHF.R.S32.HI R15, RZ, 0x8, R15 ;  /* 0x00000008ff0f7819 */ /* 0x000fe4000001140f */
[----:B------:R-:W-:Y:S02]  /*47b30*/  SHF.R.S32.HI R17, RZ, 0x8, R17 ;  /* 0x00000008ff117819 */ /* 0x000fe40000011411 */
[----:B------:R-:W-:Y:S01]  /*47b40*/  LEA.HI.X.SX32 R3, R3, R0, 0x1, P5 ;  /* 0x0000000003037211 */ /* 0x000fe200028f0eff */
[----:B------:R0:W-:Y:S04]  /*47b50*/  @P3 STG.E.U8 desc[UR18][R10.64], R15 ;  /* 0x0000000f0a003986 */ /* 0x0001e8000c101112 */
[----:B------:R0:W-:Y:S04]  /*47b60*/  @P2 STG.E.U8 desc[UR18][R4.64], R65 ;  /* 0x0000004104002986 */ /* 0x0001e8000c101112 */
[----:B------:R0:W-:Y:S04]  /*47b70*/  @P0 STG.E.U8 desc[UR18][R12.64], R17 ;  /* 0x000000110c000986 */ /* 0x0001e8000c101112 */
[----:B------:R0:W-:Y:S04]  /*47b80*/  @P1 STG.E.U8 desc[UR18][R2.64], R67 ;  /* 0x0000004302001986 */ /* 0x0001e8000c101112 */
[----:B------:R0:W-:Y:S01]  /*47b90*/  @P6 STG.E.U8 desc[UR18][R8.64], R19 ;  /* 0x0000001308006986 */ /* 0x0001e2000c101112 */
[----:B------:R-:W-:Y:S06]  /*47ba0*/  BAR.SYNC.DEFER_BLOCKING 0x0 ;  /* 0x0000000000007b1d */ /* 0x000fec0000010000 */
[----:B------:R-:W-:Y:S05]  /*47bb0*/  BRA.U UP0, `(.L_x_13) ;  /* 0x0000000100a07547 */ /* 0x000fea000b800000 */
[----:B------:R-:W1:Y:S01]  /*47bc0*/  S2UR UR5, SR_CgaCtaId ;  /* 0x00000000000579c3 */ /* 0x000e620000008800 */
[----:B------:R-:W-:Y:S01]  /*47bd0*/  NOP ;  /* 0x0000000000007918 */ /* 0x000fe20000000000 */
[----:B------:R-:W-:Y:S01]  /*47be0*/  UMOV UR4, 0x50 ;  /* 0x0000005000047882 */ /* 0x000fe20000000000 */
[----:B------:R-:W-:Y:S02]  /*47bf0*/  IMAD.U32 R0, RZ, RZ, UR8 ;  /* 0x00000008ff007e24 */ /* 0x000fe4000f8e00ff */
[----:B0-----:R-:W-:Y:S02]  /*47c00*/  IMAD.MOV.U32 R3, RZ, RZ, 0xff ;  /* 0x000000ffff037424 */ /* 0x001fe400078e00ff */
[----:B------:R-:W-:Y:S01]  /*47c10*/  IMAD.MOV.U32 R7, RZ, RZ, 0x1 ;  /* 0x00000001ff077424 */ /* 0x000fe200078e00ff */
[----:B------:R-:W-:-:S04]  /*47c20*/  LOP3.LUT R0, R0, 0xffff, RZ, 0xc0, !PT ;  /* 0x0000ffff00007812 */ /* 0x000fc800078ec0ff */
[----:B------:R-:W-:-:S05]  /*47c30*/  SHF.R.U32.HI R0, RZ, 0x5, R0 ;  /* 0x00000005ff007819 */ /* 0x000fca0000011600 */
[----:B------:R-:W-:Y:S01]  /*47c40*/  VIADD R2, R0, 0x10 ;  /* 0x0000001000027836 */ /* 0x000fe20000000000 */
[----:B------:R-:W-:Y:S01]  /*47c50*/  SHF.L.U32 R0, R3, R0, RZ ;  /* 0x0000000003007219 */ /* 0x000fe200000006ff */
[----:B-1----:R-:W-:-:S03]  /*47c60*/  ULEA UR6, UR5, UR4, 0x18 ;  /* 0x0000000405067291 */ /* 0x002fc6000f8ec0ff */
[----:B------:R-:W-:-:S04]  /*47c70*/  SHF.L.U32 R3, R7, R2, RZ ;  /* 0x0000000207037219 */ /* 0x000fc800000006ff */
[----:B------:R-:W-:Y:S02]  /*47c80*/  LOP3.LUT R0, R3, R0, RZ, 0xfc, !PT ;  /* 0x0000000003007212 */ /* 0x000fe400078efcff */
[----:B------:R-:W0:Y:S02]  /*47c90*/  LDS R5, [UR6] ;  /* 0x00000006ff057984 */ /* 0x000e240008000800 */
[C---:B------:R-:W-:Y:S02]  /*47ca0*/  LOP3.LUT R2, R0.reuse, 0xffff, RZ, 0xc0, !PT ;  /* 0x0000ffff00027812 */ /* 0x040fe400078ec0ff */
[----:B0-----:R-:W-:-:S04]  /*47cb0*/  LOP3.LUT R3, R0, 0xffff, R5, 0x80, !PT ;  /* 0x0000ffff00037812 */ /* 0x001fc800078e8005 */
[----:B------:R-:W-:-:S13]  /*47cc0*/  ISETP.NE.AND P0, PT, R3, R2, PT ;  /* 0x000000020300720c */ /* 0x000fda0003f05270 */
[----:B------:R-:W-:Y:S05]  /*47cd0*/  @P0 BRA `(.L_x_14) ;  /* 0x0000000000500947 */ /* 0x000fea0003800000 */
[----:B------:R-:W-:Y:S02]  /*47ce0*/  SHF.R.U32.HI R5, RZ, 0x10, R5 ;  /* 0x00000010ff057819 */ /* 0x000fe40000011605 */
[----:B------:R-:W-:-:S04]  /*47cf0*/  SHF.R.U32.HI R2, RZ, 0x10, R0 ;  /* 0x00000010ff027819 */ /* 0x000fc80000011600 */
[----:B------:R-:W-:-:S04]  /*47d00*/  LOP3.LUT R5, R5, R2, RZ, 0xc0, !PT ;  /* 0x0000000205057212 */ /* 0x000fc800078ec0ff */
[----:B------:R-:W-:-:S13]  /*47d10*/  ISETP.NE.AND P0, PT, R5, R2, PT ;  /* 0x000000020500720c */ /* 0x000fda0003f05270 */
[----:B------:R-:W-:Y:S05]  /*47d20*/  @P0 BRA `(.L_x_15) ;  /* 0x0000000000300947 */ /* 0x000fea0003800000 */
[----:B------:R-:W-:Y:S01]  /*47d30*/  R2UR UR4, R0 ;  /* 0x00000000000472ca */ /* 0x000fe200000e0000 */
[----:B------:R-:W-:Y:S01]  /*47d40*/  VOTEU.ANY UR5, UPT, PT ;  /* 0x0000000000057886 */ /* 0x000fe200038e0100 */
[----:B------:R-:W0:Y:S01]  /*47d50*/  S2R R0, SR_LANEID ;  /* 0x0000000000007919 */ /* 0x000e220000000000 */
[----:B------:R-:W-:-:S10]  /*47d60*/  UFLO.U32 UR5, UR5 ;  /* 0x00000005000572bd */ /* 0x000fd400080e0000 */
[----:B------:R-:W-:-:S06]  /*47d70*/  ULOP3.LUT UR4, URZ, UR4, URZ, 0x33, !UPT ;  /* 0x00000004ff047292 */ /* 0x000fcc000f8e33ff */
[----:B------:R-:W-:-:S04]  /*47d80*/  IMAD.U32 R2, RZ, RZ, UR4 ;  /* 0x00000004ff027e24 */ /* 0x000fc8000f8e00ff */
[----:B------:R-:W1:Y:S02]  /*47d90*/  REDUX UR7, R2 ;  /* 0x00000000020773c4 */ /* 0x000e640000000000 */
[----:B------:R2:W-:Y:S01]  /*47da0*/  UTCATOMSWS.AND URZ, UR4 ;  /* 0x0000000400ff79e3 */ /* 0x0005e20008000000 */
[----:B0-----:R-:W-:Y:S01]  /*47db0*/  ISETP.EQ.U32.AND P0, PT, R0, UR5, PT ;  /* 0x0000000500007c0c */ /* 0x001fe2000bf02070 */
[----:B-1----:R-:W-:-:S12]  /*47dc0*/  IMAD.U32 R0, RZ, RZ, UR7 ;  /* 0x00000007ff007e24 */ /* 0x002fd8000f8e00ff */
[----:B------:R2:W-:Y:S01]  /*47dd0*/  @P0 ATOMS.AND RZ, [UR6], R0 ;  /* 0x00000000ffff098c */ /* 0x0005e2000a800006 */
[----:B------:R-:W-:Y:S05]  /*47de0*/  BRA `(.L_x_13) ;  /* 0x0000000000147947 */ /* 0x000fea0003800000 */
.L_x_15:
[----:B------:R-:W-:-:S07]  /*47df0*/  MOV R2, 0x47e10 ;  /* 0x00047e1000027802 */ /* 0x000fce0000000f00 */
[----:B------:R-:W-:Y:S05]  /*47e00*/  CALL.REL.NOINC `($__internal_0_$__cuda_sm10x_tcgen05_guardrail_trap_col_being_dealloced_not_returned_by_alloc) ;  /* 0x00000000002c7944 */ /* 0x000fea0003c00000 */
[----:B------:R-:W-:Y:S05]  /*47e10*/  BRA `(.L_x_13) ;  /* 0x0000000000087947 */ /* 0x000fea0003800000 */
.L_x_14:
[----:B------:R-:W-:-:S07]  /*47e20*/  MOV R2, 0x47e40 ;  /* 0x00047e4000027802 */ /* 0x000fce0000000f00 */
[----:B------:R-:W-:Y:S05]  /*47e30*/  CALL.REL.NOINC `($__internal_2_$__cuda_sm10x_tcgen05_guardrail_trap_unallocated_columns_being_dealloced) ;  /* 0x0000000000387944 */ /* 0x000fea0003c00000 */
.L_x_13:
[----:B------:R-:W-:Y:S01]  /*47e40*/  NOP ;  /* 0x0000000000007918 */ /* 0x000fe20000000000 */
[----:B--2---:R-:W-:Y:S05]  /*47e50*/  EXIT ;  /* 0x000000000000794d */ /* 0x004fea0003800000 */
.L_x_8:
[----:B------:R-:W0:Y:S02]  /*47e60*/  SYNCS.PHASECHK.TRANS64.TRYWAIT P1, [UR6], R7 ;  /* 0x00000007ff0075a7 */ /* 0x000e240008021106 */
[----:B0-----:R-:W-:Y:S05]  /*47e70*/  @!P1 BRA `(.L_x_8) ;  /* 0xfffffffc00f89947 */ /* 0x001fea000383ffff */
[----:B------:R-:W-:Y:S05]  /*47e80*/  BRA `(.L_x_16) ;  /* 0xfffffe0400d87947 */ /* 0x000fea000383ffff */
.L_x_12:
[----:B------:R-:W0:Y:S02]  /*47e90*/  SYNCS.PHASECHK.TRANS64.TRYWAIT P0, [UR6], R9 ;  /* 0x00000009ff0075a7 */ /* 0x000e240008001106 */
[----:B0-----:R-:W-:Y:S05]  /*47ea0*/  @!P0 BRA `(.L_x_12) ;  /* 0xfffffffc00f88947 */ /* 0x001fea000383ffff */
[----:B------:R-:W-:Y:S05]  /*47eb0*/  BRA `(.L_x_11) ;  /* 0xffffff5c00307947 */ /* 0x000fea000383ffff */
        .weak           $__internal_0_$__cuda_sm10x_tcgen05_guardrail_trap_col_being_dealloced_not_returned_by_alloc
        .type           $__internal_0_$__cuda_sm10x_tcgen05_guardrail_trap_col_being_dealloced_not_returned_by_alloc,@function
        .size           $__internal_0_$__cuda_sm10x_tcgen05_guardrail_trap_col_being_dealloced_not_returned_by_alloc,($__internal_1_$__cuda_sm10x_tcgen05_guardrail_trap_phase_invalid_during_alloc - $__internal_0_$__cuda_sm10x_tcgen05_guardrail_trap_col_being_dealloced_not_returned_by_alloc)
$__internal_0_$__cuda_sm10x_tcgen05_guardrail_trap_col_being_dealloced_not_returned_by_alloc:
[----:B------:R-:W-:Y:S05]  /*47ec0*/  BPT.TRAP 0x1 ;  /* 0x000000040000795c */ /* 0x000fea0000300000 */
[----:B------:R-:W-:-:S04]  /*47ed0*/  IMAD.MOV.U32 R3, RZ, RZ, 0x0 ;  /* 0x00000000ff037424 */ /* 0x000fc800078e00ff */
[----:B------:R-:W-:Y:S05]  /*47ee0*/  RET.REL.NODEC R2 `(matmul_kernel) ;  /* 0xfffffb8002447950 */ /* 0x000fea0003c3ffff */
        .weak           $__internal_1_$__cuda_sm10x_tcgen05_guardrail_trap_phase_invalid_during_alloc
        .type           $__internal_1_$__cuda_sm10x_tcgen05_guardrail_trap_phase_invalid_during_alloc,@function
        .size           $__internal_1_$__cuda_sm10x_tcgen05_guardrail_trap_phase_invalid_during_alloc,($__internal_2_$__cuda_sm10x_tcgen05_guardrail_trap_unallocated_columns_being_dealloced - $__internal_1_$__cuda_sm10x_tcgen05_guardrail_trap_phase_invalid_during_alloc)
$__internal_1_$__cuda_sm10x_tcgen05_guardrail_trap_phase_invalid_during_alloc:
[----:B------:R-:W-:Y:S05]  /*47ef0*/  BPT.TRAP 0x1 ;  /* 0x000000040000795c */ /* 0x000fea0000300000 */
[----:B------:R-:W-:-:S04]  /*47f00*/  IMAD.MOV.U32 R3, RZ, RZ, 0x0 ;  /* 0x00000000ff037424 */ /* 0x000fc800078e00ff */
[----:B------:R-:W-:Y:S05]  /*47f10*/  RET.REL.NODEC R2 `(matmul_kernel) ;  /* 0xfffffb8002387950 */ /* 0x000fea0003c3ffff */
        .weak           $__internal_2_$__cuda_sm10x_tcgen05_guardrail_trap_unallocated_columns_being_dealloced
        .type           $__internal_2_$__cuda_sm10x_tcgen05_guardrail_trap_unallocated_columns_being_dealloced,@function
        .size           $__internal_2_$__cuda_sm10x_tcgen05_guardrail_trap_unallocated_columns_being_dealloced,(.L_x_20 - $__internal_2_$__cuda_sm10x_tcgen05_guardrail_trap_unallocated_columns_being_dealloced)
$__internal_2_$__cuda_sm10x_tcgen05_guardrail_trap_unallocated_columns_being_dealloced:
[----:B------:R-:W-:Y:S05]  /*47f20*/  BPT.TRAP 0x1 ;  /* 0x000000040000795c */ /* 0x000fea0000300000 */
[----:B------:R-:W-:-:S04]  /*47f30*/  IMAD.MOV.U32 R3, RZ, RZ, 0x0 ;  /* 0x00000000ff037424 */ /* 0x000fc800078e00ff */
[----:B------:R-:W-:Y:S05]  /*47f40*/  RET.REL.NODEC R2 `(matmul_kernel) ;  /* 0xfffffb80022c7950 */ /* 0x000fea0003c3ffff */
.L_x_17:
[----:B------:R-:W-:-:S00]  /*47f50*/  BRA `(.L_x_17) ;  /* 0xfffffffc00fc7947 */ /* 0x000fc0000383ffff */
[----:B------:R-:W-:-:S00]  /*47f60*/  NOP ;  /* 0x0000000000007918 */ /* 0x000fc00000000000 */
        /* <DEDUP_REMOVED lines=9> */
.L_x_20:


//--------------------- .nv.shared.matmul_kernel  --------------------------
	.section	.nv.shared.matmul_kernel,"aw",@nobits
	.sectionflags	@""
	.align	16
	.zero		1024


//--------------------- .nv.shared.reserved.0     --------------------------
	.section	.nv.shared.reserved.0,"aw",@nobits
	.align	8
	.weak		__nv_reservedSMEM_offset_0_alias
	.size		__nv_reservedSMEM_offset_0_alias, 0, 64
	.other		__nv_reservedSMEM_offset_0_alias,@"STO_CUDA_RESERVED_SHARED STV_DEFAULT"
__nv_reservedSMEM_offset_0_alias:
	.zero		0
.nv.shared.reserved.0:
	.zero		64
	.weak		__nv_reservedSMEM_allocation_phase
	.type		__nv_reservedSMEM_allocation_phase,@object
	.size		__nv_reservedSMEM_allocation_phase,(.L_0 - __nv_reservedSMEM_allocation_phase)
__nv_reservedSMEM_allocation_phase:
	.zero		1
.L_0:
	.zero		7
	.weak		__nv_reservedSMEM_devtool_atexit_pc
	.type		__nv_reservedSMEM_devtool_atexit_pc,@object
	.size		__nv_reservedSMEM_devtool_atexit_pc,(__nv_reservedSMEM_allocation_mask - __nv_reservedSMEM_devtool_atexit_pc)
__nv_reservedSMEM_devtool_atexit_pc:
	.zero		8
	.weak		__nv_reservedSMEM_allocation_mask
	.type		__nv_reservedSMEM_allocation_mask,@object
	.size		__nv_reservedSMEM_allocation_mask,(.L_2 - __nv_reservedSMEM_allocation_mask)
__nv_reservedSMEM_allocation_mask:
	.zero		4
.L_2:


//--------------------- .nv.constant0.matmul_kernel --------------------------
	.section	.nv.constant0.matmul_kernel,"a",@progbits
	.sectionflags	@""
	.align	4
.nv.constant0.matmul_kernel:
	.zero		976


//--------------------- SYMBOLS --------------------------

	.type		.nv.reservedSmem.offset0,@object
	.size		.nv.reservedSmem.offset0,0x4
	.type		.nv.reservedSmem.cap,@object
	.size		.nv.reservedSmem.cap,0x4
